def matmul_kernel(
    a_ptr,
    b_ptr,
    c_ptr,
    M,
    N,
    K,
    stride_am,
    stride_ak,
    stride_bk,
    stride_bn,
    stride_cm,
    stride_cn,
    BLOCK_M: tl.constexpr,
    BLOCK_N: tl.constexpr,
    BLOCK_K: tl.constexpr,
    GROUP_M: tl.constexpr,
):
    pid = tl.program_id(axis=0)
    num_pid_m = tl.cdiv(M, BLOCK_M)
    num_pid_n = tl.cdiv(N, BLOCK_N)
    num_pid_in_group = GROUP_M * num_pid_n
    group_id = pid // num_pid_in_group
    first_pid_m = group_id * GROUP_M
    group_size_m = min(num_pid_m - first_pid_m, GROUP_M)
    pid_m = first_pid_m + ((pid % num_pid_in_group) % group_size_m)
    pid_n = (pid % num_pid_in_group) // group_size_m

    offs_am = (pid_m * BLOCK_M + tl.arange(0, BLOCK_M)) % M
    offs_bn = (pid_n * BLOCK_N + tl.arange(0, BLOCK_N)) % N
    offs_k = tl.arange(0, BLOCK_K)
    a_ptrs = a_ptr + offs_am[:, None] * stride_am + offs_k[None, :] * stride_ak
    b_ptrs = b_ptr + offs_k[:, None] * stride_bk + offs_bn[None, :] * stride_bn

    acc = tl.zeros((BLOCK_M, BLOCK_N), dtype=tl.float32)
    for kk in range(0, tl.cdiv(K, BLOCK_K)):
        a = tl.load(a_ptrs, mask=offs_k[None, :] < K - kk * BLOCK_K, other=0.0)
        b = tl.load(b_ptrs, mask=offs_k[:, None] < K - kk * BLOCK_K, other=0.0)
        acc = tl.dot(a, b, acc)
        a_ptrs += BLOCK_K * stride_ak
        b_ptrs += BLOCK_K * stride_bk

    c = acc.to(c_ptr.dtype.element_ty)
    offs_cm = pid_m * BLOCK_M + tl.arange(0, BLOCK_M)
    offs_cn = pid_n * BLOCK_N + tl.arange(0, BLOCK_N)
    c_ptrs = c_ptr + offs_cm[:, None] * stride_cm + offs_cn[None, :] * stride_cn
    mask = (offs_cm[:, None] < M) & (offs_cn[None, :] < N)
    tl.store(c_ptrs, c, mask=mask)

# config = {"BLOCK_K": 256, "BLOCK_M": 64, "BLOCK_N": 32, "GROUP_M": 8, "arch": "sm_80", "dtype": "bf16", "num_ctas": 1, "num_stages": 3, "num_warps": 4}
# arch = sm_80


// ===== COMPILED SASS (sm_80) =====

	.target	sm_80

	.elftype	@"ET_EXEC"


//--------------------- .note.nv.tkinfo           --------------------------
	.section	.note.nv.tkinfo,"",@"SHT_NOTE"
	.sectionflags	@"SHF_NOTE_NV_TKINFO"
	.tkinfo
        /*0018*/ 	.word	0x00000002
        /*0030*/ 	.string	""
        /*0030*/ 	.string	"ptxas"
        /*0030*/ 	.string	"Cuda compilation tools, release 13.0, V13.0.88"
        /*0030*/ 	.string	"Build cuda_13.0.r13.0/compiler.36424714_0"
        /*0030*/ 	.string	"-v  -suppress-debug-info  -lineinfo  -arch sm_80 "



//--------------------- .note.nv.cuinfo           --------------------------
	.section	.note.nv.cuinfo,"",@"SHT_NOTE"
	.sectionflags	@"SHF_NOTE_NV_CUINFO"
        /*0018*/ 	.short	0x0002
        /*001a*/ 	.short	0x0050
        /*001c*/ 	.short	0x0082
	.zero		2


//--------------------- .nv.info                  --------------------------
	.section	.nv.info,"",@"SHT_CUDA_INFO"
	.align	4


	//----- nvinfo : EIATTR_REGCOUNT
	.align		4
        /*0000*/ 	.byte	0x04, 0x2f
        /*0002*/ 	.short	(.L_1 - .L_0)
	.align		4
.L_0:
        /*0004*/ 	.word	index@(matmul_kernel)
        /*0008*/ 	.word	0x00000020


	//----- nvinfo : EIATTR_FRAME_SIZE
	.align		4
.L_1:
        /*000c*/ 	.byte	0x04, 0x11
        /*000e*/ 	.short	(.L_3 - .L_2)
	.align		4
.L_2:
        /*0010*/ 	.word	index@(matmul_kernel)
        /*0014*/ 	.word	0x00001150


	//----- nvinfo : EIATTR_MIN_STACK_SIZE
	.align		4
.L_3:
        /*0018*/ 	.byte	0x04, 0x12
        /*001a*/ 	.short	(.L_5 - .L_4)
	.align		4
.L_4:
        /*001c*/ 	.word	index@(matmul_kernel)
        /*0020*/ 	.word	0x00001150
.L_5:


//--------------------- .nv.info.matmul_kernel    --------------------------
	.section	.nv.info.matmul_kernel,"",@"SHT_CUDA_INFO"
	.sectionflags	@""
	.align	4


	//----- nvinfo : EIATTR_CUDA_API_VERSION
	.align		4
        /*0000*/ 	.byte	0x04, 0x37
        /*0002*/ 	.short	(.L_7 - .L_6)
.L_6:
        /*0004*/ 	.word	0x00000082


	//----- nvinfo : EIATTR_SW2861232_WAR
	.align		4
.L_7:
        /*0008*/ 	.byte	0x01, 0x35
	.zero		2


	//----- nvinfo : EIATTR_PARAM_CBANK
	.align		4
        /*000c*/ 	.byte	0x04, 0x0a
        /*000e*/ 	.short	(.L_9 - .L_8)
	.align		4
.L_8:
        /*0010*/ 	.word	index@(.nv.constant0.matmul_kernel)
        /*0014*/ 	.short	0x0160
        /*0016*/ 	.short	0x0050


	//----- nvinfo : EIATTR_CBANK_PARAM_SIZE
	.align		4
.L_9:
        /*0018*/ 	.byte	0x03, 0x19
        /*001a*/ 	.short	0x0050


	//----- nvinfo : EIATTR_KPARAM_INFO
	.align		4
        /*001c*/ 	.byte	0x04, 0x17
        /*001e*/ 	.short	(.L_11 - .L_10)
.L_10:
        /*0020*/ 	.word	0x00000000
        /*0024*/ 	.short	0x000d
        /*0026*/ 	.short	0x0048
        /*0028*/ 	.byte	0x00, 0xf4, 0x21, 0x00


	//----- nvinfo : EIATTR_KPARAM_INFO
	.align		4
.L_11:
        /*002c*/ 	.byte	0x04, 0x17
        /*002e*/ 	.short	(.L_13 - .L_12)
.L_12:
        /*0030*/ 	.word	0x00000000
        /*0034*/ 	.short	0x000c
        /*0036*/ 	.short	0x0040
        /*0038*/ 	.byte	0x00, 0xf4, 0x21, 0x00


	//----- nvinfo : EIATTR_KPARAM_INFO
	.align		4
.L_13:
        /*003c*/ 	.byte	0x04, 0x17
        /*003e*/ 	.short	(.L_15 - .L_14)
.L_14:
        /*0040*/ 	.word	0x00000000
        /*0044*/ 	.short	0x000b
        /*0046*/ 	.short	0x0038
        /*0048*/ 	.byte	0x00, 0xf0, 0x11, 0x00


	//----- nvinfo : EIATTR_KPARAM_INFO
	.align		4
.L_15:
        /*004c*/ 	.byte	0x04, 0x17
        /*004e*/ 	.short	(.L_17 - .L_16)
.L_16:
        /*0050*/ 	.word	0x00000000
        /*0054*/ 	.short	0x000a
        /*0056*/ 	.short	0x0034
        /*0058*/ 	.byte	0x00, 0xf0, 0x11, 0x00


	//----- nvinfo : EIATTR_KPARAM_INFO
	.align		4
.L_17:
        /*005c*/ 	.byte	0x04, 0x17
        /*005e*/ 	.short	(.L_19 - .L_18)
.L_18:
        /*0060*/ 	.word	0x00000000
        /*0064*/ 	.short	0x0009
        /*0066*/ 	.short	0x0030
        /*0068*/ 	.byte	0x00, 0xf0, 0x11, 0x00


	//----- nvinfo : EIATTR_KPARAM_INFO
	.align		4
.L_19:
        /*006c*/ 	.byte	0x04, 0x17
        /*006e*/ 	.short	(.L_21 - .L_20)
.L_20:
        /*0070*/ 	.word	0x00000000
        /*0074*/ 	.short	0x0008
        /*0076*/ 	.short	0x002c
        /*0078*/ 	.byte	0x00, 0xf0, 0x11, 0x00


	//----- nvinfo : EIATTR_KPARAM_INFO
	.align		4
.L_21:
        /*007c*/ 	.byte	0x04, 0x17
        /*007e*/ 	.short	(.L_23 - .L_22)
.L_22:
        /*0080*/ 	.word	0x00000000
        /*0084*/ 	.short	0x0007
        /*0086*/ 	.short	0x0028
        /*0088*/ 	.byte	0x00, 0xf0, 0x11, 0x00


	//----- nvinfo : EIATTR_KPARAM_INFO
	.align		4
.L_23:
        /*008c*/ 	.byte	0x04, 0x17
        /*008e*/ 	.short	(.L_25 - .L_24)
.L_24:
        /*0090*/ 	.word	0x00000000
        /*0094*/ 	.short	0x0006
        /*0096*/ 	.short	0x0024
        /*0098*/ 	.byte	0x00, 0xf0, 0x11, 0x00


	//----- nvinfo : EIATTR_KPARAM_INFO
	.align		4
.L_25:
        /*009c*/ 	.byte	0x04, 0x17
        /*009e*/ 	.short	(.L_27 - .L_26)
.L_26:
        /*00a0*/ 	.word	0x00000000
        /*00a4*/ 	.short	0x0005
        /*00a6*/ 	.short	0x0020
        /*00a8*/ 	.byte	0x00, 0xf0, 0x11, 0x00


	//----- nvinfo : EIATTR_KPARAM_INFO
	.align		4
.L_27:
        /*00ac*/ 	.byte	0x04, 0x17
        /*00ae*/ 	.short	(.L_29 - .L_28)
.L_28:
        /*00b0*/ 	.word	0x00000000
        /*00b4*/ 	.short	0x0004
        /*00b6*/ 	.short	0x001c
        /*00b8*/ 	.byte	0x00, 0xf0, 0x11, 0x00


	//----- nvinfo : EIATTR_KPARAM_INFO
	.align		4
.L_29:
        /*00bc*/ 	.byte	0x04, 0x17
        /*00be*/ 	.short	(.L_31 - .L_30)
.L_30:
        /*00c0*/ 	.word	0x00000000
        /*00c4*/ 	.short	0x0003
        /*00c6*/ 	.short	0x0018
        /*00c8*/ 	.byte	0x00, 0xf0, 0x11, 0x00


	//----- nvinfo : EIATTR_KPARAM_INFO
	.align		4
.L_31:
        /*00cc*/ 	.byte	0x04, 0x17
        /*00ce*/ 	.short	(.L_33 - .L_32)
.L_32:
        /*00d0*/ 	.word	0x00000000
        /*00d4*/ 	.short	0x0002
        /*00d6*/ 	.short	0x0010
        /*00d8*/ 	.byte	0x00, 0xf4, 0x21, 0x00


	//----- nvinfo : EIATTR_KPARAM_INFO
	.align		4
.L_33:
        /*00dc*/ 	.byte	0x04, 0x17
        /*00de*/ 	.short	(.L_35 - .L_34)
.L_34:
        /*00e0*/ 	.word	0x00000000
        /*00e4*/ 	.short	0x0001
        /*00e6*/ 	.short	0x0008
        /*00e8*/ 	.byte	0x00, 0xf4, 0x21, 0x00


	//----- nvinfo : EIATTR_KPARAM_INFO
	.align		4
.L_35:
        /*00ec*/ 	.byte	0x04, 0x17
        /*00ee*/ 	.short	(.L_37 - .L_36)
.L_36:
        /*00f0*/ 	.word	0x00000000
        /*00f4*/ 	.short	0x0000
        /*00f6*/ 	.short	0x0000
        /*00f8*/ 	.byte	0x00, 0xf4, 0x21, 0x00


	//----- nvinfo : EIATTR_MAXREG_COUNT
	.align		4
.L_37:
        /*00fc*/ 	.byte	0x03, 0x1b
        /*00fe*/ 	.short	0x00ff


	//----- nvinfo : EIATTR_NUM_BARRIERS
	.align		4
        /*0100*/ 	.byte	0x02, 0x4c
        /*0102*/ 	.byte	0x01
	.zero		1


	//----- nvinfo : EIATTR_ANNOTATIONS
	.align		4
        /*0104*/ 	.byte	0x04, 0x55
        /*0106*/ 	.short	(.L_39 - .L_38)


	//   ....[0]....
.L_38:
        /*0108*/ 	.word	0x00000001
        /*010c*/ 	.byte	0x60, 0x05, 0x00, 0x00, 0x01, 0x00, 0x00, 0x00, 0x80, 0x05, 0x00, 0x00, 0x01, 0x00, 0x00, 0x00
        /* <DEDUP_REMOVED lines=1489> */
        /*5e2c*/ 	.byte	0xb0, 0x9c, 0x01, 0x00, 0x01, 0x00, 0x00, 0x00, 0xc0, 0x9c, 0x01, 0x00


	//----- nvinfo : EIATTR_MERCURY_ISA_VERSION
	.align		4
.L_39:
        /*5e38*/ 	.byte	0x03, 0x5f
        /*5e3a*/ 	.short	0x0000


	//----- nvinfo : EIATTR_EXIT_INSTR_OFFSETS
	.align		4
        /*5e3c*/ 	.byte	0x04, 0x1c
        /*5e3e*/ 	.short	(.L_41 - .L_40)


	//   ....[0]....
.L_40:
        /*5e40*/ 	.word	0x0001a5b0


	//   ....[1]....
        /*5e44*/ 	.word	0x0001a5e0


	//----- nvinfo : EIATTR_REQNTID
	.align		4
.L_41:
        /*5e48*/ 	.byte	0x04, 0x10
        /*5e4a*/ 	.short	(.L_43 - .L_42)
.L_42:
        /*5e4c*/ 	.word	0x00000080
        /*5e50*/ 	.word	0x00000001
        /*5e54*/ 	.word	0x00000001
.L_43:


//--------------------- .nv.callgraph             --------------------------
	.section	.nv.callgraph,"",@"SHT_CUDA_CALLGRAPH"
	.align	4
	.sectionentsize	8
	.align		4
        /*0000*/ 	.word	0x00000000
	.align		4
        /*0004*/ 	.word	0xffffffff
	.align		4
        /*0008*/ 	.word	0x00000000
	.align		4
        /*000c*/ 	.word	0xfffffffe
	.align		4
        /*0010*/ 	.word	0x00000000
	.align		4
        /*0014*/ 	.word	0xfffffffd
	.align		4
        /*0018*/ 	.word	0x00000000
	.align		4
        /*001c*/ 	.word	0xfffffffc


//--------------------- .nv.rel.action            --------------------------
	.section	.nv.rel.action,"",@"SHT_CUDA_RELOCINFO"
	.align	8
	.sectionentsize	8
        /*0000*/ 	.byte	0x73, 0x00, 0x00, 0x00, 0x00, 0x00, 0x00, 0x00, 0x00, 0x00, 0x00, 0x11, 0x25, 0x00, 0x05, 0x36


//--------------------- .nv.constant0.matmul_kernel --------------------------
	.section	.nv.constant0.matmul_kernel,"a",@progbits
	.sectionflags	@""
	.align	4
.nv.constant0.matmul_kernel:
	.zero		432


//--------------------- .text.matmul_kernel       --------------------------
	.section	.text.matmul_kernel,"ax",@progbits
	.sectioninfo	@"SHI_REGISTERS=32"
	.align	128
        .global         matmul_kernel
        .type           matmul_kernel,@function
        .size           matmul_kernel,(.L_x_4 - matmul_kernel)
        .other          matmul_kernel,@"STO_CUDA_ENTRY STV_DEFAULT"
matmul_kernel:
.text.matmul_kernel:
[----:B------:R-:W-:-:S03]  /*0000*/  IMAD.MOV.U32 R1, RZ, RZ, c[0x0][0x28] ;  /* 0x00000a00ff017624 */ /* 0x000fc600078e00ff */
[----:B------:R-:W-:Y:S01]  /*0010*/  IMAD.MOV.U32 R0, RZ, RZ, 0x1f ;  /* 0x0000001fff007424 */ /* 0x000fe200078e00ff */
[----:B------:R-:W0:Y:S01]  /*0020*/  S2R R12, SR_TID.X ;  /* 0x00000000000c7919 */ /* 0x000e220000002100 */
[----:B------:R-:W-:Y:S01]  /*0030*/  IADD3 R1, R1, -0x1150, RZ ;  /* 0xffffeeb001017810 */ /* 0x000fe20007ffe0ff */
[----:B------:R-:W-:Y:S01]  /*0040*/  ULDC.64 UR8, c[0x0][0x118] ;  /* 0x0000460000087ab9 */ /* 0x000fe20000000a00 */
[----:B------:R-:W-:Y:S01]  /*0050*/  CS2R R16, SRZ ;  /* 0x0000000000107805 */ /* 0x000fe2000001ff00 */
[----:B------:R-:W-:Y:S01]  /*0060*/  IADD3 R0, R0, c[0x0][0x17c], RZ ;  /* 0x00005f0000007a10 */ /* 0x000fe20007ffe0ff */
[----:B------:R-:W-:-:S03]  /*0070*/  CS2R R18, SRZ ;  /* 0x0000000000127805 */ /* 0x000fc6000001ff00 */
[----:B------:R-:W-:-:S04]  /*0080*/  SHF.R.S32.HI R3, RZ, 0x1f, R0 ;  /* 0x0000001fff037819 */ /* 0x000fc80000011400 */
[----:B------:R-:W-:-:S04]  /*0090*/  LEA.HI R3, R3, R0, RZ, 0x5 ;  /* 0x0000000003037211 */ /* 0x000fc800078f28ff */
[----:B------:R-:W-:Y:S02]  /*00a0*/  SHF.R.S32.HI R0, RZ, 0x5, R3 ;  /* 0x00000005ff007819 */ /* 0x000fe40000011403 */
[----:B------:R-:W1:Y:S03]  /*00b0*/  S2R R3, SR_CTAID.X ;  /* 0x0000000000037919 */ /* 0x000e660000002500 */
[----:B------:R-:W-:-:S05]  /*00c0*/  IMAD.SHL.U32 R0, R0, 0x8, RZ ;  /* 0x0000000800007824 */ /* 0x000fca00078e00ff */
[-C--:B------:R-:W-:Y:S02]  /*00d0*/  IABS R7, R0.reuse ;  /* 0x0000000000077213 */ /* 0x080fe40000000000 */
[----:B------:R-:W-:Y:S02]  /*00e0*/  IABS R10, R0 ;  /* 0x00000000000a7213 */ /* 0x000fe40000000000 */
[----:B------:R-:W2:Y:S01]  /*00f0*/  I2F.RP R2, R7 ;  /* 0x0000000700027306 */ /* 0x000ea20000209400 */
[----:B-1----:R-:W-:-:S07]  /*0100*/  IABS R8, R3 ;  /* 0x0000000300087213 */ /* 0x002fce0000000000 */
[----:B--2---:R-:W1:Y:S02]  /*0110*/  MUFU.RCP R2, R2 ;  /* 0x0000000200027308 */ /* 0x004e640000001000 */
[----:B-1----:R-:W-:Y:S01]  /*0120*/  IADD3 R4, R2, 0xffffffe, RZ ;  /* 0x0ffffffe02047810 */ /* 0x002fe20007ffe0ff */
[----:B------:R-:W-:-:S05]  /*0130*/  IMAD.MOV R2, RZ, RZ, -R10 ;  /* 0x000000ffff027224 */ /* 0x000fca00078e0a0a */
[----:B------:R1:W2:Y:S02]  /*0140*/  F2I.FTZ.U32.TRUNC.NTZ R5, R4 ;  /* 0x0000000400057305 */ /* 0x0002a4000021f000 */
[----:B-1----:R-:W-:Y:S02]  /*0150*/  IMAD.MOV.U32 R4, RZ, RZ, RZ ;  /* 0x000000ffff047224 */ /* 0x002fe400078e00ff */
[----:B--2---:R-:W-:-:S04]  /*0160*/  IMAD.MOV R6, RZ, RZ, -R5 ;  /* 0x000000ffff067224 */ /* 0x004fc800078e0a05 */
[----:B------:R-:W-:Y:S02]  /*0170*/  IMAD R9, R6, R7, RZ ;  /* 0x0000000706097224 */ /* 0x000fe400078e02ff */
[----:B------:R-:W-:Y:S02]  /*0180*/  IMAD.MOV.U32 R6, RZ, RZ, R8 ;  /* 0x000000ffff067224 */ /* 0x000fe400078e0008 */
[----:B------:R-:W-:-:S06]  /*0190*/  IMAD.HI.U32 R5, R5, R9, R4 ;  /* 0x0000000905057227 */ /* 0x000fcc00078e0004 */
[----:B------:R-:W-:-:S04]  /*01a0*/  IMAD.HI.U32 R5, R5, R6, RZ ;  /* 0x0000000605057227 */ /* 0x000fc800078e00ff */
[----:B------:R-:W-:-:S05]  /*01b0*/  IMAD R2, R5, R2, R6 ;  /* 0x0000000205027224 */ /* 0x000fca00078e0206 */
[----:B------:R-:W-:-:S13]  /*01c0*/  ISETP.GT.U32.AND P1, PT, R7, R2, PT ;  /* 0x000000020700720c */ /* 0x000fda0003f24070 */
[----:B------:R-:W-:Y:S01]  /*01d0*/  @!P1 IMAD.IADD R2, R2, 0x1, -R7 ;  /* 0x0000000102029824 */ /* 0x000fe200078e0a07 */
[----:B------:R-:W-:Y:S02]  /*01e0*/  @!P1 IADD3 R5, R5, 0x1, RZ ;  /* 0x0000000105059810 */ /* 0x000fe40007ffe0ff */
[----:B------:R-:W-:Y:S02]  /*01f0*/  ISETP.NE.AND P1, PT, R0, RZ, PT ;  /* 0x000000ff0000720c */ /* 0x000fe40003f25270 */
[----:B------:R-:W-:Y:S02]  /*0200*/  ISETP.GE.U32.AND P0, PT, R2, R7, PT ;  /* 0x000000070200720c */ /* 0x000fe40003f06070 */
[----:B------:R-:W-:-:S04]  /*0210*/  LOP3.LUT R2, R3, R0, RZ, 0x3c, !PT ;  /* 0x0000000003027212 */ /* 0x000fc800078e3cff */
[----:B------:R-:W-:Y:S01]  /*0220*/  ISETP.GE.AND P2, PT, R2, RZ, PT ;  /* 0x000000ff0200720c */ /* 0x000fe20003f46270 */
[----:B------:R-:W-:-:S05]  /*0230*/  IMAD.MOV.U32 R2, RZ, RZ, c[0x0][0x178] ;  /* 0x00005e00ff027624 */ /* 0x000fca00078e00ff */
[----:B------:R-:W-:Y:S02]  /*0240*/  IADD3 R2, R2, 0x3f, RZ ;  /* 0x0000003f02027810 */ /* 0x000fe40007ffe0ff */
[----:B------:R-:W-:-:S05]  /*0250*/  @P0 IADD3 R5, R5, 0x1, RZ ;  /* 0x0000000105050810 */ /* 0x000fca0007ffe0ff */
[----:B------:R-:W-:Y:S01]  /*0260*/  IMAD.MOV.U32 R4, RZ, RZ, R5 ;  /* 0x000000ffff047224 */ /* 0x000fe200078e0005 */
[----:B------:R-:W-:-:S03]  /*0270*/  SHF.R.S32.HI R5, RZ, 0x1f, R2 ;  /* 0x0000001fff057819 */ /* 0x000fc60000011402 */
[----:B------:R-:W-:Y:S01]  /*0280*/  @!P2 IMAD.MOV R4, RZ, RZ, -R4 ;  /* 0x000000ffff04a224 */ /* 0x000fe200078e0a04 */
[----:B------:R-:W-:Y:S02]  /*0290*/  @!P1 LOP3.LUT R4, RZ, R0, RZ, 0x33, !PT ;  /* 0x00000000ff049212 */ /* 0x000fe400078e33ff */
[----:B------:R-:W-:-:S03]  /*02a0*/  LEA.HI R5, R5, R2, RZ, 0x6 ;  /* 0x0000000205057211 */ /* 0x000fc600078f30ff */
[----:B------:R-:W-:Y:S02]  /*02b0*/  IMAD.SHL.U32 R2, R4, 0x8, RZ ;  /* 0x0000000804027824 */ /* 0x000fe400078e00ff */
[----:B------:R-:W-:-:S03]  /*02c0*/  IMAD.MOV R4, RZ, RZ, -R4 ;  /* 0x000000ffff047224 */ /* 0x000fc600078e0a04 */
[----:B------:R-:W-:Y:S01]  /*02d0*/  LEA.HI.SX32 R5, R5, -R2, 0x1a ;  /* 0x8000000205057211 */ /* 0x000fe200078fd2ff */
[----:B------:R-:W-:Y:S02]  /*02e0*/  IMAD R11, R0, R4, R3 ;  /* 0x00000004000b7224 */ /* 0x000fe400078e0203 */
[----:B------:R-:W-:Y:S01]  /*02f0*/  IMAD.MOV.U32 R4, RZ, RZ, RZ ;  /* 0x000000ffff047224 */ /* 0x000fe200078e00ff */
[----:B------:R-:W-:-:S04]  /*0300*/  IMNMX R8, R5, 0x8, PT ;  /* 0x0000000805087817 */ /* 0x000fc80003800200 */
[----:B------:R-:W-:-:S04]  /*0310*/  IABS R7, R8 ;  /* 0x0000000800077213 */ /* 0x000fc80000000000 */
[----:B------:R-:W1:Y:S08]  /*0320*/  I2F.RP R6, R7 ;  /* 0x0000000700067306 */ /* 0x000e700000209400 */
[----:B-1----:R-:W1:Y:S02]  /*0330*/  MUFU.RCP R6, R6 ;  /* 0x0000000600067308 */ /* 0x002e640000001000 */
[----:B-1----:R-:W-:Y:S01]  /*0340*/  IADD3 R5, R6, 0xffffffe, RZ ;  /* 0x0ffffffe06057810 */ /* 0x002fe20007ffe0ff */
[----:B------:R-:W-:-:S05]  /*0350*/  IMAD.MOV.U32 R6, RZ, RZ, RZ ;  /* 0x000000ffff067224 */ /* 0x000fca00078e00ff */
[----:B------:R-:W1:Y:S02]  /*0360*/  F2I.FTZ.U32.TRUNC.NTZ R5, R5 ;  /* 0x0000000500057305 */ /* 0x000e64000021f000 */
[----:B-1----:R-:W-:-:S04]  /*0370*/  IMAD.MOV R9, RZ, RZ, -R5 ;  /* 0x000000ffff097224 */ /* 0x002fc800078e0a05 */
[----:B------:R-:W-:Y:S01]  /*0380*/  IMAD.MOV.U32 R0, RZ, RZ, R9 ;  /* 0x000000ffff007224 */ /* 0x000fe200078e0009 */
[----:B------:R-:W-:-:S03]  /*0390*/  IABS R9, R11 ;  /* 0x0000000b00097213 */ /* 0x000fc60000000000 */
[----:B------:R-:W-:Y:S01]  /*03a0*/  IMAD R3, R0, R7, RZ ;  /* 0x0000000700037224 */ /* 0x000fe200078e02ff */
[----:B------:R-:W-:-:S03]  /*03b0*/  IABS R0, R8 ;  /* 0x0000000800007213 */ /* 0x000fc60000000000 */
[----:B------:R-:W-:-:S04]  /*03c0*/  IMAD.HI.U32 R4, R5, R3, R4 ;  /* 0x0000000305047227 */ /* 0x000fc800078e0004 */
[----:B------:R-:W-:Y:S02]  /*03d0*/  IMAD.MOV R0, RZ, RZ, -R0 ;  /* 0x000000ffff007224 */ /* 0x000fe400078e0a00 */
[----:B------:R-:W-:-:S04]  /*03e0*/  IMAD.HI.U32 R4, R4, R9, RZ ;  /* 0x0000000904047227 */ /* 0x000fc800078e00ff */
[----:B------:R-:W-:Y:S02]  /*03f0*/  IMAD R0, R4, R0, R9 ;  /* 0x0000000004007224 */ /* 0x000fe400078e0209 */
[----:B------:R-:W-:-:S03]  /*0400*/  IMAD.MOV.U32 R5, RZ, RZ, RZ ;  /* 0x000000ffff057224 */ /* 0x000fc600078e00ff */
        /* <DEDUP_REMOVED lines=8> */
[----:B------:R-:W-:Y:S01]  /*0490*/  IADD3 R13, R0, 0xff, RZ ;  /* 0x000000ff000d7810 */ /* 0x000fe20007ffe0ff */
[----:B------:R-:W-:Y:S01]  /*04a0*/  IMAD.MOV.U32 R0, RZ, RZ, RZ ;  /* 0x000000ffff007224 */ /* 0x000fe200078e00ff */
[----:B------:R-:W-:Y:S02]  /*04b0*/  @P0 IADD3 R4, R4, 0x1, RZ ;  /* 0x0000000104040810 */ /* 0x000fe40007ffe0ff */
[----:B0-----:R-:W-:-:S03]  /*04c0*/  LOP3.LUT P0, RZ, R12, 0x40, RZ, 0xc0, !PT ;  /* 0x000000400cff7812 */ /* 0x001fc6000780c0ff */
[----:B------:R-:W-:Y:S01]  /*04d0*/  @!P2 IMAD.MOV R4, RZ, RZ, -R4 ;  /* 0x000000ffff04a224 */ /* 0x000fe200078e0a04 */
[----:B------:R-:W-:Y:S02]  /*04e0*/  @!P1 LOP3.LUT R4, RZ, R8, RZ, 0x33, !PT ;  /* 0x00000008ff049212 */ /* 0x000fe400078e33ff */
[----:B------:R-:W-:-:S03]  /*04f0*/  ISETP.GE.AND P1, PT, R13, 0x100, PT ;  /* 0x000001000d00780c */ /* 0x000fc60003f26270 */
[----:B------:R-:W-:-:S04]  /*0500*/  IMAD.MOV R3, RZ, RZ, -R4 ;  /* 0x000000ffff037224 */ /* 0x000fc800078e0a04 */
[----:B------:R-:W-:Y:S01]  /*0510*/  IMAD R3, R8, R3, R11 ;  /* 0x0000000308037224 */ /* 0x000fe200078e020b */
[----:B------:R-:W-:Y:S01]  /*0520*/  LOP3.LUT R8, R12, 0x3f, RZ, 0xc0, !PT ;  /* 0x0000003f0c087812 */ /* 0x000fe200078ec0ff */
[----:B------:R-:W-:Y:S02]  /*0530*/  IMAD.SHL.U32 R12, R4, 0x20, RZ ;  /* 0x00000020040c7824 */ /* 0x000fe400078e00ff */
[----:B------:R-:W-:Y:S02]  /*0540*/  IMAD.IADD R2, R2, 0x1, R3 ;  /* 0x0000000102027824 */ /* 0x000fe400078e0203 */
[----:B------:R-:W-:Y:S01]  /*0550*/  IMAD.MOV.U32 R3, RZ, RZ, RZ ;  /* 0x000000ffff037224 */ /* 0x000fe200078e00ff */
[----:B------:R0:W-:Y:S01]  /*0560*/  STL [R1+0x868], R12 ;  /* 0x0008680c01007387 */ /* 0x0001e20000100800 */
[----:B------:R-:W-:-:S05]  /*0570*/  IMAD R2, R2, 0x40, R8 ;  /* 0x0000004002027824 */ /* 0x000fca00078e0208 */
[----:B------:R0:W-:Y:S01]  /*0580*/  STL [R1+0x8a0], R2 ;  /* 0x0008a00201007387 */ /* 0x0001e20000100800 */
[----:B------:R-:W-:Y:S05]  /*0590*/  @!P1 BRA `(.L_x_0) ;  /* 0x0001971000009947 */ /* 0x000fea0003800000 */
[----:B------:R-:W-:Y:S01]  /*05a0*/  IABS R0, c[0x0][0x17c] ;  /* 0x00005f0000007a13 */ /* 0x000fe20000000000 */
[----:B------:R-:W-:Y:S01]  /*05b0*/  ULDC.64 UR6, c[0x0][0x188] ;  /* 0x0000620000067ab9 */ /* 0x000fe20000000a00 */
[C---:B------:R-:W-:Y:S02]  /*05c0*/  IADD3 R3, R12.reuse, 0x1f, RZ ;  /* 0x0000001f0c037810 */ /* 0x040fe40007ffe0ff */
[----:B------:R-:W1:Y:S01]  /*05d0*/  I2F.RP R6, R0 ;  /* 0x0000000000067306 */ /* 0x000e620000209400 */
[----:B------:R-:W-:Y:S02]  /*05e0*/  IADD3 R10, R12, 0x1d, RZ ;  /* 0x0000001d0c0a7810 */ /* 0x000fe40007ffe0ff */
[----:B------:R-:W-:Y:S02]  /*05f0*/  IABS R8, R3 ;  /* 0x0000000300087213 */ /* 0x000fe40000000000 */
[----:B------:R-:W-:-:S02]  /*0600*/  IABS R29, R10 ;  /* 0x0000000a001d7213 */ /* 0x000fc40000000000 */
[----:B------:R-:W-:Y:S02]  /*0610*/  ISETP.GE.AND P3, PT, R3, RZ, PT ;  /* 0x000000ff0300720c */ /* 0x000fe40003f66270 */
[----:B------:R-:W-:-:S04]  /*0620*/  IADD3 R11, R12, 0x1c, RZ ;  /* 0x0000001c0c0b7810 */ /* 0x000fc80007ffe0ff */
[----:B------:R-:W-:Y:S01]  /*0630*/  IABS R27, R11 ;  /* 0x0000000b001b7213 */ /* 0x000fe20000000000 */
[----:B-1----:R-:W1:Y:S02]  /*0640*/  MUFU.RCP R6, R6 ;  /* 0x0000000600067308 */ /* 0x002e640000001000 */
[----:B-1----:R-:W-:Y:S02]  /*0650*/  IADD3 R4, R6, 0xffffffe, RZ ;  /* 0x0ffffffe06047810 */ /* 0x002fe40007ffe0ff */
[----:B------:R-:W-:-:S04]  /*0660*/  IADD3 R6, R12, 0x1e, RZ ;  /* 0x0000001e0c067810 */ /* 0x000fc80007ffe0ff */
[----:B------:R1:W2:Y:S01]  /*0670*/  F2I.FTZ.U32.TRUNC.NTZ R5, R4 ;  /* 0x0000000400057305 */ /* 0x0002a2000021f000 */
[----:B------:R-:W-:Y:S02]  /*0680*/  IABS R9, R6 ;  /* 0x0000000600097213 */ /* 0x000fe40000000000 */
[----:B------:R-:W-:Y:S02]  /*0690*/  ISETP.GE.AND P4, PT, R6, RZ, PT ;  /* 0x000000ff0600720c */ /* 0x000fe40003f86270 */
[----:B------:R-:W-:Y:S01]  /*06a0*/  IADD3 R6, R12, 0x19, RZ ;  /* 0x000000190c067810 */ /* 0x000fe20007ffe0ff */
[----:B-1----:R-:W-:-:S03]  /*06b0*/  IMAD.MOV.U32 R4, RZ, RZ, RZ ;  /* 0x000000ffff047224 */ /* 0x002fc600078e00ff */
[----:B------:R-:W-:Y:S01]  /*06c0*/  IABS R13, R6 ;  /* 0x00000006000d7213 */ /* 0x000fe20000000000 */
[----:B--2---:R-:W-:-:S04]  /*06d0*/  IMAD.MOV R7, RZ, RZ, -R5 ;  /* 0x000000ffff077224 */ /* 0x004fc800078e0a05 */
[----:B------:R-:W-:-:S04]  /*06e0*/  IMAD R7, R7, R0, RZ ;  /* 0x0000000007077224 */ /* 0x000fc800078e02ff */
[----:B0-----:R-:W-:-:S04]  /*06f0*/  IMAD.HI.U32 R2, R5, R7, R4 ;  /* 0x0000000705027227 */ /* 0x001fc800078e0004 */
[----:B------:R-:W-:Y:S02]  /*0700*/  IMAD.MOV.U32 R7, RZ, RZ, R8 ;  /* 0x000000ffff077224 */ /* 0x000fe400078e0008 */
[----:B------:R-:W-:-:S04]  /*0710*/  IMAD.HI.U32 R4, R2, R9, RZ ;  /* 0x0000000902047227 */ /* 0x000fc800078e00ff */
[----:B------:R-:W-:-:S04]  /*0720*/  IMAD.HI.U32 R5, R2, R7, RZ ;  /* 0x0000000702057227 */ /* 0x000fc800078e00ff */
[----:B------:R-:W-:Y:S02]  /*0730*/  IMAD.MOV R5, RZ, RZ, -R5 ;  /* 0x000000ffff057224 */ /* 0x000fe400078e0a05 */
[----:B------:R-:W-:Y:S02]  /*0740*/  IMAD.MOV R4, RZ, RZ, -R4 ;  /* 0x000000ffff047224 */ /* 0x000fe400078e0a04 */
[----:B------:R-:W-:Y:S02]  /*0750*/  IMAD R7, R0, R5, R7 ;  /* 0x0000000500077224 */ /* 0x000fe400078e0207 */
[----:B------:R-:W-:-:S03]  /*0760*/  IMAD.HI.U32 R5, R2, R29, RZ ;  /* 0x0000001d02057227 */ /* 0x000fc600078e00ff */
[C---:B------:R-:W-:Y:S01]  /*0770*/  ISETP.GT.U32.AND P1, PT, R0.reuse, R7, PT ;  /* 0x000000070000720c */ /* 0x040fe20003f24070 */
[----:B------:R-:W-:Y:S02]  /*0780*/  IMAD.MOV R8, RZ, RZ, -R5 ;  /* 0x000000ffff087224 */ /* 0x000fe400078e0a05 */
[C---:B------:R-:W-:Y:S02]  /*0790*/  IMAD R5, R0.reuse, R4, R9 ;  /* 0x0000000400057224 */ /* 0x040fe400078e0209 */
[----:B------:R-:W-:Y:S01]  /*07a0*/  IMAD R29, R0, R8, R29 ;  /* 0x00000008001d7224 */ /* 0x000fe200078e021d */
[----:B------:R-:W-:Y:S01]  /*07b0*/  IADD3 R8, R12, 0x1a, RZ ;  /* 0x0000001a0c087810 */ /* 0x000fe20007ffe0ff */
[----:B------:R-:W-:Y:S01]  /*07c0*/  IMAD.HI.U32 R4, R2, R27, RZ ;  /* 0x0000001b02047227 */ /* 0x000fe200078e00ff */
[C---:B------:R-:W-:Y:S02]  /*07d0*/  ISETP.GT.U32.AND P2, PT, R0.reuse, R5, PT ;  /* 0x000000050000720c */ /* 0x040fe40003f44070 */
[----:B------:R-:W-:Y:S01]  /*07e0*/  ISETP.GT.U32.AND P5, PT, R0, R29, PT ;  /* 0x0000001d0000720c */ /* 0x000fe20003fa4070 */
[----:B------:R-:W-:-:S02]  /*07f0*/  IMAD.MOV R4, RZ, RZ, -R4 ;  /* 0x000000ffff047224 */ /* 0x000fc400078e0a04 */
[--C-:B------:R-:W-:Y:S01]  /*0800*/  @!P1 IMAD.IADD R7, R7, 0x1, -R0.reuse ;  /* 0x0000000107079824 */ /* 0x100fe200078e0a00 */
[----:B------:R-:W-:Y:S01]  /*0810*/  ISETP.GE.AND P1, PT, R10, RZ, PT ;  /* 0x000000ff0a00720c */ /* 0x000fe20003f26270 */
[----:B------:R-:W-:Y:S01]  /*0820*/  IMAD R27, R0, R4, R27 ;  /* 0x00000004001b7224 */ /* 0x000fe200078e021b */
[----:B------:R-:W-:Y:S02]  /*0830*/  IADD3 R4, R12, 0x1b, RZ ;  /* 0x0000001b0c047810 */ /* 0x000fe40007ffe0ff */
[----:B------:R-:W-:Y:S02]  /*0840*/  ISETP.GT.U32.AND P6, PT, R0, R7, PT ;  /* 0x000000070000720c */ /* 0x000fe40003fc4070 */
[----:B------:R-:W-:Y:S01]  /*0850*/  IABS R3, R4 ;  /* 0x0000000400037213 */ /* 0x000fe20000000000 */
[--C-:B------:R-:W-:Y:S02]  /*0860*/  @!P2 IMAD.IADD R5, R5, 0x1, -R0.reuse ;  /* 0x000000010505a824 */ /* 0x100fe400078e0a00 */
[----:B------:R-:W-:-:S03]  /*0870*/  @!P5 IMAD.IADD R29, R29, 0x1, -R0 ;  /* 0x000000011d1dd824 */ /* 0x000fc600078e0a00 */
[C---:B------:R-:W-:Y:S02]  /*0880*/  ISETP.GT.U32.AND P2, PT, R0.reuse, R5, PT ;  /* 0x000000050000720c */ /* 0x040fe40003f44070 */
[----:B------:R-:W-:-:S03]  /*0890*/  ISETP.GT.U32.AND P5, PT, R0, R29, PT ;  /* 0x0000001d0000720c */ /* 0x000fc60003fa4070 */
[--C-:B------:R-:W-:Y:S01]  /*08a0*/  @!P6 IMAD.IADD R7, R7, 0x1, -R0.reuse ;  /* 0x000000010707e824 */ /* 0x100fe200078e0a00 */
[----:B------:R-:W-:Y:S02]  /*08b0*/  ISETP.GE.AND P6, PT, R11, RZ, PT ;  /* 0x000000ff0b00720c */ /* 0x000fe40003fc6270 */
[----:B------:R-:W-:Y:S01]  /*08c0*/  IABS R11, R8 ;  /* 0x00000008000b7213 */ /* 0x000fe20000000000 */
[----:B------:R-:W-:Y:S02]  /*08d0*/  IMAD.MOV.U32 R9, RZ, RZ, R7 ;  /* 0x000000ffff097224 */ /* 0x000fe400078e0007 */
[----:B------:R-:W-:Y:S02]  /*08e0*/  IMAD.MOV.U32 R7, RZ, RZ, R3 ;  /* 0x000000ffff077224 */ /* 0x000fe400078e0003 */
[----:B------:R-:W-:Y:S01]  /*08f0*/  @!P3 IMAD.MOV R9, RZ, RZ, -R9 ;  /* 0x000000ffff09b224 */ /* 0x000fe200078e0a09 */
[----:B------:R-:W-:Y:S01]  /*0900*/  ISETP.GT.U32.AND P3, PT, R0, R27, PT ;  /* 0x0000001b0000720c */ /* 0x000fe20003f64070 */
[--C-:B------:R-:W-:Y:S01]  /*0910*/  @!P2 IMAD.IADD R5, R5, 0x1, -R0.reuse ;  /* 0x000000010505a824 */ /* 0x100fe200078e0a00 */
[----:B------:R-:W-:Y:S01]  /*0920*/  ISETP.GE.AND P2, PT, R4, RZ, PT ;  /* 0x000000ff0400720c */ /* 0x000fe20003f46270 */
[----:B------:R-:W-:Y:S01]  /*0930*/  @!P5 IMAD.IADD R29, R29, 0x1, -R0 ;  /* 0x000000011d1dd824 */ /* 0x000fe200078e0a00 */
[----:B------:R0:W-:Y:S01]  /*0940*/  STL [R1+0x4], R9 ;  /* 0x0000040901007387 */ /* 0x0001e20000100800 */
[----:B------:R-:W-:Y:S01]  /*0950*/  IMAD.HI.U32 R3, R2, R7, RZ ;  /* 0x0000000702037227 */ /* 0x000fe200078e00ff */
[----:B------:R-:W-:-:S03]  /*0960*/  ISETP.GE.AND P5, PT, R8, RZ, PT ;  /* 0x000000ff0800720c */ /* 0x000fc60003fa6270 */
[----:B------:R-:W-:Y:S02]  /*0970*/  @!P1 IMAD.MOV R29, RZ, RZ, -R29 ;  /* 0x000000ffff1d9224 */ /* 0x000fe400078e0a1d */
[----:B------:R-:W-:Y:S02]  /*0980*/  IMAD.MOV R10, RZ, RZ, -R3 ;  /* 0x000000ffff0a7224 */ /* 0x000fe400078e0a03 */
[----:B------:R-:W-:Y:S02]  /*0990*/  @!P3 IMAD.IADD R27, R27, 0x1, -R0 ;  /* 0x000000011b1bb824 */ /* 0x000fe400078e0a00 */
[----:B0-----:R-:W-:Y:S02]  /*09a0*/  IMAD.MOV.U32 R9, RZ, RZ, R5 ;  /* 0x000000ffff097224 */ /* 0x001fe400078e0005 */
[----:B------:R-:W-:Y:S01]  /*09b0*/  IMAD.HI.U32 R3, R2, R11, RZ ;  /* 0x0000000b02037227 */ /* 0x000fe200078e00ff */
[----:B------:R-:W-:-:S03]  /*09c0*/  ISETP.GT.U32.AND P3, PT, R0, R27, PT ;  /* 0x0000001b0000720c */ /* 0x000fc60003f64070 */
[----:B------:R-:W-:Y:S01]  /*09d0*/  @!P4 IMAD.MOV R9, RZ, RZ, -R9 ;  /* 0x000000ffff09c224 */ /* 0x000fe200078e0a09 */
[----:B------:R-:W-:Y:S01]  /*09e0*/  ISETP.GE.AND P4, PT, R6, RZ, PT ;  /* 0x000000ff0600720c */ /* 0x000fe20003f86270 */
[----:B------:R-:W-:Y:S02]  /*09f0*/  IMAD.MOV R3, RZ, RZ, -R3 ;  /* 0x000000ffff037224 */ /* 0x000fe400078e0a03 */
[----:B------:R-:W-:Y:S01]  /*0a00*/  IMAD.HI.U32 R4, R2, R13, RZ ;  /* 0x0000000d02047227 */ /* 0x000fe200078e00ff */
[----:B------:R-:W-:Y:S03]  /*0a10*/  STL [R1], R9 ;  /* 0x0000000901007387 */ /* 0x000fe60000100800 */
[----:B------:R-:W-:Y:S01]  /*0a20*/  IMAD R11, R0, R3, R11 ;  /* 0x00000003000b7224 */ /* 0x000fe200078e020b */
[----:B------:R0:W-:Y:S01]  /*0a30*/  STL [R1+0xbd0], R29 ;  /* 0x000bd01d01007387 */ /* 0x0001e20000100800 */
[----:B------:R-:W-:-:S02]  /*0a40*/  @!P3 IMAD.IADD R27, R27, 0x1, -R0 ;  /* 0x000000011b1bb824 */ /* 0x000fc400078e0a00 */
[C---:B------:R-:W-:Y:S02]  /*0a50*/  IMAD R10, R0.reuse, R10, R7 ;  /* 0x0000000a000a7224 */ /* 0x040fe400078e0207 */
[----:B------:R-:W-:Y:S01]  /*0a60*/  IMAD.MOV R4, RZ, RZ, -R4 ;  /* 0x000000ffff047224 */ /* 0x000fe200078e0a04 */
[----:B0-----:R-:W2:Y:S01]  /*0a70*/  LDL R29, [R1+0x868] ;  /* 0x00086800011d7983 */ /* 0x001ea20000100800 */
[C---:B------:R-:W-:Y:S02]  /*0a80*/  ISETP.GT.U32.AND P3, PT, R0.reuse, R11, PT ;  /* 0x0000000b0000720c */ /* 0x040fe40003f64070 */
[C---:B------:R-:W-:Y:S01]  /*0a90*/  IMAD R13, R0.reuse, R4, R13 ;  /* 0x00000004000d7224 */ /* 0x040fe200078e020d */
[----:B------:R-:W-:Y:S01]  /*0aa0*/  ISETP.GT.U32.AND P1, PT, R0, R10, PT ;  /* 0x0000000a0000720c */ /* 0x000fe20003f24070 */
[----:B------:R-:W-:-:S03]  /*0ab0*/  @!P6 IMAD.MOV R27, RZ, RZ, -R27 ;  /* 0x000000ffff1be224 */ /* 0x000fc600078e0a1b */
[----:B------:R-:W-:-:S06]  /*0ac0*/  ISETP.GT.U32.AND P6, PT, R0, R13, PT ;  /* 0x0000000d0000720c */ /* 0x000fcc0003fc4070 */
[----:B------:R-:W-:-:S05]  /*0ad0*/  @!P3 IMAD.IADD R11, R11, 0x1, -R0 ;  /* 0x000000010b0bb824 */ /* 0x000fca00078e0a00 */
[----:B------:R-:W-:Y:S01]  /*0ae0*/  ISETP.GT.U32.AND P3, PT, R0, R11, PT ;  /* 0x0000000b0000720c */ /* 0x000fe20003f64070 */
[--C-:B------:R-:W-:Y:S02]  /*0af0*/  @!P1 IMAD.IADD R10, R10, 0x1, -R0.reuse ;  /* 0x000000010a0a9824 */ /* 0x100fe400078e0a00 */
[----:B------:R-:W-:-:S03]  /*0b00*/  @!P6 IMAD.IADD R13, R13, 0x1, -R0 ;  /* 0x000000010d0de824 */ /* 0x000fc600078e0a00 */
[----:B------:R-:W-:-:S07]  /*0b10*/  ISETP.GT.U32.AND P1, PT, R0, R10, PT ;  /* 0x0000000a0000720c */ /* 0x000fce0003f24070 */
[----:B------:R-:W-:-:S06]  /*0b20*/  @!P3 IMAD.IADD R11, R11, 0x1, -R0 ;  /* 0x000000010b0bb824 */ /* 0x000fcc00078e0a00 */
[----:B------:R-:W-:-:S04]  /*0b30*/  @!P1 IMAD.IADD R10, R10, 0x1, -R0 ;  /* 0x000000010a0a9824 */ /* 0x000fc800078e0a00 */
[----:B------:R-:W-:Y:S02]  /*0b40*/  @!P2 IMAD.MOV R10, RZ, RZ, -R10 ;  /* 0x000000ffff0aa224 */ /* 0x000fe400078e0a0a */
[----:B------:R-:W-:Y:S01]  /*0b50*/  @!P5 IMAD.MOV R11, RZ, RZ, -R11 ;  /* 0x000000ffff0bd224 */ /* 0x000fe200078e0a0b */
[----:B------:R-:W-:Y:S04]  /*0b60*/  STL [R1+0xbd4], R27 ;  /* 0x000bd41b01007387 */ /* 0x000fe80000100800 */
[----:B------:R0:W-:Y:S04]  /*0b70*/  STL [R1+0xbd8], R10 ;  /* 0x000bd80a01007387 */ /* 0x0001e80000100800 */
[----:B------:R1:W-:Y:S01]  /*0b80*/  STL [R1+0xbdc], R11 ;  /* 0x000bdc0b01007387 */ /* 0x0003e20000100800 */
[----:B--2---:R-:W-:-:S02]  /*0b90*/  IADD3 R12, R29, 0x18, RZ ;  /* 0x000000181d0c7810 */ /* 0x004fc40007ffe0ff */
[----:B------:R-:W-:Y:S02]  /*0ba0*/  IADD3 R7, R29, 0x17, RZ ;  /* 0x000000171d077810 */ /* 0x000fe40007ffe0ff */
[----:B------:R-:W-:Y:S02]  /*0bb0*/  IABS R15, R12 ;  /* 0x0000000c000f7213 */ /* 0x000fe40000000000 */
[----:B------:R-:W-:-:S03]  /*0bc0*/  IABS R9, R7 ;  /* 0x0000000700097213 */ /* 0x000fc60000000000 */
[----:B------:R-:W-:-:S04]  /*0bd0*/  IMAD.HI.U32 R8, R2, R15, RZ ;  /* 0x0000000f02087227 */ /* 0x000fc800078e00ff */
[----:B------:R-:W-:-:S04]  /*0be0*/  IMAD.HI.U32 R16, R2, R9, RZ ;  /* 0x0000000902107227 */ /* 0x000fc800078e00ff */
[----:B------:R-:W-:Y:S02]  /*0bf0*/  IMAD.MOV R8, RZ, RZ, -R8 ;  /* 0x000000ffff087224 */ /* 0x000fe400078e0a08 */
[----:B------:R-:W-:Y:S02]  /*0c00*/  IMAD.MOV R16, RZ, RZ, -R16 ;  /* 0x000000ffff107224 */ /* 0x000fe400078e0a10 */
[C---:B------:R-:W-:Y:S02]  /*0c10*/  IMAD R15, R0.reuse, R8, R15 ;  /* 0x00000008000f7224 */ /* 0x040fe400078e020f */
[----:B------:R-:W-:-:S03]  /*0c20*/  IMAD R16, R0, R16, R9 ;  /* 0x0000001000107224 */ /* 0x000fc600078e0209 */
[C---:B------:R-:W-:Y:S02]  /*0c30*/  ISETP.GT.U32.AND P3, PT, R0.reuse, R15, PT ;  /* 0x0000000f0000720c */ /* 0x040fe40003f64070 */
[----:B------:R-:W-:Y:S02]  /*0c40*/  ISETP.GT.U32.AND P6, PT, R0, R16, PT ;  /* 0x000000100000720c */ /* 0x000fe40003fc4070 */
[C---:B------:R-:W-:Y:S02]  /*0c50*/  IADD3 R6, R29.reuse, 0x16, RZ ;  /* 0x000000161d067810 */ /* 0x040fe40007ffe0ff */
[C---:B------:R-:W-:Y:S02]  /*0c60*/  IADD3 R17, R29.reuse, 0x14, RZ ;  /* 0x000000141d117810 */ /* 0x040fe40007ffe0ff */
[----:B------:R-:W-:Y:S02]  /*0c70*/  IABS R5, R6 ;  /* 0x0000000600057213 */ /* 0x000fe40000000000 */
[----:B------:R-:W-:-:S02]  /*0c80*/  IADD3 R19, R29, 0x13, RZ ;  /* 0x000000131d137810 */ /* 0x000fc40007ffe0ff */
[----:B------:R-:W-:Y:S01]  /*0c90*/  ISETP.GE.AND P1, PT, R12, RZ, PT ;  /* 0x000000ff0c00720c */ /* 0x000fe20003f26270 */
[--C-:B------:R-:W-:Y:S01]  /*0ca0*/  @!P3 IMAD.IADD R15, R15, 0x1, -R0.reuse ;  /* 0x000000010f0fb824 */ /* 0x100fe200078e0a00 */
[----:B------:R-:W-:Y:S01]  /*0cb0*/  IADD3 R4, R29, 0x15, RZ ;  /* 0x000000151d047810 */ /* 0x000fe20007ffe0ff */
[----:B------:R-:W-:Y:S01]  /*0cc0*/  @!P6 IMAD.IADD R16, R16, 0x1, -R0 ;  /* 0x000000011010e824 */ /* 0x000fe200078e0a00 */
[----:B------:R-:W-:Y:S01]  /*0cd0*/  IABS R12, R17 ;  /* 0x00000011000c7213 */ /* 0x000fe20000000000 */
[----:B------:R-:W-:Y:S01]  /*0ce0*/  IMAD.HI.U32 R18, R2, R5, RZ ;  /* 0x0000000502127227 */ /* 0x000fe200078e00ff */
[----:B------:R-:W-:Y:S02]  /*0cf0*/  IABS R9, R19 ;  /* 0x0000001300097213 */ /* 0x000fe40000000000 */
[----:B------:R-:W-:Y:S01]  /*0d00*/  IABS R3, R4 ;  /* 0x0000000400037213 */ /* 0x000fe20000000000 */
[----:B------:R-:W-:Y:S01]  /*0d10*/  IMAD.MOV R18, RZ, RZ, -R18 ;  /* 0x000000ffff127224 */ /* 0x000fe200078e0a12 */
[----:B------:R-:W-:Y:S01]  /*0d20*/  ISETP.GT.U32.AND P2, PT, R0, R15, PT ;  /* 0x0000000f0000720c */ /* 0x000fe20003f44070 */
[----:B------:R-:W-:Y:S01]  /*0d30*/  IMAD.HI.U32 R21, R2, R12, RZ ;  /* 0x0000000c02157227 */ /* 0x000fe200078e00ff */
[----:B------:R-:W-:-:S03]  /*0d40*/  ISETP.GT.U32.AND P6, PT, R0, R16, PT ;  /* 0x000000100000720c */ /* 0x000fc60003fc4070 */
[----:B------:R-:W-:Y:S01]  /*0d50*/  IMAD.HI.U32 R23, R2, R9, RZ ;  /* 0x0000000902177227 */ /* 0x000fe200078e00ff */
[----:B------:R-:W-:-:S03]  /*0d60*/  ISETP.GT.U32.AND P3, PT, R0, R13, PT ;  /* 0x0000000d0000720c */ /* 0x000fc60003f64070 */
[----:B------:R-:W-:-:S04]  /*0d70*/  IMAD.HI.U32 R14, R2, R3, RZ ;  /* 0x00000003020e7227 */ /* 0x000fc800078e00ff */
[C---:B------:R-:W-:Y:S02]  /*0d80*/  IMAD R18, R0.reuse, R18, R5 ;  /* 0x0000001200127224 */ /* 0x040fe400078e0205 */
[----:B------:R-:W-:Y:S02]  /*0d90*/  IMAD.MOV R21, RZ, RZ, -R21 ;  /* 0x000000ffff157224 */ /* 0x000fe400078e0a15 */
[----:B------:R-:W-:Y:S01]  /*0da0*/  IMAD.MOV R23, RZ, RZ, -R23 ;  /* 0x000000ffff177224 */ /* 0x000fe200078e0a17 */
[C---:B------:R-:W-:Y:S01]  /*0db0*/  ISETP.GT.U32.AND P5, PT, R0.reuse, R18, PT ;  /* 0x000000120000720c */ /* 0x040fe20003fa4070 */
[----:B------:R-:W-:Y:S02]  /*0dc0*/  IMAD.MOV R14, RZ, RZ, -R14 ;  /* 0x000000ffff0e7224 */ /* 0x000fe400078e0a0e */
[C---:B------:R-:W-:Y:S02]  /*0dd0*/  IMAD R12, R0.reuse, R21, R12 ;  /* 0x00000015000c7224 */ /* 0x040fe400078e020c */
[----:B------:R-:W-:-:S02]  /*0de0*/  IMAD R9, R0, R23, R9 ;  /* 0x0000001700097224 */ /* 0x000fc400078e0209 */
[C---:B------:R-:W-:Y:S02]  /*0df0*/  IMAD R14, R0.reuse, R14, R3 ;  /* 0x0000000e000e7224 */ /* 0x040fe400078e0203 */
[--C-:B------:R-:W-:Y:S01]  /*0e00*/  @!P2 IMAD.IADD R15, R15, 0x1, -R0.reuse ;  /* 0x000000010f0fa824 */ /* 0x100fe200078e0a00 */
[----:B------:R-:W-:Y:S01]  /*0e10*/  ISETP.GT.U32.AND P2, PT, R0, R12, PT ;  /* 0x0000000c0000720c */ /* 0x000fe20003f44070 */
[--C-:B------:R-:W-:Y:S01]  /*0e20*/  @!P6 IMAD.IADD R16, R16, 0x1, -R0.reuse ;  /* 0x000000011010e824 */ /* 0x100fe200078e0a00 */
[C---:B------:R-:W-:Y:S01]  /*0e30*/  ISETP.GT.U32.AND P6, PT, R0.reuse, R9, PT ;  /* 0x000000090000720c */ /* 0x040fe20003fc4070 */
[----:B------:R-:W-:Y:S01]  /*0e40*/  @!P3 IMAD.IADD R13, R13, 0x1, -R0 ;  /* 0x000000010d0db824 */ /* 0x000fe200078e0a00 */
[C---:B------:R-:W-:Y:S02]  /*0e50*/  IADD3 R20, R29.reuse, 0x12, RZ ;  /* 0x000000121d147810 */ /* 0x040fe40007ffe0ff */
[----:B------:R-:W-:Y:S02]  /*0e60*/  ISETP.GT.U32.AND P3, PT, R0, R14, PT ;  /* 0x0000000e0000720c */ /* 0x000fe40003f64070 */
[----:B------:R-:W-:-:S02]  /*0e70*/  IADD3 R5, R29, 0x11, RZ ;  /* 0x000000111d057810 */ /* 0x000fc40007ffe0ff */
[----:B------:R-:W-:Y:S01]  /*0e80*/  IABS R8, R20 ;  /* 0x0000001400087213 */ /* 0x000fe20000000000 */
[----:B------:R-:W-:Y:S01]  /*0e90*/  @!P5 IMAD.IADD R18, R18, 0x1, -R0 ;  /* 0x000000011212d824 */ /* 0x000fe200078e0a00 */
[----:B------:R-:W-:Y:S02]  /*0ea0*/  IABS R3, R5 ;  /* 0x0000000500037213 */ /* 0x000fe40000000000 */
[----:B------:R-:W-:Y:S01]  /*0eb0*/  ISETP.GE.AND P5, PT, R7, RZ, PT ;  /* 0x000000ff0700720c */ /* 0x000fe20003fa6270 */
[----:B------:R-:W-:-:S04]  /*0ec0*/  IMAD.HI.U32 R21, R2, R8, RZ ;  /* 0x0000000802157227 */ /* 0x000fc800078e00ff */
[--C-:B------:R-:W-:Y:S01]  /*0ed0*/  @!P2 IMAD.IADD R12, R12, 0x1, -R0.reuse ;  /* 0x000000010c0ca824 */ /* 0x100fe200078e0a00 */
[----:B------:R-:W-:Y:S01]  /*0ee0*/  ISETP.GT.U32.AND P2, PT, R0, R18, PT ;  /* 0x000000120000720c */ /* 0x000fe20003f44070 */
[----:B------:R-:W-:Y:S02]  /*0ef0*/  @!P6 IMAD.IADD R9, R9, 0x1, -R0 ;  /* 0x000000010909e824 */ /* 0x000fe400078e0a00 */
[----:B------:R-:W-:-:S04]  /*0f00*/  IMAD.HI.U32 R22, R2, R3, RZ ;  /* 0x0000000302167227 */ /* 0x000fc800078e00ff */
[----:B------:R-:W-:Y:S01]  /*0f10*/  IMAD.MOV R21, RZ, RZ, -R21 ;  /* 0x000000ffff157224 */ /* 0x000fe200078e0a15 */
[----:B------:R-:W-:Y:S01]  /*0f20*/  ISETP.GT.U32.AND P6, PT, R0, R9, PT ;  /* 0x000000090000720c */ /* 0x000fe20003fc4070 */
[----:B------:R-:W-:Y:S01]  /*0f30*/  @!P3 IMAD.IADD R14, R14, 0x1, -R0 ;  /* 0x000000010e0eb824 */ /* 0x000fe200078e0a00 */
[----:B------:R-:W-:Y:S01]  /*0f40*/  ISETP.GE.AND P3, PT, R6, RZ, PT ;  /* 0x000000ff0600720c */ /* 0x000fe20003f66270 */
[----:B------:R-:W-:Y:S01]  /*0f50*/  @!P1 IMAD.MOV R15, RZ, RZ, -R15 ;  /* 0x000000ffff0f9224 */ /* 0x000fe200078e0a0f */
[C---:B------:R-:W-:Y:S01]  /*0f60*/  ISETP.GT.U32.AND P1, PT, R0.reuse, R12, PT ;  /* 0x0000000c0000720c */ /* 0x040fe20003f24070 */
[----:B------:R-:W-:Y:S02]  /*0f70*/  IMAD.MOV R22, RZ, RZ, -R22 ;  /* 0x000000ffff167224 */ /* 0x000fe400078e0a16 */
[C---:B------:R-:W-:Y:S01]  /*0f80*/  IMAD R6, R0.reuse, R21, R8 ;  /* 0x0000001500067224 */ /* 0x040fe200078e0208 */
[----:B------:R-:W-:Y:S01]  /*0f90*/  IADD3 R8, R29, 0xf, RZ ;  /* 0x0000000f1d087810 */ /* 0x000fe20007ffe0ff */
[----:B------:R-:W-:-:S02]  /*0fa0*/  IMAD R3, R0, R22, R3 ;  /* 0x0000001600037224 */ /* 0x000fc400078e0203 */
[----:B------:R-:W-:Y:S01]  /*0fb0*/  @!P5 IMAD.MOV R16, RZ, RZ, -R16 ;  /* 0x000000ffff10d224 */ /* 0x000fe200078e0a10 */
[----:B------:R-:W-:Y:S01]  /*0fc0*/  IABS R22, R8 ;  /* 0x0000000800167213 */ /* 0x000fe20000000000 */
[----:B------:R-:W-:Y:S01]  /*0fd0*/  @!P4 IMAD.MOV R13, RZ, RZ, -R13 ;  /* 0x000000ffff0dc224 */ /* 0x000fe200078e0a0d */
[----:B------:R-:W-:Y:S01]  /*0fe0*/  ISETP.GT.U32.AND P5, PT, R0, R6, PT ;  /* 0x000000060000720c */ /* 0x000fe20003fa4070 */
[----:B------:R-:W-:Y:S01]  /*0ff0*/  @!P2 IMAD.IADD R18, R18, 0x1, -R0 ;  /* 0x000000011212a824 */ /* 0x000fe200078e0a00 */
[----:B------:R-:W-:Y:S02]  /*1000*/  ISETP.GT.U32.AND P4, PT, R0, R14, PT ;  /* 0x0000000e0000720c */ /* 0x000fe40003f84070 */
[----:B------:R-:W-:Y:S01]  /*1010*/  ISETP.GE.AND P2, PT, R4, RZ, PT ;  /* 0x000000ff0400720c */ /* 0x000fe20003f46270 */
[----:B------:R-:W-:Y:S02]  /*1020*/  IMAD.MOV.U32 R4, RZ, RZ, R22 ;  /* 0x000000ffff047224 */ /* 0x000fe400078e0016 */
[--C-:B------:R-:W-:Y:S01]  /*1030*/  @!P1 IMAD.IADD R12, R12, 0x1, -R0.reuse ;  /* 0x000000010c0c9824 */ /* 0x100fe200078e0a00 */
[----:B------:R-:W-:Y:S01]  /*1040*/  ISETP.GE.AND P1, PT, R17, RZ, PT ;  /* 0x000000ff1100720c */ /* 0x000fe20003f26270 */
[----:B------:R-:W-:Y:S01]  /*1050*/  @!P6 IMAD.IADD R9, R9, 0x1, -R0 ;  /* 0x000000010909e824 */ /* 0x000fe200078e0a00 */
[----:B------:R-:W-:Y:S01]  /*1060*/  ISETP.GE.AND P6, PT, R19, RZ, PT ;  /* 0x000000ff1300720c */ /* 0x000fe20003fc6270 */
[----:B------:R-:W-:-:S04]  /*1070*/  IMAD.HI.U32 R17, R2, R4, RZ ;  /* 0x0000000402117227 */ /* 0x000fc800078e00ff */
[--C-:B------:R-:W-:Y:S02]  /*1080*/  @!P5 IMAD.IADD R6, R6, 0x1, -R0.reuse ;  /* 0x000000010606d824 */ /* 0x100fe400078e0a00 */
[----:B------:R-:W-:Y:S02]  /*1090*/  IMAD.MOV R17, RZ, RZ, -R17 ;  /* 0x000000ffff117224 */ /* 0x000fe400078e0a11 */
[----:B------:R-:W-:Y:S01]  /*10a0*/  @!P4 IMAD.IADD R14, R14, 0x1, -R0 ;  /* 0x000000010e0ec824 */ /* 0x000fe200078e0a00 */
[C---:B------:R-:W-:Y:S01]  /*10b0*/  ISETP.GT.U32.AND P4, PT, R0.reuse, R3, PT ;  /* 0x000000030000720c */ /* 0x040fe20003f84070 */
[----:B------:R-:W-:Y:S01]  /*10c0*/  @!P3 IMAD.MOV R18, RZ, RZ, -R18 ;  /* 0x000000ffff12b224 */ /* 0x000fe200078e0a12 */
[C---:B------:R-:W-:Y:S01]  /*10d0*/  ISETP.GT.U32.AND P3, PT, R0.reuse, R6, PT ;  /* 0x000000060000720c */ /* 0x040fe20003f64070 */
[----:B------:R-:W-:Y:S02]  /*10e0*/  IMAD R4, R0, R17, R4 ;  /* 0x0000001100047224 */ /* 0x000fe400078e0204 */
[----:B0-----:R-:W-:-:S02]  /*10f0*/  IMAD.MOV.U32 R10, RZ, RZ, R9 ;  /* 0x000000ffff0a7224 */ /* 0x001fc400078e0009 */
[----:B------:R-:W-:Y:S02]  /*1100*/  IMAD.MOV.U32 R24, RZ, RZ, R14 ;  /* 0x000000ffff187224 */ /* 0x000fe400078e000e */
[----:B------:R-:W-:Y:S01]  /*1110*/  @!P6 IMAD.MOV R10, RZ, RZ, -R10 ;  /* 0x000000ffff0ae224 */ /* 0x000fe200078e0a0a */
[----:B------:R-:W-:Y:S01]  /*1120*/  ISETP.GT.U32.AND P6, PT, R0, R4, PT ;  /* 0x000000040000720c */ /* 0x000fe20003fc4070 */
[----:B-1----:R-:W-:Y:S01]  /*1130*/  IMAD.MOV.U32 R11, RZ, RZ, R12 ;  /* 0x000000ffff0b7224 */ /* 0x002fe200078e000c */
[----:B------:R-:W-:Y:S01]  /*1140*/  ISETP.GE.AND P5, PT, R20, RZ, PT ;  /* 0x000000ff1400720c */ /* 0x000fe20003fa6270 */
[----:B------:R-:W-:Y:S01]  /*1150*/  @!P2 IMAD.MOV R24, RZ, RZ, -R24 ;  /* 0x000000ffff18a224 */ /* 0x000fe200078e0a18 */
[----:B------:R-:W-:Y:S01]  /*1160*/  STL [R1+0xbe0], R13 ;  /* 0x000be00d01007387 */ /* 0x000fe20000100800 */
[----:B------:R-:W-:Y:S01]  /*1170*/  @!P1 IMAD.MOV R11, RZ, RZ, -R11 ;  /* 0x000000ffff0b9224 */ /* 0x000fe200078e0a0b */
[----:B------:R-:W-:Y:S01]  /*1180*/  IADD3 R7, R29, 0x10, RZ ;  /* 0x000000101d077810 */ /* 0x000fe20007ffe0ff */
[--C-:B------:R-:W-:Y:S01]  /*1190*/  @!P4 IMAD.IADD R3, R3, 0x1, -R0.reuse ;  /* 0x000000010303c824 */ /* 0x100fe200078e0a00 */
[----:B------:R-:W-:Y:S01]  /*11a0*/  STL [R1+0xbe4], R15 ;  /* 0x000be40f01007387 */ /* 0x000fe20000100800 */
[----:B------:R-:W-:-:S03]  /*11b0*/  @!P3 IMAD.IADD R6, R6, 0x1, -R0 ;  /* 0x000000010606b824 */ /* 0x000fc600078e0a00 */
[----:B------:R-:W-:Y:S01]  /*11c0*/  STL [R1+0xbe8], R16 ;  /* 0x000be81001007387 */ /* 0x000fe20000100800 */
[----:B------:R-:W-:-:S03]  /*11d0*/  IABS R21, R7 ;  /* 0x0000000700157213 */ /* 0x000fc60000000000 */
[----:B------:R-:W-:Y:S01]  /*11e0*/  STL [R1+0xbec], R18 ;  /* 0x000bec1201007387 */ /* 0x000fe20000100800 */
[----:B------:R-:W-:-:S03]  /*11f0*/  ISETP.GT.U32.AND P2, PT, R0, R3, PT ;  /* 0x000000030000720c */ /* 0x000fc60003f44070 */
[----:B------:R-:W-:Y:S01]  /*1200*/  STL [R1+0x1c], R24 ;  /* 0x00001c1801007387 */ /* 0x000fe20000100800 */
[----:B------:R-:W-:-:S03]  /*1210*/  @!P6 IMAD.IADD R4, R4, 0x1, -R0 ;  /* 0x000000010404e824 */ /* 0x000fc600078e0a00 */
[----:B------:R-:W-:Y:S04]  /*1220*/  STL [R1+0x30], R11 ;  /* 0x0000300b01007387 */ /* 0x000fe80000100800 */
[----:B------:R0:W-:Y:S01]  /*1230*/  STL [R1+0x34], R10 ;  /* 0x0000340a01007387 */ /* 0x0001e20000100800 */
[----:B------:R-:W-:Y:S01]  /*1240*/  ISETP.GE.AND P4, PT, R5, RZ, PT ;  /* 0x000000ff0500720c */ /* 0x000fe20003f86270 */
[----:B------:R-:W-:Y:S01]  /*1250*/  IMAD.HI.U32 R22, R2, R21, RZ ;  /* 0x0000001502167227 */ /* 0x000fe200078e00ff */
[----:B------:R-:W-:-:S03]  /*1260*/  IADD3 R12, R29, 0xe, RZ ;  /* 0x0000000e1d0c7810 */ /* 0x000fc60007ffe0ff */
[----:B0-----:R-:W-:-:S04]  /*1270*/  IMAD.MOV.U32 R10, RZ, RZ, R6 ;  /* 0x000000ffff0a7224 */ /* 0x001fc800078e0006 */
[----:B------:R-:W-:Y:S01]  /*1280*/  @!P5 IMAD.MOV R10, RZ, RZ, -R10 ;  /* 0x000000ffff0ad224 */ /* 0x000fe200078e0a0a */
[C---:B------:R-:W-:Y:S01]  /*1290*/  ISETP.GT.U32.AND P5, PT, R0.reuse, R4, PT ;  /* 0x000000040000720c */ /* 0x040fe20003fa4070 */
[----:B------:R-:W-:Y:S01]  /*12a0*/  IMAD.MOV R19, RZ, RZ, -R22 ;  /* 0x000000ffff137224 */ /* 0x000fe200078e0a16 */
[----:B------:R-:W-:Y:S02]  /*12b0*/  ISETP.GE.AND P3, PT, R7, RZ, PT ;  /* 0x000000ff0700720c */ /* 0x000fe40003f66270 */
[----:B------:R-:W-:Y:S01]  /*12c0*/  IABS R7, R12 ;  /* 0x0000000c00077213 */ /* 0x000fe20000000000 */
[----:B------:R-:W-:Y:S02]  /*12d0*/  IMAD R5, R0, R19, R21 ;  /* 0x0000001300057224 */ /* 0x000fe400078e0215 */
[----:B------:R-:W-:Y:S01]  /*12e0*/  @!P2 IMAD.IADD R3, R3, 0x1, -R0 ;  /* 0x000000010303a824 */ /* 0x000fe200078e0a00 */
[----:B------:R-:W-:Y:S01]  /*12f0*/  ISETP.GE.AND P2, PT, R8, RZ, PT ;  /* 0x000000ff0800720c */ /* 0x000fe20003f46270 */
[----:B------:R-:W-:Y:S01]  /*1300*/  IMAD.HI.U32 R8, R2, R7, RZ ;  /* 0x0000000702087227 */ /* 0x000fe200078e00ff */
[----:B------:R-:W-:-:S03]  /*1310*/  ISETP.GT.U32.AND P1, PT, R0, R5, PT ;  /* 0x000000050000720c */ /* 0x000fc60003f24070 */
[----:B------:R-:W-:Y:S02]  /*1320*/  @!P4 IMAD.MOV R3, RZ, RZ, -R3 ;  /* 0x000000ffff03c224 */ /* 0x000fe400078e0a03 */
[----:B------:R-:W-:Y:S02]  /*1330*/  IMAD.MOV R8, RZ, RZ, -R8 ;  /* 0x000000ffff087224 */ /* 0x000fe400078e0a08 */
[----:B------:R-:W-:Y:S01]  /*1340*/  @!P5 IMAD.IADD R4, R4, 0x1, -R0 ;  /* 0x000000010404d824 */ /* 0x000fe200078e0a00 */
[----:B------:R0:W-:Y:S04]  /*1350*/  STL [R1+0x38], R10 ;  /* 0x0000380a01007387 */ /* 0x0001e80000100800 */
[----:B------:R1:W-:Y:S01]  /*1360*/  STL [R1+0x3c], R3 ;  /* 0x00003c0301007387 */ /* 0x0003e20000100800 */
[----:B0-----:R-:W-:-:S02]  /*1370*/  IMAD.MOV.U32 R10, RZ, RZ, R4 ;  /* 0x000000ffff0a7224 */ /* 0x001fc400078e0004 */
[----:B-1----:R-:W-:Y:S02]  /*1380*/  IMAD R3, R0, R8, R7 ;  /* 0x0000000800037224 */ /* 0x002fe400078e0207 */
[----:B------:R-:W-:-:S03]  /*1390*/  @!P2 IMAD.MOV R10, RZ, RZ, -R10 ;  /* 0x000000ffff0aa224 */ /* 0x000fc600078e0a0a */
[----:B------:R-:W-:Y:S01]  /*13a0*/  ISETP.GT.U32.AND P2, PT, R0, R3, PT ;  /* 0x000000030000720c */ /* 0x000fe20003f44070 */
[----:B------:R-:W-:Y:S01]  /*13b0*/  @!P1 IMAD.IADD R5, R5, 0x1, -R0 ;  /* 0x0000000105059824 */ /* 0x000fe200078e0a00 */
[----:B------:R-:W-:-:S04]  /*13c0*/  IADD3 R9, R29, 0xd, RZ ;  /* 0x0000000d1d097810 */ /* 0x000fc80007ffe0ff */
[----:B------:R-:W-:Y:S02]  /*13d0*/  ISETP.GT.U32.AND P6, PT, R0, R5, PT ;  /* 0x000000050000720c */ /* 0x000fe40003fc4070 */
[----:B------:R-:W-:Y:S02]  /*13e0*/  IABS R17, R9 ;  /* 0x0000000900117213 */ /* 0x000fe40000000000 */
[----:B------:R-:W-:-:S03]  /*13f0*/  ISETP.GE.AND P4, PT, R9, RZ, PT ;  /* 0x000000ff0900720c */ /* 0x000fc60003f86270 */
[--C-:B------:R-:W-:Y:S01]  /*1400*/  @!P2 IMAD.IADD R3, R3, 0x1, -R0.reuse ;  /* 0x000000010303a824 */ /* 0x100fe200078e0a00 */
[----:B------:R-:W-:Y:S02]  /*1410*/  IADD3 R9, R29, 0x9, RZ ;  /* 0x000000091d097810 */ /* 0x000fe40007ffe0ff */
[----:B------:R-:W-:Y:S02]  /*1420*/  ISETP.GE.AND P1, PT, R12, RZ, PT ;  /* 0x000000ff0c00720c */ /* 0x000fe40003f26270 */
[----:B------:R-:W-:Y:S01]  /*1430*/  ISETP.GT.U32.AND P2, PT, R0, R3, PT ;  /* 0x000000030000720c */ /* 0x000fe20003f44070 */
[----:B------:R-:W-:Y:S01]  /*1440*/  @!P6 IMAD.IADD R5, R5, 0x1, -R0 ;  /* 0x000000010505e824 */ /* 0x000fe200078e0a00 */
[----:B------:R-:W-:Y:S02]  /*1450*/  IADD3 R12, R29, 0xb, RZ ;  /* 0x0000000b1d0c7810 */ /* 0x000fe40007ffe0ff */
[----:B------:R-:W-:Y:S01]  /*1460*/  IABS R20, R9 ;  /* 0x0000000900147213 */ /* 0x000fe20000000000 */
[----:B------:R-:W-:Y:S01]  /*1470*/  IMAD.MOV.U32 R11, RZ, RZ, R5 ;  /* 0x000000ffff0b7224 */ /* 0x000fe200078e0005 */
[----:B------:R-:W-:-:S02]  /*1480*/  ISETP.GE.AND P5, PT, R12, RZ, PT ;  /* 0x000000ff0c00720c */ /* 0x000fc40003fa6270 */
[----:B------:R-:W-:Y:S01]  /*1490*/  IABS R12, R12 ;  /* 0x0000000c000c7213 */ /* 0x000fe20000000000 */
[C---:B------:R-:W-:Y:S01]  /*14a0*/  IMAD.HI.U32 R5, R2.reuse, R20, RZ ;  /* 0x0000001402057227 */ /* 0x040fe200078e00ff */
[C---:B------:R-:W-:Y:S02]  /*14b0*/  IADD3 R16, R29.reuse, 0x6, RZ ;  /* 0x000000061d107810 */ /* 0x040fe40007ffe0ff */
[----:B------:R-:W-:Y:S01]  /*14c0*/  IADD3 R19, R29, 0xa, RZ ;  /* 0x0000000a1d137810 */ /* 0x000fe20007ffe0ff */
[----:B------:R-:W-:Y:S01]  /*14d0*/  @!P3 IMAD.MOV R11, RZ, RZ, -R11 ;  /* 0x000000ffff0bb224 */ /* 0x000fe200078e0a0b */
[----:B------:R-:W-:Y:S01]  /*14e0*/  IABS R25, R16 ;  /* 0x0000001000197213 */ /* 0x000fe20000000000 */
[----:B------:R-:W-:Y:S02]  /*14f0*/  IMAD.MOV R5, RZ, RZ, -R5 ;  /* 0x000000ffff057224 */ /* 0x000fe400078e0a05 */
[----:B------:R-:W-:Y:S01]  /*1500*/  IMAD.HI.U32 R6, R2, R17, RZ ;  /* 0x0000001102067227 */ /* 0x000fe200078e00ff */
[----:B------:R-:W-:-:S03]  /*1510*/  ISETP.GE.AND P3, PT, R19, RZ, PT ;  /* 0x000000ff1300720c */ /* 0x000fc60003f66270 */
[----:B------:R-:W-:-:S04]  /*1520*/  IMAD.HI.U32 R7, R2, R12, RZ ;  /* 0x0000000c02077227 */ /* 0x000fc800078e00ff */
[----:B------:R-:W-:Y:S01]  /*1530*/  @!P2 IMAD.IADD R3, R3, 0x1, -R0 ;  /* 0x000000010303a824 */ /* 0x000fe200078e0a00 */
[----:B------:R-:W-:Y:S01]  /*1540*/  IABS R19, R19 ;  /* 0x0000001300137213 */ /* 0x000fe20000000000 */
[----:B------:R-:W-:Y:S01]  /*1550*/  IMAD R20, R0, R5, R20 ;  /* 0x0000000500147224 */ /* 0x000fe200078e0214 */
[----:B------:R0:W-:Y:S01]  /*1560*/  STL [R1+0x40], R11 ;  /* 0x0000400b01007387 */ /* 0x0001e20000100800 */
[----:B------:R-:W-:Y:S02]  /*1570*/  IMAD.MOV R6, RZ, RZ, -R6 ;  /* 0x000000ffff067224 */ /* 0x000fe400078e0a06 */
[----:B------:R-:W-:Y:S02]  /*1580*/  IMAD.MOV R7, RZ, RZ, -R7 ;  /* 0x000000ffff077224 */ /* 0x000fe400078e0a07 */
[----:B------:R-:W-:Y:S02]  /*1590*/  IMAD.MOV.U32 R5, RZ, RZ, R3 ;  /* 0x000000ffff057224 */ /* 0x000fe400078e0003 */
[----:B------:R-:W-:Y:S01]  /*15a0*/  IMAD.HI.U32 R3, R2, R25, RZ ;  /* 0x0000001902037227 */ /* 0x000fe200078e00ff */
[----:B0-----:R-:W-:-:S03]  /*15b0*/  IADD3 R11, R29, 0x3, RZ ;  /* 0x000000031d0b7810 */ /* 0x001fc60007ffe0ff */
[C---:B------:R-:W-:Y:S02]  /*15c0*/  IMAD R17, R0.reuse, R6, R17 ;  /* 0x0000000600117224 */ /* 0x040fe400078e0211 */
[----:B------:R-:W-:Y:S01]  /*15d0*/  IMAD R12, R0, R7, R12 ;  /* 0x00000007000c7224 */ /* 0x000fe200078e020c */
[----:B------:R-:W-:Y:S01]  /*15e0*/  IABS R7, R11 ;  /* 0x0000000b00077213 */ /* 0x000fe20000000000 */
[----:B------:R-:W-:-:S04]  /*15f0*/  IMAD.HI.U32 R6, R2, R19, RZ ;  /* 0x0000001302067227 */ /* 0x000fc800078e00ff */
[----:B------:R-:W-:Y:S01]  /*1600*/  IMAD.MOV R3, RZ, RZ, -R3 ;  /* 0x000000ffff037224 */ /* 0x000fe200078e0a03 */
[----:B------:R0:W-:Y:S01]  /*1610*/  STL [R1+0x44], R10 ;  /* 0x0000440a01007387 */ /* 0x0001e20000100800 */
[----:B------:R-:W-:Y:S02]  /*1620*/  IMAD.MOV R6, RZ, RZ, -R6 ;  /* 0x000000ffff067224 */ /* 0x000fe400078e0a06 */
[----:B------:R-:W-:Y:S02]  /*1630*/  IMAD R25, R0, R3, R25 ;  /* 0x0000000300197224 */ /* 0x000fe400078e0219 */
[----:B------:R-:W-:Y:S01]  /*1640*/  IMAD.HI.U32 R3, R2, R7, RZ ;  /* 0x0000000702037227 */ /* 0x000fe200078e00ff */
[----:B0-----:R-:W-:-:S03]  /*1650*/  IADD3 R10, R29, 0x2, RZ ;  /* 0x000000021d0a7810 */ /* 0x001fc60007ffe0ff */
[----:B------:R-:W-:Y:S02]  /*1660*/  IMAD R19, R0, R6, R19 ;  /* 0x0000000600137224 */ /* 0x000fe400078e0213 */
[----:B------:R-:W-:Y:S01]  /*1670*/  IMAD.MOV R3, RZ, RZ, -R3 ;  /* 0x000000ffff037224 */ /* 0x000fe200078e0a03 */
[----:B------:R-:W-:-:S03]  /*1680*/  IABS R6, R10 ;  /* 0x0000000a00067213 */ /* 0x000fc60000000000 */
[----:B------:R-:W-:Y:S02]  /*1690*/  IMAD R7, R0, R3, R7 ;  /* 0x0000000300077224 */ /* 0x000fe400078e0207 */
[----:B------:R-:W-:-:S04]  /*16a0*/  IMAD.HI.U32 R3, R2, R6, RZ ;  /* 0x0000000602037227 */ /* 0x000fc800078e00ff */
[----:B------:R-:W-:Y:S02]  /*16b0*/  @!P1 IMAD.MOV R5, RZ, RZ, -R5 ;  /* 0x000000ffff059224 */ /* 0x000fe400078e0a05 */
[----:B------:R-:W-:-:S03]  /*16c0*/  IMAD.MOV R28, RZ, RZ, -R3 ;  /* 0x000000ffff1c7224 */ /* 0x000fc600078e0a03 */
[----:B------:R0:W-:Y:S01]  /*16d0*/  STL [R1+0x20], R5 ;  /* 0x0000200501007387 */ /* 0x0001e20000100800 */
[----:B------:R-:W-:-:S03]  /*16e0*/  IMAD R6, R0, R28, R6 ;  /* 0x0000001c00067224 */ /* 0x000fc600078e0206 */
[----:B------:R-:W2:Y:S01]  /*16f0*/  LDL R28, [R1+0x8a0] ;  /* 0x0008a000011c7983 */ /* 0x000ea20000100800 */
[----:B------:R-:W-:Y:S02]  /*1700*/  ISETP.GT.U32.AND P2, PT, R0, R17, PT ;  /* 0x000000110000720c */ /* 0x000fe40003f44070 */
[----:B------:R-:W-:-:S04]  /*1710*/  IADD3 R14, R29, 0xc, RZ ;  /* 0x0000000c1d0e7810 */ /* 0x000fc80007ffe0ff */
[----:B------:R-:W-:Y:S02]  /*1720*/  ISETP.GE.AND P6, PT, R14, RZ, PT ;  /* 0x000000ff0e00720c */ /* 0x000fe40003fc6270 */
[----:B------:R-:W-:-:S05]  /*1730*/  IABS R14, R14 ;  /* 0x0000000e000e7213 */ /* 0x000fca0000000000 */
[----:B------:R-:W-:-:S04]  /*1740*/  IMAD.HI.U32 R21, R2, R14, RZ ;  /* 0x0000000e02157227 */ /* 0x000fc800078e00ff */
[----:B------:R-:W-:Y:S02]  /*1750*/  @!P2 IMAD.IADD R17, R17, 0x1, -R0 ;  /* 0x000000011111a824 */ /* 0x000fe400078e0a00 */
[----:B------:R-:W-:-:S03]  /*1760*/  IMAD.MOV R21, RZ, RZ, -R21 ;  /* 0x000000ffff157224 */ /* 0x000fc600078e0a15 */
[C---:B------:R-:W-:Y:S01]  /*1770*/  ISETP.GT.U32.AND P2, PT, R0.reuse, R17, PT ;  /* 0x000000110000720c */ /* 0x040fe20003f44070 */
[----:B------:R-:W-:-:S05]  /*1780*/  IMAD R14, R0, R21, R14 ;  /* 0x00000015000e7224 */ /* 0x000fca00078e020e */
[----:B------:R-:W-:Y:S02]  /*1790*/  ISETP.GT.U32.AND P1, PT, R0, R14, PT ;  /* 0x0000000e0000720c */ /* 0x000fe40003f24070 */
[----:B------:R-:W-:Y:S02]  /*17a0*/  IABS R3, c[0x0][0x178] ;  /* 0x00005e0000037a13 */ /* 0x000fe40000000000 */
[----:B------:R-:W-:-:S03]  /*17b0*/  IADD3 R8, R29, 0x8, RZ ;  /* 0x000000081d087810 */ /* 0x000fc60007ffe0ff */
[----:B------:R-:W-:Y:S01]  /*17c0*/  @!P2 IMAD.IADD R17, R17, 0x1, -R0 ;  /* 0x000000011111a824 */ /* 0x000fe200078e0a00 */
[----:B------:R-:W-:Y:S01]  /*17d0*/  ISETP.GT.U32.AND P2, PT, R0, R12, PT ;  /* 0x0000000c0000720c */ /* 0x000fe20003f44070 */
[----:B------:R-:W1:Y:S01]  /*17e0*/  I2F.RP R3, R3 ;  /* 0x0000000300037306 */ /* 0x000e620000209400 */
[----:B------:R-:W-:-:S03]  /*17f0*/  IABS R26, R8 ;  /* 0x00000008001a7213 */ /* 0x000fc60000000000 */
[----:B------:R-:W-:Y:S01]  /*1800*/  @!P1 IMAD.IADD R14, R14, 0x1, -R0 ;  /* 0x000000010e0e9824 */ /* 0x000fe200078e0a00 */
[----:B------:R-:W-:Y:S01]  /*1810*/  IADD3 R18, R29, 0x7, RZ ;  /* 0x000000071d127810 */ /* 0x000fe20007ffe0ff */
[----:B------:R-:W-:-:S03]  /*1820*/  IMAD.HI.U32 R4, R2, R26, RZ ;  /* 0x0000001a02047227 */ /* 0x000fc600078e00ff */
[----:B------:R-:W-:Y:S01]  /*1830*/  ISETP.GT.U32.AND P1, PT, R0, R14, PT ;  /* 0x0000000e0000720c */ /* 0x000fe20003f24070 */
[----:B------:R-:W-:Y:S01]  /*1840*/  IMAD.MOV R4, RZ, RZ, -R4 ;  /* 0x000000ffff047224 */ /* 0x000fe200078e0a04 */
[----:B------:R-:W-:Y:S01]  /*1850*/  IABS R21, R18 ;  /* 0x0000001200157213 */ /* 0x000fe20000000000 */
[----:B------:R-:W-:Y:S02]  /*1860*/  @!P2 IMAD.IADD R12, R12, 0x1, -R0 ;  /* 0x000000010c0ca824 */ /* 0x000fe400078e0a00 */
[----:B------:R-:W-:Y:S02]  /*1870*/  IMAD R26, R0, R4, R26 ;  /* 0x00000004001a7224 */ /* 0x000fe400078e021a */
[----:B------:R-:W-:Y:S01]  /*1880*/  IMAD.HI.U32 R4, R2, R21, RZ ;  /* 0x0000001502047227 */ /* 0x000fe200078e00ff */
[----:B------:R-:W-:Y:S01]  /*1890*/  ISETP.GT.U32.AND P2, PT, R0, R12, PT ;  /* 0x0000000c0000720c */ /* 0x000fe20003f44070 */
[----:B-1----:R-:W1:Y:S02]  /*18a0*/  MUFU.RCP R3, R3 ;  /* 0x0000000300037308 */ /* 0x002e640000001000 */
[----:B------:R-:W-:-:S02]  /*18b0*/  IMAD.MOV R4, RZ, RZ, -R4 ;  /* 0x000000ffff047224 */ /* 0x000fc400078e0a04 */
[----:B------:R-:W-:Y:S01]  /*18c0*/  @!P1 IMAD.IADD R14, R14, 0x1, -R0 ;  /* 0x000000010e0e9824 */ /* 0x000fe200078e0a00 */
[C---:B------:R-:W-:Y:S01]  /*18d0*/  IADD3 R15, R29.reuse, 0x5, RZ ;  /* 0x000000051d0f7810 */ /* 0x040fe20007ffe0ff */
[C---:B------:R-:W-:Y:S01]  /*18e0*/  IMAD R21, R0.reuse, R4, R21 ;  /* 0x0000000400157224 */ /* 0x040fe200078e0215 */
[----:B------:R-:W-:Y:S01]  /*18f0*/  IADD3 R13, R29, 0x4, RZ ;  /* 0x000000041d0d7810 */ /* 0x000fe20007ffe0ff */
[----:B------:R-:W-:Y:S01]  /*1900*/  @!P6 IMAD.MOV R14, RZ, RZ, -R14 ;  /* 0x000000ffff0ee224 */ /* 0x000fe200078e0a0e */
[----:B------:R-:W-:Y:S02]  /*1910*/  ISETP.GT.U32.AND P6, PT, R0, R26, PT ;  /* 0x0000001a0000720c */ /* 0x000fe40003fc4070 */
[----:B------:R-:W-:Y:S01]  /*1920*/  IABS R24, R15 ;  /* 0x0000000f00187213 */ /* 0x000fe20000000000 */
[----:B------:R-:W-:Y:S01]  /*1930*/  @!P2 IMAD.IADD R12, R12, 0x1, -R0 ;  /* 0x000000010c0ca824 */ /* 0x000fe200078e0a00 */
[----:B------:R-:W-:Y:S02]  /*1940*/  IABS R23, R13 ;  /* 0x0000000d00177213 */ /* 0x000fe40000000000 */
[----:B------:R-:W-:Y:S01]  /*1950*/  ISETP.GT.U32.AND P2, PT, R0, R21, PT ;  /* 0x000000150000720c */ /* 0x000fe20003f44070 */
[----:B0-----:R-:W-:Y:S01]  /*1960*/  IMAD.HI.U32 R5, R2, R24, RZ ;  /* 0x0000001802057227 */ /* 0x001fe200078e00ff */
[----:B-1----:R-:W-:-:S03]  /*1970*/  IADD3 R3, R3, 0xffffffe, RZ ;  /* 0x0ffffffe03037810 */ /* 0x002fc60007ffe0ff */
[----:B------:R-:W-:Y:S01]  /*1980*/  IMAD.HI.U32 R4, R2, R23, RZ ;  /* 0x0000001702047227 */ /* 0x000fe200078e00ff */
[----:B------:R-:W-:-:S03]  /*1990*/  IADD3 R27, R29, 0x1, RZ ;  /* 0x000000011d1b7810 */ /* 0x000fc60007ffe0ff */
[----:B------:R-:W-:Y:S02]  /*19a0*/  IMAD.MOV R5, RZ, RZ, -R5 ;  /* 0x000000ffff057224 */ /* 0x000fe400078e0a05 */
[----:B------:R-:W-:Y:S02]  /*19b0*/  IMAD.MOV R4, RZ, RZ, -R4 ;  /* 0x000000ffff047224 */ /* 0x000fe400078e0a04 */
[----:B------:R-:W-:Y:S01]  /*19c0*/  @!P6 IMAD.IADD R26, R26, 0x1, -R0 ;  /* 0x000000011a1ae824 */ /* 0x000fe200078e0a00 */
[----:B------:R-:W0:Y:S01]  /*19d0*/  F2I.FTZ.U32.TRUNC.NTZ R3, R3 ;  /* 0x0000000300037305 */ /* 0x000e22000021f000 */
[C---:B------:R-:W-:Y:S01]  /*19e0*/  IMAD R24, R0.reuse, R5, R24 ;  /* 0x0000000500187224 */ /* 0x040fe200078e0218 */
[----:B------:R-:W-:Y:S01]  /*19f0*/  IABS R5, R27 ;  /* 0x0000001b00057213 */ /* 0x000fe20000000000 */
[----:B------:R-:W-:Y:S01]  /*1a00*/  @!P4 IMAD.MOV R17, RZ, RZ, -R17 ;  /* 0x000000ffff11c224 */ /* 0x000fe200078e0a11 */
[C---:B------:R-:W-:Y:S01]  /*1a10*/  ISETP.GT.U32.AND P4, PT, R0.reuse, R20, PT ;  /* 0x000000140000720c */ /* 0x040fe20003f84070 */
[C---:B------:R-:W-:Y:S01]  /*1a20*/  IMAD R23, R0.reuse, R4, R23 ;  /* 0x0000000400177224 */ /* 0x040fe200078e0217 */
[----:B------:R-:W-:Y:S01]  /*1a30*/  IABS R4, R29 ;  /* 0x0000001d00047213 */ /* 0x000fe20000000000 */
[----:B------:R-:W-:Y:S01]  /*1a40*/  @!P2 IMAD.IADD R21, R21, 0x1, -R0 ;  /* 0x000000011515a824 */ /* 0x000fe200078e0a00 */
[----:B------:R-:W-:-:S02]  /*1a50*/  ISETP.GT.U32.AND P2, PT, R0, R26, PT ;  /* 0x0000001a0000720c */ /* 0x000fc40003f44070 */
[----:B------:R-:W-:Y:S01]  /*1a60*/  ISETP.GT.U32.AND P1, PT, R0, R19, PT ;  /* 0x000000130000720c */ /* 0x000fe20003f24070 */
[----:B------:R-:W-:-:S04]  /*1a70*/  IMAD.HI.U32 R22, R2, R5, RZ ;  /* 0x0000000502167227 */ /* 0x000fc800078e00ff */
[----:B------:R-:W-:-:S04]  /*1a80*/  IMAD.HI.U32 R2, R2, R4, RZ ;  /* 0x0000000402027227 */ /* 0x000fc800078e00ff */
[----:B------:R-:W-:Y:S02]  /*1a90*/  IMAD.MOV R22, RZ, RZ, -R22 ;  /* 0x000000ffff167224 */ /* 0x000fe400078e0a16 */
[----:B------:R-:W-:Y:S02]  /*1aa0*/  IMAD.MOV R2, RZ, RZ, -R2 ;  /* 0x000000ffff027224 */ /* 0x000fe400078e0a02 */
[----:B------:R-:W-:Y:S01]  /*1ab0*/  IMAD R5, R0, R22, R5 ;  /* 0x0000001600057224 */ /* 0x000fe200078e0205 */
[----:B------:R-:W-:Y:S01]  /*1ac0*/  IABS R22, c[0x0][0x178] ;  /* 0x00005e0000167a13 */ /* 0x000fe20000000000 */
[----:B------:R-:W-:Y:S02]  /*1ad0*/  @!P4 IMAD.IADD R20, R20, 0x1, -R0 ;  /* 0x000000011414c824 */ /* 0x000fe400078e0a00 */
[----:B------:R-:W-:Y:S02]  /*1ae0*/  IMAD R4, R0, R2, R4 ;  /* 0x0000000200047224 */ /* 0x000fe400078e0204 */
[--C-:B------:R-:W-:Y:S01]  /*1af0*/  @!P2 IMAD.IADD R26, R26, 0x1, -R0.reuse ;  /* 0x000000011a1aa824 */ /* 0x100fe200078e0a00 */
[C---:B------:R-:W-:Y:S01]  /*1b00*/  ISETP.GT.U32.AND P2, PT, R0.reuse, R7, PT ;  /* 0x000000070000720c */ /* 0x040fe20003f44070 */
[----:B------:R-:W-:Y:S01]  /*1b10*/  @!P1 IMAD.IADD R19, R19, 0x1, -R0 ;  /* 0x0000000113139824 */ /* 0x000fe200078e0a00 */
[C---:B------:R-:W-:Y:S01]  /*1b20*/  ISETP.GT.U32.AND P1, PT, R0.reuse, R25, PT ;  /* 0x000000190000720c */ /* 0x040fe20003f24070 */
[----:B0-----:R-:W-:Y:S01]  /*1b30*/  IMAD.MOV R2, RZ, RZ, -R3 ;  /* 0x000000ffff027224 */ /* 0x001fe200078e0a03 */
[----:B------:R-:W-:-:S03]  /*1b40*/  ISETP.GT.U32.AND P6, PT, R0, R20, PT ;  /* 0x000000140000720c */ /* 0x000fc60003fc4070 */
[----:B------:R-:W-:Y:S02]  /*1b50*/  IMAD R22, R2, R22, RZ ;  /* 0x0000001602167224 */ /* 0x000fe400078e02ff */
[----:B------:R-:W-:-:S04]  /*1b60*/  IMAD.MOV.U32 R2, RZ, RZ, RZ ;  /* 0x000000ffff027224 */ /* 0x000fc800078e00ff */
[----:B------:R-:W-:Y:S01]  /*1b70*/  IMAD.HI.U32 R2, R3, R22, R2 ;  /* 0x0000001603027227 */ /* 0x000fe200078e0002 */
[----:B------:R-:W-:-:S03]  /*1b80*/  ISETP.GT.U32.AND P4, PT, R0, R19, PT ;  /* 0x000000130000720c */ /* 0x000fc60003f84070 */
[--C-:B------:R-:W-:Y:S01]  /*1b90*/  @!P2 IMAD.IADD R7, R7, 0x1, -R0.reuse ;  /* 0x000000010707a824 */ /* 0x100fe200078e0a00 */
[----:B------:R-:W-:Y:S01]  /*1ba0*/  ISETP.GE.AND P2, PT, R8, RZ, PT ;  /* 0x000000ff0800720c */ /* 0x000fe20003f46270 */
[--C-:B------:R-:W-:Y:S02]  /*1bb0*/  @!P1 IMAD.IADD R25, R25, 0x1, -R0.reuse ;  /* 0x0000000119199824 */ /* 0x100fe400078e0a00 */
[----:B------:R-:W-:Y:S01]  /*1bc0*/  @!P6 IMAD.IADD R20, R20, 0x1, -R0 ;  /* 0x000000011414e824 */ /* 0x000fe200078e0a00 */
[C---:B------:R-:W-:Y:S01]  /*1bd0*/  ISETP.GT.U32.AND P6, PT, R0.reuse, R23, PT ;  /* 0x000000170000720c */ /* 0x040fe20003fc4070 */
[----:B------:R-:W-:Y:S01]  /*1be0*/  @!P5 IMAD.MOV R12, RZ, RZ, -R12 ;  /* 0x000000ffff0cd224 */ /* 0x000fe200078e0a0c */
[C---:B------:R-:W-:Y:S02]  /*1bf0*/  ISETP.GT.U32.AND P5, PT, R0.reuse, R21, PT ;  /* 0x000000150000720c */ /* 0x040fe40003fa4070 */
[C---:B------:R-:W-:Y:S01]  /*1c00*/  ISETP.GT.U32.AND P1, PT, R0.reuse, R25, PT ;  /* 0x000000190000720c */ /* 0x040fe20003f24070 */
[----:B------:R-:W-:Y:S01]  /*1c10*/  @!P4 IMAD.IADD R19, R19, 0x1, -R0 ;  /* 0x000000011313c824 */ /* 0x000fe200078e0a00 */
[----:B------:R-:W-:-:S03]  /*1c20*/  ISETP.GT.U32.AND P4, PT, R0, R24, PT ;  /* 0x000000180000720c */ /* 0x000fc60003f84070 */
[----:B------:R-:W-:Y:S01]  /*1c30*/  @!P2 IMAD.MOV R26, RZ, RZ, -R26 ;  /* 0x000000ffff1aa224 */ /* 0x000fe200078e0a1a */
[----:B------:R-:W-:-:S03]  /*1c40*/  ISETP.GT.U32.AND P2, PT, R0, R7, PT ;  /* 0x000000070000720c */ /* 0x000fc60003f44070 */
[--C-:B------:R-:W-:Y:S01]  /*1c50*/  @!P6 IMAD.IADD R23, R23, 0x1, -R0.reuse ;  /* 0x000000011717e824 */ /* 0x100fe200078e0a00 */
[----:B------:R-:W-:Y:S01]  /*1c60*/  ISETP.GE.AND P6, PT, R9, RZ, PT ;  /* 0x000000ff0900720c */ /* 0x000fe20003fc6270 */
[--C-:B------:R-:W-:Y:S01]  /*1c70*/  @!P5 IMAD.IADD R21, R21, 0x1, -R0.reuse ;  /* 0x000000011515d824 */ /* 0x100fe200078e0a00 */
[----:B------:R-:W-:Y:S01]  /*1c80*/  IABS R9, c[0x0][0x178] ;  /* 0x00005e0000097a13 */ /* 0x000fe20000000000 */
[--C-:B------:R-:W-:Y:S01]  /*1c90*/  @!P1 IMAD.IADD R25, R25, 0x1, -R0.reuse ;  /* 0x0000000119199824 */ /* 0x100fe200078e0a00 */
[C---:B------:R-:W-:Y:S02]  /*1ca0*/  ISETP.GT.U32.AND P5, PT, R0.reuse, R6, PT ;  /* 0x000000060000720c */ /* 0x040fe40003fa4070 */
[----:B------:R-:W-:Y:S01]  /*1cb0*/  ISETP.GT.U32.AND P1, PT, R0, R5, PT ;  /* 0x000000050000720c */ /* 0x000fe20003f24070 */
[--C-:B------:R-:W-:Y:S02]  /*1cc0*/  @!P4 IMAD.IADD R24, R24, 0x1, -R0.reuse ;  /* 0x000000011818c824 */ /* 0x100fe400078e0a00 */
[----:B------:R-:W-:Y:S01]  /*1cd0*/  @!P2 IMAD.IADD R7, R7, 0x1, -R0 ;  /* 0x000000010707a824 */ /* 0x000fe200078e0a00 */
[----:B------:R-:W-:-:S07]  /*1ce0*/  ISETP.GT.U32.AND P4, PT, R0, R4, PT ;  /* 0x000000040000720c */ /* 0x000fce0003f84070 */
[--C-:B------:R-:W-:Y:S01]  /*1cf0*/  @!P5 IMAD.IADD R6, R6, 0x1, -R0.reuse ;  /* 0x000000010606d824 */ /* 0x100fe200078e0a00 */
[----:B------:R-:W-:Y:S01]  /*1d00*/  ISETP.GE.AND P5, PT, R18, RZ, PT ;  /* 0x000000ff1200720c */ /* 0x000fe20003fa6270 */
[--C-:B------:R-:W-:Y:S01]  /*1d10*/  @!P1 IMAD.IADD R5, R5, 0x1, -R0.reuse ;  /* 0x0000000105059824 */ /* 0x100fe200078e0a00 */
[----:B------:R-:W-:Y:S01]  /*1d20*/  ISETP.GE.AND P1, PT, R16, RZ, PT ;  /* 0x000000ff1000720c */ /* 0x000fe20003f26270 */
[----:B------:R-:W-:Y:S02]  /*1d30*/  @!P3 IMAD.MOV R19, RZ, RZ, -R19 ;  /* 0x000000ffff13b224 */ /* 0x000fe400078e0a13 */
[----:B------:R-:W-:Y:S01]  /*1d40*/  @!P4 IMAD.IADD R4, R4, 0x1, -R0 ;  /* 0x000000010404c824 */ /* 0x000fe200078e0a00 */
[C---:B------:R-:W-:Y:S01]  /*1d50*/  ISETP.GT.U32.AND P3, PT, R0.reuse, R24, PT ;  /* 0x000000180000720c */ /* 0x040fe20003f64070 */
[----:B------:R-:W-:Y:S01]  /*1d60*/  @!P6 IMAD.MOV R20, RZ, RZ, -R20 ;  /* 0x000000ffff14e224 */ /* 0x000fe200078e0a14 */
[C---:B------:R-:W-:Y:S01]  /*1d70*/  ISETP.GT.U32.AND P4, PT, R0.reuse, R23, PT ;  /* 0x000000170000720c */ /* 0x040fe20003f84070 */
[----:B------:R-:W3:Y:S01]  /*1d80*/  LDL.LU R18, [R1+0xbec] ;  /* 0x000bec0001127983 */ /* 0x000ee20000300800 */
[----:B------:R-:W-:-:S03]  /*1d90*/  ISETP.GT.U32.AND P6, PT, R0, R4, PT ;  /* 0x000000040000720c */ /* 0x000fc60003fc4070 */
[----:B------:R-:W-:Y:S01]  /*1da0*/  @!P5 IMAD.MOV R21, RZ, RZ, -R21 ;  /* 0x000000ffff15d224 */ /* 0x000fe200078e0a15 */
[C---:B------:R-:W-:Y:S01]  /*1db0*/  ISETP.GT.U32.AND P5, PT, R0.reuse, R6, PT ;  /* 0x000000060000720c */ /* 0x040fe20003fa4070 */
[----:B------:R-:W-:Y:S01]  /*1dc0*/  @!P1 IMAD.MOV R25, RZ, RZ, -R25 ;  /* 0x000000ffff199224 */ /* 0x000fe200078e0a19 */
[----:B------:R-:W-:Y:S01]  /*1dd0*/  ISETP.GT.U32.AND P1, PT, R0, R5, PT ;  /* 0x000000050000720c */ /* 0x000fe20003f24070 */
[----:B------:R-:W4:Y:S02]  /*1de0*/  LDL.LU R16, [R1+0xbe8] ;  /* 0x000be80001107983 */ /* 0x000f240000300800 */
[--C-:B------:R-:W-:Y:S02]  /*1df0*/  @!P3 IMAD.IADD R24, R24, 0x1, -R0.reuse ;  /* 0x000000011818b824 */ /* 0x100fe400078e0a00 */
[--C-:B------:R-:W-:Y:S02]  /*1e00*/  @!P4 IMAD.IADD R23, R23, 0x1, -R0.reuse ;  /* 0x000000011717c824 */ /* 0x100fe400078e0a00 */
[----:B------:R-:W-:-:S04]  /*1e10*/  @!P6 IMAD.IADD R4, R4, 0x1, -R0 ;  /* 0x000000010404e824 */ /* 0x000fc800078e0a00 */
[--C-:B------:R-:W-:Y:S02]  /*1e20*/  @!P5 IMAD.IADD R6, R6, 0x1, -R0.reuse ;  /* 0x000000010606d824 */ /* 0x100fe400078e0a00 */
[----:B------:R-:W-:Y:S01]  /*1e30*/  @!P1 IMAD.IADD R5, R5, 0x1, -R0 ;  /* 0x0000000105059824 */ /* 0x000fe200078e0a00 */
[----:B------:R-:W-:Y:S02]  /*1e40*/  SEL R0, RZ, 0x90, !P0 ;  /* 0x00000090ff007807 */ /* 0x000fe40004000000 */
[----:B------:R-:W-:Y:S02]  /*1e50*/  ISETP.GE.AND P3, PT, R15, RZ, PT ;  /* 0x000000ff0f00720c */ /* 0x000fe40003f66270 */
[----:B------:R-:W5:Y:S01]  /*1e60*/  LDL.LU R15, [R1+0xbe4] ;  /* 0x000be400010f7983 */ /* 0x000f620000300800 */
[----:B------:R-:W-:Y:S02]  /*1e70*/  ISETP.GE.AND P4, PT, R13, RZ, PT ;  /* 0x000000ff0d00720c */ /* 0x000fe40003f86270 */
[----:B------:R-:W-:Y:S01]  /*1e80*/  ISETP.GE.AND P5, PT, R11, RZ, PT ;  /* 0x000000ff0b00720c */ /* 0x000fe20003fa6270 */
[----:B------:R-:W3:Y:S01]  /*1e90*/  LDL.LU R13, [R1+0xbe0] ;  /* 0x000be000010d7983 */ /* 0x000ee20000300800 */
[----:B------:R-:W-:-:S02]  /*1ea0*/  ISETP.GE.AND P1, PT, R10, RZ, PT ;  /* 0x000000ff0a00720c */ /* 0x000fc40003f26270 */
[----:B------:R-:W-:Y:S01]  /*1eb0*/  ISETP.GE.AND P6, PT, R27, RZ, PT ;  /* 0x000000ff1b00720c */ /* 0x000fe20003fc6270 */
[----:B------:R-:W3:Y:S04]  /*1ec0*/  LDL.LU R11, [R1+0xbdc] ;  /* 0x000bdc00010b7983 */ /* 0x000ee80000300800 */
[----:B------:R-:W3:Y:S04]  /*1ed0*/  LDL.LU R10, [R1+0xbd8] ;  /* 0x000bd800010a7983 */ /* 0x000ee80000300800 */
[----:B------:R-:W3:Y:S01]  /*1ee0*/  LDL.LU R27, [R1+0xbd4] ;  /* 0x000bd400011b7983 */ /* 0x000ee20000300800 */
[----:B--2---:R-:W-:-:S05]  /*1ef0*/  IABS R28, R28 ;  /* 0x0000001c001c7213 */ /* 0x004fca0000000000 */
[----:B------:R-:W-:Y:S02]  /*1f00*/  IMAD.MOV.U32 R22, RZ, RZ, R28 ;  /* 0x000000ffff167224 */ /* 0x000fe400078e001c */
[----:B------:R-:W0:Y:S02]  /*1f10*/  S2R R28, SR_TID.X ;  /* 0x00000000001c7919 */ /* 0x000e240000002100 */
[----:B------:R-:W-:-:S04]  /*1f20*/  IMAD.HI.U32 R2, R2, R22, RZ ;  /* 0x0000001602027227 */ /* 0x000fc800078e00ff */
[----:B------:R-:W-:-:S04]  /*1f30*/  IMAD.MOV R2, RZ, RZ, -R2 ;  /* 0x000000ffff027224 */ /* 0x000fc800078e0a02 */
[----:B------:R-:W-:-:S05]  /*1f40*/  IMAD R22, R9, R2, R22 ;  /* 0x0000000209167224 */ /* 0x000fca00078e0216 */
[----:B------:R-:W-:Y:S01]  /*1f50*/  ISETP.GT.U32.AND P2, PT, R9, R22, PT ;  /* 0x000000160900720c */ /* 0x000fe20003f44070 */
[C---:B0-----:R-:W-:Y:S01]  /*1f60*/  IMAD.SHL.U32 R3, R28.reuse, 0x2, RZ ;  /* 0x000000021c037824 */ /* 0x041fe200078e00ff */
[C---:B------:R-:W-:Y:S02]  /*1f70*/  LOP3.LUT R2, R28.reuse, 0x7, RZ, 0xc0, !PT ;  /* 0x000000071c027812 */ /* 0x040fe400078ec0ff */
[----:B------:R-:W-:Y:S02]  /*1f80*/  LOP3.LUT R8, R28, 0x40, RZ, 0xc0, !PT ;  /* 0x000000401c087812 */ /* 0x000fe400078ec0ff */
[----:B------:R-:W-:-:S04]  /*1f90*/  LOP3.LUT R28, R3, 0x10, RZ, 0xc0, !PT ;  /* 0x00000010031c7812 */ /* 0x000fc800078ec0ff */
[----:B------:R-:W-:Y:S02]  /*1fa0*/  LEA.HI R28, R8, R28, RZ, 0x1f ;  /* 0x0000001c081c7211 */ /* 0x000fe400078ff8ff */
[----:B------:R-:W0:Y:S01]  /*1fb0*/  S2R R8, SR_TID.X ;  /* 0x0000000000087919 */ /* 0x000e220000002100 */
[----:B------:R-:W-:Y:S02]  /*1fc0*/  @!P2 IMAD.IADD R22, R22, 0x1, -R9 ;  /* 0x000000011616a824 */ /* 0x000fe400078e0a09 */
[----:B------:R-:W-:Y:S01]  /*1fd0*/  IMAD R9, R2, 0x210, RZ ;  /* 0x0000021002097824 */ /* 0x000fe200078e02ff */
[----:B------:R-:W-:-:S04]  /*1fe0*/  IABS R2, c[0x0][0x178] ;  /* 0x00005e0000027a13 */ /* 0x000fc80000000000 */
[----:B------:R-:W-:Y:S02]  /*1ff0*/  ISETP.GT.U32.AND P2, PT, R2, R22, PT ;  /* 0x000000160200720c */ /* 0x000fe40003f44070 */
[----:B------:R-:W1:Y:S01]  /*2000*/  S2R R2, SR_TID.X ;  /* 0x0000000000027919 */ /* 0x000e620000002100 */
[----:B0-----:R-:W-:-:S05]  /*2010*/  LOP3.LUT R8, R8, 0x3f, RZ, 0xc0, !PT ;  /* 0x0000003f08087812 */ /* 0x001fca00078ec0ff */
[----:B------:R-:W-:-:S05]  /*2020*/  IMAD.SHL.U32 R8, R8, 0x2, RZ ;  /* 0x0000000208087824 */ /* 0x000fca00078e00ff */
[----:B------:R-:W-:Y:S01]  /*2030*/  LOP3.LUT R0, R0, R8, RZ, 0x3c, !PT ;  /* 0x0000000800007212 */ /* 0x000fe200078e3cff */
[----:B------:R-:W-:-:S04]  /*2040*/  IMAD.MOV.U32 R8, RZ, RZ, c[0x0][0x180] ;  /* 0x00006000ff087624 */ /* 0x000fc800078e00ff */
[----:B------:R1:W-:Y:S01]  /*2050*/  STL [R1+0xaa4], R0 ;  /* 0x000aa40001007387 */ /* 0x0003e20000100800 */
[----:B------:R-:W-:Y:S02]  /*2060*/  IADD3 R8, R8, 0xff, RZ ;  /* 0x000000ff08087810 */ /* 0x000fe40007ffe0ff */
[----:B-1----:R-:W-:Y:S02]  /*2070*/  LOP3.LUT R0, R2, 0x7, RZ, 0xc0, !PT ;  /* 0x0000000702007812 */ /* 0x002fe400078ec0ff */
[----:B------:R-:W-:Y:S02]  /*2080*/  LOP3.LUT R2, R9, 0x30, R3, 0x78, !PT ;  /* 0x0000003009027812 */ /* 0x000fe400078e7803 */
[----:B------:R-:W-:-:S04]  /*2090*/  SHF.R.S32.HI R3, RZ, 0x1f, R8 ;  /* 0x0000001fff037819 */ /* 0x000fc80000011408 */
[----:B------:R-:W-:Y:S02]  /*20a0*/  LEA.HI R3, R3, R8, RZ, 0x8 ;  /* 0x0000000803037211 */ /* 0x000fe400078f40ff */
[----:B------:R-:W0:Y:S04]  /*20b0*/  S2R R8, SR_TID.X ;  /* 0x0000000000087919 */ /* 0x000e280000002100 */
[----:B------:R-:W1:Y:S01]  /*20c0*/  S2R R9, SR_TID.X ;  /* 0x0000000000097919 */ /* 0x000e620000002100 */
[----:B------:R-:W-:Y:S02]  /*20d0*/  IMAD R0, R0, 0x90, RZ ;  /* 0x0000009000007824 */ /* 0x000fe400078e02ff */
[----:B0-----:R-:W-:-:S05]  /*20e0*/  IMAD.SHL.U32 R8, R8, 0x80, RZ ;  /* 0x0000008008087824 */ /* 0x001fca00078e00ff */
[----:B------:R-:W-:Y:S02]  /*20f0*/  LOP3.LUT R2, R2, 0x1000, R8, 0xf8, !PT ;  /* 0x0000100002027812 */ /* 0x000fe400078ef808 */
[----:B------:R-:W0:Y:S01]  /*2100*/  S2R R8, SR_TID.X ;  /* 0x0000000000087919 */ /* 0x000e220000002100 */
[----:B------:R-:W-:Y:S02]  /*2110*/  LOP3.LUT R28, R0, R28, RZ, 0x3c, !PT ;  /* 0x0000001c001c7212 */ /* 0x000fe400078e3cff */
[C---:B-1----:R-:W-:Y:S01]  /*2120*/  LOP3.LUT R0, R9.reuse, 0x7f, RZ, 0xc0, !PT ;  /* 0x0000007f09007812 */ /* 0x042fe200078ec0ff */
[----:B------:R-:W-:Y:S01]  /*2130*/  IMAD.SHL.U32 R9, R9, 0x40, RZ ;  /* 0x0000004009097824 */ /* 0x000fe200078e00ff */
[----:B------:R-:W-:Y:S02]  /*2140*/  IABS R3, c[0x0][0x178] ;  /* 0x00005e0000037a13 */ /* 0x000fe40000000000 */
[----:B------:R-:W-:Y:S02]  /*2150*/  LOP3.LUT R0, R0, 0x80, RZ, 0xfc, !PT ;  /* 0x0000008000007812 */ /* 0x000fe400078efcff */
[----:B------:R-:W-:Y:S01]  /*2160*/  LOP3.LUT R28, R28, 0x400, R9, 0xf8, !PT ;  /* 0x000004001c1c7812 */ /* 0x000fe200078ef809 */
[----:B------:R-:W-:Y:S01]  /*2170*/  @!P2 IMAD.IADD R22, R22, 0x1, -R3 ;  /* 0x000000011616a824 */ /* 0x000fe200078e0a03 */
[----:B------:R-:W-:Y:S01]  /*2180*/  STL [R1+0xc8], R2 ;  /* 0x0000c80201007387 */ /* 0x000fe20000100800 */
[----:B------:R-:W-:-:S03]  /*2190*/  IMAD R3, R0, c[0x0][0x18c], RZ ;  /* 0x0000630000037a24 */ /* 0x000fc600078e02ff */
[----:B------:R-:W-:Y:S01]  /*21a0*/  STL [R1+0xaa8], R28 ;  /* 0x000aa81c01007387 */ /* 0x000fe20000100800 */
[----:B------:R-:W-:-:S03]  /*21b0*/  @!P4 IMAD.MOV R23, RZ, RZ, -R23 ;  /* 0x000000ffff17c224 */ /* 0x000fc600078e0a17 */
[----:B------:R1:W-:Y:S01]  /*21c0*/  STL [R1+0xb30], R22 ;  /* 0x000b301601007387 */ /* 0x0003e20000100800 */
[----:B0-----:R-:W-:Y:S02]  /*21d0*/  SHF.R.U32.HI R0, RZ, 0x6, R8 ;  /* 0x00000006ff007819 */ /* 0x001fe40000011608 */
[----:B-1----:R-:W-:Y:S02]  /*21e0*/  LOP3.LUT R22, R8, 0x7f, RZ, 0xc0, !PT ;  /* 0x0000007f08167812 */ /* 0x002fe400078ec0ff */
[----:B------:R-:W-:Y:S02]  /*21f0*/  LEA R8, P4, R3, c[0x0][0x168], 0x1 ;  /* 0x00005a0003087a11 */ /* 0x000fe400078808ff */
[----:B------:R-:W-:Y:S02]  /*2200*/  ISETP.GE.AND P2, PT, R29, RZ, PT ;  /* 0x000000ff1d00720c */ /* 0x000fe40003f46270 */
[----:B------:R-:W-:Y:S01]  /*2210*/  LEA.HI.X.SX32 R9, R3, c[0x0][0x16c], 0x1, P4 ;  /* 0x00005b0003097a11 */ /* 0x000fe200020f0eff */
[----:B------:R-:W2:Y:S04]  /*2220*/  LDL.LU R29, [R1+0xbd0] ;  /* 0x000bd000011d7983 */ /* 0x000ea80000300800 */
[----:B------:R0:W-:Y:S04]  /*2230*/  STL [R1+0xbc0], R8 ;  /* 0x000bc00801007387 */ /* 0x0001e80000100800 */
[----:B0-----:R-:W3:Y:S04]  /*2240*/  LDL.LU R8, [R1] ;  /* 0x0000000001087983 */ /* 0x001ee80000300800 */
[----:B------:R0:W-:Y:S04]  /*2250*/  STL [R1+0xbbc], R9 ;  /* 0x000bbc0901007387 */ /* 0x0001e80000100800 */
[----:B0-----:R-:W4:Y:S01]  /*2260*/  LDL.LU R9, [R1+0x4] ;  /* 0x0000040001097983 */ /* 0x001f220000300800 */
[----:B------:R-:W-:-:S02]  /*2270*/  IMAD R2, R22, c[0x0][0x18c], RZ ;  /* 0x0000630016027a24 */ /* 0x000fc400078e02ff */
[----:B------:R-:W-:Y:S02]  /*2280*/  @!P3 IMAD.MOV R24, RZ, RZ, -R24 ;  /* 0x000000ffff18b224 */ /* 0x000fe400078e0a18 */
[----:B------:R-:W-:Y:S01]  /*2290*/  IMAD R3, R22, c[0x0][0x18c], RZ ;  /* 0x0000630016037a24 */ /* 0x000fe200078e02ff */
[----:B------:R-:W-:Y:S02]  /*22a0*/  LEA R2, P3, R2, c[0x0][0x168], 0x1 ;  /* 0x00005a0002027a11 */ /* 0x000fe400078608ff */
[----:B------:R-:W-:Y:S02]  /*22b0*/  ISETP.NE.AND P4, PT, RZ, c[0x0][0x17c], PT ;  /* 0x00005f00ff007a0c */ /* 0x000fe40003f85270 */
[----:B------:R-:W-:Y:S02]  /*22c0*/  LOP3.LUT R22, RZ, c[0x0][0x17c], RZ, 0x33, !PT ;  /* 0x00005f00ff167a12 */ /* 0x000fe400078e33ff */
[----:B------:R-:W-:-:S05]  /*22d0*/  LEA.HI.X.SX32 R3, R3, c[0x0][0x16c], 0x1, P3 ;  /* 0x00005b0003037a11 */ /* 0x000fca00018f0eff */
[----:B------:R2:W-:Y:S02]  /*22e0*/  STL.64 [R1+0xb98], R2 ;  /* 0x000b980201007387 */ /* 0x0005e40000100a00 */
[C---:B--2---:R-:W-:Y:S02]  /*22f0*/  SEL R3, R22.reuse, R29, !P4 ;  /* 0x0000001d16037207 */ /* 0x044fe40006000000 */
[C---:B---3--:R-:W-:Y:S02]  /*2300*/  SEL R2, R22.reuse, R8, !P4 ;  /* 0x0000000816027207 */ /* 0x048fe40006000000 */
[----:B----4-:R-:W-:-:S05]  /*2310*/  SEL R9, R22, R9, !P4 ;  /* 0x0000000916097207 */ /* 0x010fca0006000000 */
[----:B------:R-:W-:Y:S04]  /*2320*/  STL [R1+0x2c], R9 ;  /* 0x00002c0901007387 */ /* 0x000fe80000100800 */
[----:B------:R-:W2:Y:S04]  /*2330*/  LDL.LU R29, [R1+0x1c] ;  /* 0x00001c00011d7983 */ /* 0x000ea80000300800 */
[----:B------:R0:W-:Y:S04]  /*2340*/  STL [R1+0x28], R2 ;  /* 0x0000280201007387 */ /* 0x0001e80000100800 */
[----:B------:R1:W-:Y:S01]  /*2350*/  STL [R1+0x24], R3 ;  /* 0x0000240301007387 */ /* 0x0003e20000100800 */
[----:B0-----:R-:W-:-:S03]  /*2360*/  SEL R2, R22, R27, !P4 ;  /* 0x0000001b16027207 */ /* 0x001fc60006000000 */
[----:B------:R-:W3:Y:S01]  /*2370*/  LDL.LU R27, [R1+0x30] ;  /* 0x00003000011b7983 */ /* 0x000ee20000300800 */
[----:B-1----:R-:W-:-:S03]  /*2380*/  SEL R3, R22, R10, !P4 ;  /* 0x0000000a16037207 */ /* 0x002fc60006000000 */
[----:B------:R0:W-:Y:S01]  /*2390*/  STL [R1+0x18], R2 ;  /* 0x0000180201007387 */ /* 0x0001e20000100800 */
[----:B------:R-:W-:-:S03]  /*23a0*/  SEL R8, R22, R13, !P4 ;  /* 0x0000000d16087207 */ /* 0x000fc60006000000 */
[----:B------:R-:W4:Y:S01]  /*23b0*/  LDL.LU R10, [R1+0x3c] ;  /* 0x00003c00010a7983 */ /* 0x000f220000300800 */
[C---:B-----5:R-:W-:Y:S02]  /*23c0*/  SEL R9, R22.reuse, R15, !P4 ;  /* 0x0000000f16097207 */ /* 0x060fe40006000000 */
[C---:B0-----:R-:W-:Y:S01]  /*23d0*/  SEL R2, R22.reuse, R11, !P4 ;  /* 0x0000000b16027207 */ /* 0x041fe20006000000 */
[----:B------:R0:W-:Y:S04]  /*23e0*/  STL [R1+0x14], R3 ;  /* 0x0000140301007387 */ /* 0x0001e80000100800 */
[----:B------:R-:W5:Y:S04]  /*23f0*/  LDL.LU R11, [R1+0x44] ;  /* 0x00004400010b7983 */ /* 0x000f680000300800 */
[----:B------:R1:W-:Y:S01]  /*2400*/  STL [R1+0x10], R2 ;  /* 0x0000100201007387 */ /* 0x0003e20000100800 */
[----:B0-----:R-:W-:-:S03]  /*2410*/  SEL R3, R22, R16, !P4 ;  /* 0x0000001016037207 */ /* 0x001fc60006000000 */
[----:B------:R-:W5:Y:S04]  /*2420*/  LDL.LU R13, [R1+0x34] ;  /* 0x00003400010d7983 */ /* 0x000f680000300800 */
[----:B------:R-:W-:Y:S04]  /*2430*/  STL [R1+0xbc4], R8 ;  /* 0x000bc40801007387 */ /* 0x000fe80000100800 */
[----:B------:R-:W5:Y:S01]  /*2440*/  LDL.LU R15, [R1+0x38] ;  /* 0x00003800010f7983 */ /* 0x000f620000300800 */
[----:B-1----:R-:W-:-:S03]  /*2450*/  SEL R2, R22, R18, !P4 ;  /* 0x0000001216027207 */ /* 0x002fc60006000000 */
[----:B------:R-:W-:Y:S04]  /*2460*/  STL [R1+0xbc8], R9 ;  /* 0x000bc80901007387 */ /* 0x000fe80000100800 */
[----:B------:R-:W5:Y:S04]  /*2470*/  LDL.LU R16, [R1+0x20] ;  /* 0x0000200001107983 */ /* 0x000f680000300800 */
[----:B------:R0:W-:Y:S04]  /*2480*/  STL [R1+0xbcc], R3 ;  /* 0x000bcc0301007387 */ /* 0x0001e80000100800 */
[----:B------:R-:W5:Y:S04]  /*2490*/  LDL.LU R18, [R1+0x40] ;  /* 0x0000400001127983 */ /* 0x000f680000300800 */
[----:B0-----:R-:W5:Y:S04]  /*24a0*/  LDL.LU R3, [R1+0x2c] ;  /* 0x00002c0001037983 */ /* 0x001f680000300800 */
[----:B------:R-:W5:Y:S04]  /*24b0*/  LDL.LU R9, [R1+0x28] ;  /* 0x0000280001097983 */ /* 0x000f680000300800 */
[----:B------:R-:W5:Y:S01]  /*24c0*/  LDL.LU R8, [R1+0x24] ;  /* 0x0000240001087983 */ /* 0x000f620000300800 */
[----:B------:R-:W-:-:S04]  /*24d0*/  SGXT.U32 R0, R0, 0x1 ;  /* 0x000000010000781a */ /* 0x000fc80000000000 */
[----:B------:R-:W-:Y:S01]  /*24e0*/  LOP3.LUT R28, R0, 0xfe, RZ, 0xfc, !PT ;  /* 0x000000fe001c7812 */ /* 0x000fe200078efcff */
[----:B------:R-:W-:Y:S02]  /*24f0*/  IMAD.MOV R0, RZ, RZ, -c[0x0][0x188] ;  /* 0x80006200ff007624 */ /* 0x000fe400078e02ff */
[----:B------:R-:W-:Y:S02]  /*2500*/  @!P5 IMAD.MOV R7, RZ, RZ, -R7 ;  /* 0x000000ffff07d224 */ /* 0x000fe400078e0a07 */
[----:B------:R-:W-:Y:S02]  /*2510*/  IMAD R28, R28, c[0x0][0x188], RZ ;  /* 0x000062001c1c7a24 */ /* 0x000fe400078e02ff */
[----:B------:R-:W-:Y:S02]  /*2520*/  @!P1 IMAD.MOV R6, RZ, RZ, -R6 ;  /* 0x000000ffff069224 */ /* 0x000fe400078e0a06 */
[----:B------:R-:W-:Y:S02]  /*2530*/  @!P6 IMAD.MOV R5, RZ, RZ, -R5 ;  /* 0x000000ffff05e224 */ /* 0x000fe400078e0a05 */
[----:B------:R-:W-:-:S02]  /*2540*/  @!P2 IMAD.MOV R4, RZ, RZ, -R4 ;  /* 0x000000ffff04a224 */ /* 0x000fc400078e0a04 */
[----:B------:R-:W-:Y:S01]  /*2550*/  IMAD R28, R0, 0x2, R28 ;  /* 0x00000002001c7824 */ /* 0x000fe200078e021c */
[C---:B------:R-:W-:Y:S02]  /*2560*/  SEL R17, R22.reuse, R17, !P4 ;  /* 0x0000001116117207 */ /* 0x040fe40006000000 */
[C---:B------:R-:W-:Y:S02]  /*2570*/  SEL R14, R22.reuse, R14, !P4 ;  /* 0x0000000e160e7207 */ /* 0x040fe40006000000 */
[C---:B------:R-:W-:Y:S02]  /*2580*/  SEL R12, R22.reuse, R12, !P4 ;  /* 0x0000000c160c7207 */ /* 0x040fe40006000000 */
[C---:B------:R-:W-:Y:S02]  /*2590*/  SEL R19, R22.reuse, R19, !P4 ;  /* 0x0000001316137207 */ /* 0x040fe40006000000 */
[C---:B------:R-:W-:Y:S02]  /*25a0*/  SEL R20, R22.reuse, R20, !P4 ;  /* 0x0000001416147207 */ /* 0x040fe40006000000 */
[----:B------:R-:W-:-:S02]  /*25b0*/  SEL R26, R22, R26, !P4 ;  /* 0x0000001a161a7207 */ /* 0x000fc40006000000 */
        /* <DEDUP_REMOVED lines=8> */
[C---:B--2---:R-:W-:Y:S02]  /*2640*/  SEL R29, R22.reuse, R29, !P4 ;  /* 0x0000001d161d7207 */ /* 0x044fe40006000000 */
[C---:B---3--:R-:W-:Y:S02]  /*2650*/  SEL R27, R22.reuse, R27, !P4 ;  /* 0x0000001b161b7207 */ /* 0x048fe40006000000 */
[C---:B----4-:R-:W-:Y:S02]  /*2660*/  SEL R10, R22.reuse, R10, !P4 ;  /* 0x0000000a160a7207 */ /* 0x050fe40006000000 */
[----:B-----5:R-:W-:-:S02]  /*2670*/  SEL R11, R22, R11, !P4 ;  /* 0x0000000b160b7207 */ /* 0x020fc40006000000 */
[C---:B------:R-:W-:Y:S02]  /*2680*/  SEL R13, R22.reuse, R13, !P4 ;  /* 0x0000000d160d7207 */ /* 0x040fe40006000000 */
[C---:B------:R-:W-:Y:S02]  /*2690*/  SEL R15, R22.reuse, R15, !P4 ;  /* 0x0000000f160f7207 */ /* 0x040fe40006000000 */
[C---:B------:R-:W-:Y:S02]  /*26a0*/  SEL R16, R22.reuse, R16, !P4 ;  /* 0x0000001016107207 */ /* 0x040fe40006000000 */
[----:B------:R-:W-:Y:S01]  /*26b0*/  SEL R18, R22, R18, !P4 ;  /* 0x0000001216127207 */ /* 0x000fe20006000000 */
[----:B------:R-:W-:-:S05]  /*26c0*/  IMAD R22, R0, 0x2, R28 ;  /* 0x0000000200167824 */ /* 0x000fca00078e021c */
[----:B------:R0:W-:Y:S01]  /*26d0*/  STL [R1+0xb48], R22 ;  /* 0x000b481601007387 */ /* 0x0001e20000100800 */
[----:B------:R-:W-:-:S03]  /*26e0*/  IMAD R3, R3, c[0x0][0x190], RZ ;  /* 0x0000640003037a24 */ /* 0x000fc600078e02ff */
[----:B0-----:R-:W2:Y:S04]  /*26f0*/  LDL.LU R22, [R1+0x10] ;  /* 0x0000100001167983 */ /* 0x001ea80000300800 */
[----:B------:R0:W-:Y:S01]  /*2700*/  STL [R1+0xb44], R0 ;  /* 0x000b440001007387 */ /* 0x0001e20000100800 */
[----:B------:R-:W-:Y:S02]  /*2710*/  IMAD R9, R9, c[0x0][0x190], RZ ;  /* 0x0000640009097a24 */ /* 0x000fe400078e02ff */
[----:B------:R-:W-:Y:S01]  /*2720*/  IMAD R8, R8, c[0x0][0x190], RZ ;  /* 0x0000640008087a24 */ /* 0x000fe200078e02ff */
[----:B0-----:R-:W3:Y:S04]  /*2730*/  LDL.LU R0, [R1+0x14] ;  /* 0x0000140001007983 */ /* 0x001ee80000300800 */
[----:B------:R0:W-:Y:S04]  /*2740*/  STL [R1+0xb40], R28 ;  /* 0x000b401c01007387 */ /* 0x0001e80000100800 */
[----:B0-----:R-:W4:Y:S04]  /*2750*/  LDL.LU R28, [R1+0x18] ;  /* 0x00001800011c7983 */ /* 0x001f280000300800 */
[----:B------:R0:W-:Y:S04]  /*2760*/  STL [R1+0x2c], R3 ;  /* 0x00002c0301007387 */ /* 0x0001e80000100800 */
[----:B0-----:R-:W5:Y:S04]  /*2770*/  LDL.LU R3, [R1+0xbcc] ;  /* 0x000bcc0001037983 */ /* 0x001f680000300800 */
[----:B------:R0:W-:Y:S04]  /*2780*/  STL [R1+0x28], R9 ;  /* 0x0000280901007387 */ /* 0x0001e80000100800 */
[----:B0-----:R-:W5:Y:S04]  /*2790*/  LDL.LU R9, [R1+0xbc8] ;  /* 0x000bc80001097983 */ /* 0x001f680000300800 */
[----:B------:R0:W-:Y:S04]  /*27a0*/  STL [R1+0x40], R8 ;  /* 0x0000400801007387 */ /* 0x0001e80000100800 */
[----:B0-----:R-:W5:Y:S01]  /*27b0*/  LDL.LU R8, [R1+0xbc4] ;  /* 0x000bc40001087983 */ /* 0x001f620000300800 */
[----:B------:R-:W-:-:S02]  /*27c0*/  IMAD R2, R2, c[0x0][0x190], RZ ;  /* 0x0000640002027a24 */ /* 0x000fc400078e02ff */
[----:B------:R-:W-:Y:S02]  /*27d0*/  IMAD R17, R17, c[0x0][0x190], RZ ;  /* 0x0000640011117a24 */ /* 0x000fe400078e02ff */
[----:B--2---:R-:W-:Y:S02]  /*27e0*/  IMAD R22, R22, c[0x0][0x190], RZ ;  /* 0x0000640016167a24 */ /* 0x004fe400078e02ff */
[----:B----4-:R-:W-:-:S05]  /*27f0*/  IMAD R28, R28, c[0x0][0x190], RZ ;  /* 0x000064001c1c7a24 */ /* 0x010fca00078e02ff */
[----:B------:R3:W-:Y:S02]  /*2800*/  STL [R1+0x44], R28 ;  /* 0x0000441c01007387 */ /* 0x0007e40000100800 */
[----:B---3--:R-:W-:-:S05]  /*2810*/  IMAD R28, R0, c[0x0][0x190], RZ ;  /* 0x00006400001c7a24 */ /* 0x008fca00078e02ff */
[----:B------:R-:W-:Y:S01]  /*2820*/  STL [R1+0x50], R28 ;  /* 0x0000501c01007387 */ /* 0x000fe20000100800 */
[----:B-----5:R-:W-:-:S03]  /*2830*/  IMAD R0, R8, c[0x0][0x190], RZ ;  /* 0x0000640008007a24 */ /* 0x020fc600078e02ff */
[----:B------:R-:W2:Y:S04]  /*2840*/  LDL.LU R8, [R1+0xbc0] ;  /* 0x000bc00001087983 */ /* 0x000ea80000300800 */
[----:B------:R0:W-:Y:S02]  /*2850*/  STL [R1+0x54], R22 ;  /* 0x0000541601007387 */ /* 0x0001e40000100800 */
[----:B0-----:R-:W-:Y:S02]  /*2860*/  IMAD R22, R9, c[0x0][0x190], RZ ;  /* 0x0000640009167a24 */ /* 0x001fe400078e02ff */
[----:B------:R-:W2:Y:S04]  /*2870*/  LDL.LU R9, [R1+0xbbc] ;  /* 0x000bbc0001097983 */ /* 0x000ea80000300800 */
[----:B------:R0:W-:Y:S04]  /*2880*/  STL [R1+0x68], R0 ;  /* 0x0000680001007387 */ /* 0x0001e80000100800 */
[----:B------:R-:W-:Y:S01]  /*2890*/  STL [R1+0x6c], R22 ;  /* 0x00006c1601007387 */ /* 0x000fe20000100800 */
[----:B0-----:R-:W-:-:S02]  /*28a0*/  IMAD R0, R3, c[0x0][0x190], RZ ;  /* 0x0000640003007a24 */ /* 0x001fc400078e02ff */
[----:B------:R-:W-:-:S03]  /*28b0*/  IMAD R3, R29, c[0x0][0x190], RZ ;  /* 0x000064001d037a24 */ /* 0x000fc600078e02ff */
[----:B------:R0:W-:Y:S04]  /*28c0*/  STL [R1+0x84], R0 ;  /* 0x0000840001007387 */ /* 0x0001e80000100800 */
[----:B------:R1:W-:Y:S01]  /*28d0*/  STL [R1+0x88], R2 ;  /* 0x0000880201007387 */ /* 0x0003e20000100800 */
[----:B0-----:R-:W-:-:S03]  /*28e0*/  IMAD R0, R27, c[0x0][0x190], RZ ;  /* 0x000064001b007a24 */ /* 0x001fc600078e02ff */
[----:B------:R-:W-:Y:S01]  /*28f0*/  STL [R1+0x8c], R3 ;  /* 0x00008c0301007387 */ /* 0x000fe20000100800 */
[----:B-1----:R-:W-:-:S03]  /*2900*/  IMAD R2, R13, c[0x0][0x190], RZ ;  /* 0x000064000d027a24 */ /* 0x002fc600078e02ff */
[----:B------:R-:W3:Y:S04]  /*2910*/  LDL.LU R13, [R1+0x40] ;  /* 0x00004000010d7983 */ /* 0x000ee80000300800 */
[----:B------:R0:W-:Y:S04]  /*2920*/  STL [R1+0x90], R0 ;  /* 0x0000900001007387 */ /* 0x0001e80000100800 */
[----:B------:R1:W-:Y:S01]  /*2930*/  STL [R1+0x94], R2 ;  /* 0x0000940201007387 */ /* 0x0003e20000100800 */
[----:B0-----:R-:W-:-:S03]  /*2940*/  IMAD R0, R15, c[0x0][0x190], RZ ;  /* 0x000064000f007a24 */ /* 0x001fc600078e02ff */
[----:B------:R-:W4:Y:S01]  /*2950*/  LDL.LU R15, [R1+0x44] ;  /* 0x00004400010f7983 */ /* 0x000f220000300800 */
[----:B-1----:R-:W-:-:S03]  /*2960*/  IMAD R2, R10, c[0x0][0x190], RZ ;  /* 0x000064000a027a24 */ /* 0x002fc600078e02ff */
[----:B------:R0:W-:Y:S04]  /*2970*/  STL [R1+0xa0], R0 ;  /* 0x0000a00001007387 */ /* 0x0001e80000100800 */
[----:B------:R-:W5:Y:S04]  /*2980*/  LDL.LU R10, [R1+0x28] ;  /* 0x00002800010a7983 */ /* 0x000f680000300800 */
[----:B------:R1:W-:Y:S01]  /*2990*/  STL [R1+0xac], R2 ;  /* 0x0000ac0201007387 */ /* 0x0003e20000100800 */
[----:B0-----:R-:W-:-:S03]  /*29a0*/  IMAD R0, R18, c[0x0][0x190], RZ ;  /* 0x0000640012007a24 */ /* 0x001fc600078e02ff */
[----:B------:R-:W2:Y:S01]  /*29b0*/  LDL.LU R18, [R1+0x54] ;  /* 0x0000540001127983 */ /* 0x000ea20000300800 */
[----:B-1----:R-:W-:-:S03]  /*29c0*/  IMAD R2, R11, c[0x0][0x190], RZ ;  /* 0x000064000b027a24 */ /* 0x002fc600078e02ff */
[----:B------:R0:W-:Y:S04]  /*29d0*/  STL [R1+0xc0], R0 ;  /* 0x0000c00001007387 */ /* 0x0001e80000100800 */
[----:B------:R-:W2:Y:S01]  /*29e0*/  LDL.LU R11, [R1+0x2c] ;  /* 0x00002c00010b7983 */ /* 0x000ea20000300800 */
[----:B------:R-:W-:-:S03]  /*29f0*/  IMAD R3, R14, c[0x0][0x190], RZ ;  /* 0x000064000e037a24 */ /* 0x000fc600078e02ff */
[----:B------:R1:W-:Y:S01]  /*2a00*/  STL [R1+0xd0], R2 ;  /* 0x0000d00201007387 */ /* 0x0003e20000100800 */
[----:B0-----:R-:W-:-:S03]  /*2a10*/  IMAD R0, R16, c[0x0][0x190], RZ ;  /* 0x0000640010007a24 */ /* 0x001fc600078e02ff */
[----:B------:R-:W2:Y:S01]  /*2a20*/  LDL.LU R16, [R1+0x50] ;  /* 0x0000500001107983 */ /* 0x000ea20000300800 */
[----:B-1----:R-:W-:Y:S02]  /*2a30*/  IMAD R2, R12, c[0x0][0x190], RZ ;  /* 0x000064000c027a24 */ /* 0x002fe400078e02ff */
[----:B------:R-:W-:Y:S01]  /*2a40*/  IMAD R12, R19, c[0x0][0x190], RZ ;  /* 0x00006400130c7a24 */ /* 0x000fe200078e02ff */
[----:B------:R0:W-:Y:S04]  /*2a50*/  STL [R1+0xe0], R0 ;  /* 0x0000e00001007387 */ /* 0x0001e80000100800 */
[----:B------:R-:W-:Y:S04]  /*2a60*/  STL [R1+0xcc], R17 ;  /* 0x0000cc1101007387 */ /* 0x000fe80000100800 */
[----:B------:R-:W-:Y:S01]  /*2a70*/  STL [R1+0x70], R12 ;  /* 0x0000700c01007387 */ /* 0x000fe20000100800 */
[----:B0-----:R-:W-:-:S03]  /*2a80*/  IMAD R0, R20, c[0x0][0x190], RZ ;  /* 0x0000640014007a24 */ /* 0x001fc600078e02ff */
[----:B------:R-:W-:Y:S04]  /*2a90*/  STL [R1+0xa8], R3 ;  /* 0x0000a80301007387 */ /* 0x000fe80000100800 */
[----:B------:R-:W2:Y:S04]  /*2aa0*/  LDL.LU R20, [R1+0x68] ;  /* 0x0000680001147983 */ /* 0x000ea80000300800 */
[----:B------:R0:W-:Y:S04]  /*2ab0*/  STL [R1+0x64], R0 ;  /* 0x0000640001007387 */ /* 0x0001e80000100800 */
[----:B------:R-:W-:Y:S04]  /*2ac0*/  STL [R1+0x74], R2 ;  /* 0x0000740201007387 */ /* 0x000fe80000100800 */
[----:B------:R1:W-:Y:S01]  /*2ad0*/  STL [R1+0xba0], R2 ;  /* 0x000ba00201007387 */ /* 0x0003e20000100800 */
[----:B0-----:R-:W-:-:S03]  /*2ae0*/  IMAD R0, R26, c[0x0][0x190], RZ ;  /* 0x000064001a007a24 */ /* 0x001fc600078e02ff */
[----:B------:R0:W-:Y:S04]  /*2af0*/  STL [R1+0xba4], R3 ;  /* 0x000ba40301007387 */ /* 0x0001e80000100800 */
[----:B------:R0:W-:Y:S01]  /*2b00*/  STL [R1+0x60], R0 ;  /* 0x0000600001007387 */ /* 0x0001e20000100800 */
[----:B-1----:R-:W-:Y:S02]  /*2b10*/  IMAD R2, R25, c[0x0][0x190], RZ ;  /* 0x0000640019027a24 */ /* 0x002fe400078e02ff */
[----:B0-----:R-:W-:Y:S02]  /*2b20*/  IMAD R3, R21, c[0x0][0x190], RZ ;  /* 0x0000640015037a24 */ /* 0x001fe400078e02ff */
[----:B------:R-:W-:-:S03]  /*2b30*/  IMAD R0, R24, c[0x0][0x190], RZ ;  /* 0x0000640018007a24 */ /* 0x000fc600078e02ff */
[----:B------:R0:W-:Y:S04]  /*2b40*/  STL [R1+0x5c], R3 ;  /* 0x00005c0301007387 */ /* 0x0001e80000100800 */
[----:B------:R-:W2:Y:S04]  /*2b50*/  LDL R21, [R1+0x94] ;  /* 0x0000940001157983 */ /* 0x000ea80000100800 */
[----:B------:R1:W-:Y:S04]  /*2b60*/  STL [R1+0x58], R2 ;  /* 0x0000580201007387 */ /* 0x0003e80000100800 */
[----:B0-----:R-:W2:Y:S04]  /*2b70*/  LDL R3, [R1+0xa0] ;  /* 0x0000a00001037983 */ /* 0x001ea80000100800 */
[----:B------:R-:W-:Y:S04]  /*2b80*/  STL [R1+0x34], R0 ;  /* 0x0000340001007387 */ /* 0x000fe80000100800 */
[----:B-1----:R-:W2:Y:S04]  /*2b90*/  LDL R2, [R1+0xac] ;  /* 0x0000ac0001027983 */ /* 0x002ea80000100800 */
[----:B--2---:R0:W-:Y:S04]  /*2ba0*/  STL [R1+0xba8], R2 ;  /* 0x000ba80201007387 */ /* 0x0041e80000100800 */
[----:B0-----:R-:W2:Y:S04]  /*2bb0*/  LDL R2, [R1+0x90] ;  /* 0x0000900001027983 */ /* 0x001ea80000100800 */
[----:B------:R0:W-:Y:S04]  /*2bc0*/  STL [R1+0xbac], R3 ;  /* 0x000bac0301007387 */ /* 0x0001e80000100800 */
[----:B0-----:R-:W3:Y:S04]  /*2bd0*/  LDL R3, [R1+0x8c] ;  /* 0x00008c0001037983 */ /* 0x001ee80000100800 */
[----:B--2---:R0:W-:Y:S04]  /*2be0*/  STL [R1+0xbb0], R2 ;  /* 0x000bb00201007387 */ /* 0x0041e80000100800 */
[----:B0-----:R-:W2:Y:S01]  /*2bf0*/  LDL R2, [R1+0x88] ;  /* 0x0000880001027983 */ /* 0x001ea20000100800 */
[----:B------:R-:W-:-:S02]  /*2c00*/  IMAD R22, R23, c[0x0][0x190], RZ ;  /* 0x0000640017167a24 */ /* 0x000fc400078e02ff */
[----:B------:R-:W-:Y:S02]  /*2c10*/  IMAD R0, R7, c[0x0][0x190], RZ ;  /* 0x0000640007007a24 */ /* 0x000fe400078e02ff */
[----:B------:R-:W-:Y:S01]  /*2c20*/  IMAD R28, R6, c[0x0][0x190], RZ ;  /* 0x00006400061c7a24 */ /* 0x000fe200078e02ff */
[----:B---3--:R-:W-:Y:S01]  /*2c30*/  STL [R1+0xbb4], R3 ;  /* 0x000bb40301007387 */ /* 0x008fe20000100800 */
[----:B------:R-:W-:Y:S02]  /*2c40*/  IMAD R29, R5, c[0x0][0x190], RZ ;  /* 0x00006400051d7a24 */ /* 0x000fe400078e02ff */
[----:B------:R-:W-:Y:S02]  /*2c50*/  IMAD R23, R4, c[0x0][0x190], RZ ;  /* 0x0000640004177a24 */ /* 0x000fe400078e02ff */
[----:B------:R-:W-:-:S04]  /*2c60*/  IMAD.WIDE R6, R11, 0x2, R8 ;  /* 0x000000020b067825 */ /* 0x000fc800078e0208 */
[----:B-----5:R-:W-:-:S04]  /*2c70*/  IMAD.WIDE R4, R10, 0x2, R8 ;  /* 0x000000020a047825 */ /* 0x020fc800078e0208 */
[--C-:B----4-:R-:W-:Y:S01]  /*2c80*/  IMAD.WIDE R26, R15, 0x2, R8.reuse ;  /* 0x000000020f1a7825 */ /* 0x110fe200078e0208 */
[----:B--2---:R0:W-:Y:S04]  /*2c90*/  STL [R1+0xbb8], R2 ;  /* 0x000bb80201007387 */ /* 0x0041e80000100800 */
[----:B------:R-:W2:Y:S04]  /*2ca0*/  LDL R19, [R1+0xc0] ;  /* 0x0000c00001137983 */ /* 0x000ea80000100800 */
[----:B------:R-:W3:Y:S01]  /*2cb0*/  LDL R12, [R1+0xd0] ;  /* 0x0000d000010c7983 */ /* 0x000ee20000100800 */
[----:B0-----:R-:W-:-:S03]  /*2cc0*/  IMAD.WIDE R2, R13, 0x2, R8 ;  /* 0x000000020d027825 */ /* 0x001fc600078e0208 */
[----:B------:R-:W4:Y:S04]  /*2cd0*/  LDL R14, [R1+0xe0] ;  /* 0x0000e000010e7983 */ /* 0x000f280000100800 */
[----:B------:R-:W-:Y:S04]  /*2ce0*/  STL.64 [R1+0x10], R6 ;  /* 0x0000100601007387 */ /* 0x000fe80000100a00 */
[----:B------:R-:W-:Y:S04]  /*2cf0*/  STL.64 [R1+0x8], R4 ;  /* 0x0000080401007387 */ /* 0x000fe80000100a00 */
[----:B------:R0:W-:Y:S04]  /*2d00*/  STL.64 [R1+0xb28], R26 ;  /* 0x000b281a01007387 */ /* 0x0001e80000100a00 */
[----:B------:R-:W-:Y:S04]  /*2d10*/  STL.64 [R1], R2 ;  /* 0x0000000201007387 */ /* 0x000fe80000100a00 */
[----:B0-----:R-:W5:Y:S04]  /*2d20*/  LDL.LU R26, [R1+0x6c] ;  /* 0x00006c00011a7983 */ /* 0x001f680000300800 */
[----:B------:R-:W2:Y:S01]  /*2d30*/  LDL.LU R27, [R1+0x84] ;  /* 0x00008400011b7983 */ /* 0x000ea20000300800 */
[----:B------:R-:W-:-:S04]  /*2d40*/  IMAD.WIDE R24, R16, 0x2, R8 ;  /* 0x0000000210187825 */ /* 0x000fc800078e0208 */
[--C-:B------:R-:W-:Y:S01]  /*2d50*/  IMAD.WIDE R4, R18, 0x2, R8.reuse ;  /* 0x0000000212047825 */ /* 0x100fe200078e0208 */
[----:B------:R0:W-:Y:S03]  /*2d60*/  STL.64 [R1+0xb38], R24 ;  /* 0x000b381801007387 */ /* 0x0001e60000100a00 */
[--C-:B------:R-:W-:Y:S01]  /*2d70*/  IMAD.WIDE R6, R20, 0x2, R8.reuse ;  /* 0x0000000214067825 */ /* 0x100fe200078e0208 */
[----:B0-----:R-:W3:Y:S04]  /*2d80*/  LDL.LU R24, [R1+0x58] ;  /* 0x0000580001187983 */ /* 0x001ee80000300800 */
[----:B------:R-:W3:Y:S04]  /*2d90*/  LDL.LU R25, [R1+0x34] ;  /* 0x0000340001197983 */ /* 0x000ee80000300800 */
[----:B------:R0:W-:Y:S04]  /*2da0*/  STL.64 [R1+0xb50], R4 ;  /* 0x000b500401007387 */ /* 0x0001e80000100a00 */
[----:B0-----:R-:W3:Y:S04]  /*2db0*/  LDL.LU R4, [R1+0x60] ;  /* 0x0000600001047983 */ /* 0x001ee80000300800 */
[----:B------:R-:W3:Y:S04]  /*2dc0*/  LDL.LU R5, [R1+0x5c] ;  /* 0x00005c0001057983 */ /* 0x000ee80000300800 */
[----:B------:R0:W-:Y:S04]  /*2dd0*/  STL.64 [R1+0xb58], R6 ;  /* 0x000b580601007387 */ /* 0x0001e80000100a00 */
[----:B0-----:R-:W3:Y:S04]  /*2de0*/  LDL.LU R6, [R1+0x70] ;  /* 0x0000700001067983 */ /* 0x001ee80000300800 */
[----:B------:R-:W3:Y:S01]  /*2df0*/  LDL.LU R7, [R1+0x64] ;  /* 0x0000640001077983 */ /* 0x000ee20000300800 */
[----:B-----5:R-:W-:-:S05]  /*2e00*/  IMAD.WIDE R2, R26, 0x2, R8 ;  /* 0x000000021a027825 */ /* 0x020fca00078e0208 */
[----:B------:R2:W-:Y:S02]  /*2e10*/  STL.64 [R1+0x20], R2 ;  /* 0x0000200201007387 */ /* 0x0005e40000100a00 */
[----:B--2---:R-:W-:-:S05]  /*2e20*/  IMAD.WIDE R2, R27, 0x2, R8 ;  /* 0x000000021b027825 */ /* 0x004fca00078e0208 */
[----:B------:R0:W-:Y:S04]  /*2e30*/  STL.64 [R1+0x38], R2 ;  /* 0x0000380201007387 */ /* 0x0001e80000100a00 */
[----:B0-----:R-:W2:Y:S04]  /*2e40*/  LDL.LU R2, [R1+0xbb8] ;  /* 0x000bb80001027983 */ /* 0x001ea80000300800 */
[----:B------:R-:W-:Y:S01]  /*2e50*/  STL [R1+0xb94], R27 ;  /* 0x000b941b01007387 */ /* 0x000fe20000100800 */
[----:B--2---:R-:W-:-:S05]  /*2e60*/  IMAD.WIDE R2, R2, 0x2, R8 ;  /* 0x0000000202027825 */ /* 0x004fca00078e0208 */
[----:B------:R0:W-:Y:S04]  /*2e70*/  STL.64 [R1+0x48], R2 ;  /* 0x0000480201007387 */ /* 0x0001e80000100a00 */
[----:B0-----:R-:W2:Y:S02]  /*2e80*/  LDL.LU R3, [R1+0xbb4] ;  /* 0x000bb40001037983 */ /* 0x001ea40000300800 */
[----:B--2---:R-:W-:-:S05]  /*2e90*/  IMAD.WIDE R2, R3, 0x2, R8 ;  /* 0x0000000203027825 */ /* 0x004fca00078e0208 */
[----:B------:R0:W-:Y:S04]  /*2ea0*/  STL.64 [R1+0x78], R2 ;  /* 0x0000780201007387 */ /* 0x0001e80000100a00 */
[----:B0-----:R-:W2:Y:S02]  /*2eb0*/  LDL.LU R2, [R1+0xbb0] ;  /* 0x000bb00001027983 */ /* 0x001ea40000300800 */
[----:B--2---:R-:W-:-:S05]  /*2ec0*/  IMAD.WIDE R2, R2, 0x2, R8 ;  /* 0x0000000202027825 */ /* 0x004fca00078e0208 */
[----:B------:R0:W-:Y:S02]  /*2ed0*/  STL.64 [R1+0x98], R2 ;  /* 0x0000980201007387 */ /* 0x0001e40000100a00 */
[----:B0-----:R-:W-:-:S05]  /*2ee0*/  IMAD.WIDE R2, R21, 0x2, R8 ;  /* 0x0000000215027825 */ /* 0x001fca00078e0208 */
        /* <DEDUP_REMOVED lines=8> */
[----:B------:R3:W-:Y:S02]  /*2f70*/  STL.64 [R1+0x100], R2 ;  /* 0x0001000201007387 */ /* 0x0007e40000100a00 */
[----:B---3--:R-:W-:-:S05]  /*2f80*/  IMAD.WIDE R2, R12, 0x2, R8 ;  /* 0x000000020c027825 */ /* 0x008fca00078e0208 */
[----:B------:R4:W-:Y:S02]  /*2f90*/  STL.64 [R1+0x108], R2 ;  /* 0x0001080201007387 */ /* 0x0009e40000100a00 */
[----:B----4-:R-:W-:-:S05]  /*2fa0*/  IMAD.WIDE R2, R14, 0x2, R8 ;  /* 0x000000020e027825 */ /* 0x010fca00078e0208 */
        /* <DEDUP_REMOVED lines=11> */
[----:B------:R1:W-:Y:S01]  /*3060*/  STL [R1+0xb60], R7 ;  /* 0x000b600701007387 */ /* 0x0003e20000100800 */
[----:B0-----:R-:W-:-:S03]  /*3070*/  IMAD.WIDE R2, R7, 0x2, R8 ;  /* 0x0000000207027825 */ /* 0x001fc600078e0208 */
[----:B-1----:R-:W2:Y:S04]  /*3080*/  LDL.LU R7, [R1+0x74] ;  /* 0x0000740001077983 */ /* 0x002ea80000300800 */
[----:B------:R-:W-:Y:S04]  /*3090*/  STL.64 [R1+0x160], R2 ;  /* 0x0001600201007387 */ /* 0x000fe80000100a00 */
[----:B------:R0:W-:Y:S04]  /*30a0*/  STL [R1+0xb64], R6 ;  /* 0x000b640601007387 */ /* 0x0001e80000100800 */
[----:B0-----:R-:W3:Y:S04]  /*30b0*/  LDL.LU R6, [R1+0xa8] ;  /* 0x0000a80001067983 */ /* 0x001ee80000300800 */
[----:B--2---:R0:W-:Y:S04]  /*30c0*/  STL [R1+0xb68], R7 ;  /* 0x000b680701007387 */ /* 0x0041e80000100800 */
[----:B0-----:R-:W2:Y:S04]  /*30d0*/  LDL.LU R7, [R1+0xcc] ;  /* 0x0000cc0001077983 */ /* 0x001ea80000300800 */
[----:B---3--:R0:W-:Y:S04]  /*30e0*/  STL [R1+0xb6c], R6 ;  /* 0x000b6c0601007387 */ /* 0x0081e80000100800 */
        /* <DEDUP_REMOVED lines=14> */
[----:B0-----:R-:W2:Y:S01]  /*31d0*/  LDL.LU R7, [R1+0x8c] ;  /* 0x00008c0001077983 */ /* 0x001ea20000300800 */
[----:B------:R-:W-:-:S03]  /*31e0*/  IMAD.WIDE R2, R4, 0x2, R8 ;  /* 0x0000000204027825 */ /* 0x000fc600078e0208 */
[----:B---3--:R0:W-:Y:S04]  /*31f0*/  STL [R1+0xb8c], R6 ;  /* 0x000b8c0601007387 */ /* 0x0081e80000100800 */
[----:B0-----:R-:W3:Y:S04]  /*3200*/  LDL.LU R6, [R1+0x88] ;  /* 0x0000880001067983 */ /* 0x001ee80000300800 */
[----:B--2---:R-:W-:Y:S04]  /*3210*/  STL [R1+0xb90], R7 ;  /* 0x000b900701007387 */ /* 0x004fe80000100800 */
[----:B------:R0:W-:Y:S02]  /*3220*/  STL.64 [R1+0x170], R2 ;  /* 0x0001700201007387 */ /* 0x0001e40000100a00 */
[----:B0-----:R-:W-:-:S05]  /*3230*/  IMAD.WIDE R2, R5, 0x2, R8 ;  /* 0x0000000205027825 */ /* 0x001fca00078e0208 */
        /* <DEDUP_REMOVED lines=12> */
[----:B------:R0:W-:Y:S04]  /*3300*/  STL.64 [R1+0x1c8], R2 ;  /* 0x0001c80201007387 */ /* 0x0001e80000100a00 */
[----:B0-----:R-:W2:Y:S01]  /*3310*/  LDL.LU.64 R2, [R1+0xb98] ;  /* 0x000b980001027983 */ /* 0x001ea20000300a00 */
[----:B------:R-:W-:-:S05]  /*3320*/  IMAD.WIDE R8, R23, 0x2, R8 ;  /* 0x0000000217087825 */ /* 0x000fca00078e0208 */
[----:B------:R-:W-:Y:S01]  /*3330*/  STL.64 [R1+0x1d0], R8 ;  /* 0x0001d00801007387 */ /* 0x000fe20000100a00 */
[----:B--2---:R-:W-:-:S05]  /*3340*/  IMAD.WIDE R26, R26, 0x2, R2 ;  /* 0x000000021a1a7825 */ /* 0x004fca00078e0202 */
[----:B------:R0:W-:Y:S04]  /*3350*/  STL.64 [R1+0x28], R26 ;  /* 0x0000281a01007387 */ /* 0x0001e80000100a00 */
[----:B0-----:R-:W2:Y:S01]  /*3360*/  LDL.LU R27, [R1+0xb94] ;  /* 0x000b9400011b7983 */ /* 0x001ea20000300800 */
[----:B---3--:R-:W-:-:S04]  /*3370*/  IMAD.WIDE R6, R6, 0x2, R2 ;  /* 0x0000000206067825 */ /* 0x008fc800078e0202 */
[----:B--2---:R-:W-:-:S05]  /*3380*/  IMAD.WIDE R26, R27, 0x2, R2 ;  /* 0x000000021b1a7825 */ /* 0x004fca00078e0202 */
[----:B------:R0:W-:Y:S04]  /*3390*/  STL.64 [R1+0x40], R26 ;  /* 0x0000401a01007387 */ /* 0x0001e80000100a00 */
[----:B0-----:R-:W2:Y:S04]  /*33a0*/  LDL.LU.64 R26, [R1+0x8] ;  /* 0x00000800011a7983 */ /* 0x001ea80000300a00 */
[----:B------:R0:W-:Y:S04]  /*33b0*/  STL.64 [R1+0x50], R6 ;  /* 0x0000500601007387 */ /* 0x0001e80000100a00 */
[----:B0-----:R-:W3:Y:S02]  /*33c0*/  LDL.LU R7, [R1+0xb90] ;  /* 0x000b900001077983 */ /* 0x001ee40000300800 */
[----:B---3--:R-:W-:-:S05]  /*33d0*/  IMAD.WIDE R6, R7, 0x2, R2 ;  /* 0x0000000207067825 */ /* 0x008fca00078e0202 */
        /* <DEDUP_REMOVED lines=34> */
[----:B0-----:R-:W3:Y:S01]  /*3600*/  LDL.LU R7, [R1+0xb60] ;  /* 0x000b600001077983 */ /* 0x001ee20000300800 */
[----:B------:R-:W-:-:S04]  /*3610*/  IMAD.WIDE R8, R11, 0x2, R2 ;  /* 0x000000020b087825 */ /* 0x000fc800078e0202 */
[----:B------:R-:W-:-:S04]  /*3620*/  IMAD.WIDE R10, R10, 0x2, R2 ;  /* 0x000000020a0a7825 */ /* 0x000fc800078e0202 */
[----:B------:R-:W-:-:S04]  /*3630*/  IMAD.WIDE R12, R13, 0x2, R2 ;  /* 0x000000020d0c7825 */ /* 0x000fc800078e0202 */
[----:B------:R-:W-:-:S04]  /*3640*/  IMAD.WIDE R14, R15, 0x2, R2 ;  /* 0x000000020f0e7825 */ /* 0x000fc800078e0202 */
[----:B------:R-:W-:-:S04]  /*3650*/  IMAD.WIDE R16, R16, 0x2, R2 ;  /* 0x0000000210107825 */ /* 0x000fc800078e0202 */
[----:B------:R-:W-:-:S04]  /*3660*/  IMAD.WIDE R18, R18, 0x2, R2 ;  /* 0x0000000212127825 */ /* 0x000fc800078e0202 */
[----:B------:R-:W-:-:S04]  /*3670*/  IMAD.WIDE R20, R20, 0x2, R2 ;  /* 0x0000000214147825 */ /* 0x000fc800078e0202 */
[----:B---3--:R-:W-:-:S05]  /*3680*/  IMAD.WIDE R6, R7, 0x2, R2 ;  /* 0x0000000207067825 */ /* 0x008fca00078e0202 */
[----:B------:R0:W-:Y:S02]  /*3690*/  STL.64 [R1+0x120], R6 ;  /* 0x0001200601007387 */ /* 0x0001e40000100a00 */
[----:B0-----:R-:W-:-:S04]  /*36a0*/  IMAD.WIDE R6, R4, 0x2, R2 ;  /* 0x0000000204067825 */ /* 0x001fc800078e0202 */
[--C-:B------:R-:W-:Y:S01]  /*36b0*/  IMAD.WIDE R4, R5, 0x2, R2.reuse ;  /* 0x0000000205047825 */ /* 0x100fe200078e0202 */
[----:B------:R0:W-:Y:S04]  /*36c0*/  STL.64 [R1+0x60], R6 ;  /* 0x0000600601007387 */ /* 0x0001e80000100a00 */
[----:B0-----:R-:W3:Y:S04]  /*36d0*/  LDL.LU.64 R6, [R1+0xb58] ;  /* 0x000b580001067983 */ /* 0x001ee80000300a00 */
[----:B------:R0:W-:Y:S02]  /*36e0*/  STL.64 [R1+0x138], R4 ;  /* 0x0001380401007387 */ /* 0x0001e40000100a00 */
[----:B0-----:R-:W-:-:S04]  /*36f0*/  IMAD.WIDE R4, R24, 0x2, R2 ;  /* 0x0000000218047825 */ /* 0x001fc800078e0202 */
[--C-:B------:R-:W-:Y:S01]  /*3700*/  IMAD.WIDE R24, R25, 0x2, R2.reuse ;  /* 0x0000000219187825 */ /* 0x100fe200078e0202 */
[----:B------:R0:W-:Y:S04]  /*3710*/  STL.64 [R1+0x148], R4 ;  /* 0x0001480401007387 */ /* 0x0001e80000100a00 */
[----:B0-----:R-:W4:Y:S04]  /*3720*/  LDL.LU.64 R4, [R1+0xb50] ;  /* 0x000b500001047983 */ /* 0x001f280000300a00 */
[----:B------:R0:W-:Y:S02]  /*3730*/  STL.64 [R1+0x158], R24 ;  /* 0x0001581801007387 */ /* 0x0001e40000100a00 */
[----:B0-----:R-:W-:-:S02]  /*3740*/  IMAD.WIDE R24, R22, 0x2, R2 ;  /* 0x0000000216187825 */ /* 0x001fc400078e0202 */
[----:B------:R-:W5:Y:S04]  /*3750*/  LDL.LU R22, [R1+0xb48] ;  /* 0x000b480001167983 */ /* 0x000f680000300800 */
[----:B------:R0:W-:Y:S02]  /*3760*/  STL.64 [R1+0x30], R24 ;  /* 0x0000301801007387 */ /* 0x0001e40000100a00 */
[--C-:B0-----:R-:W-:Y:S02]  /*3770*/  IMAD.WIDE R24, R0, 0x2, R2.reuse ;  /* 0x0000000200187825 */ /* 0x101fe400078e0202 */
[----:B------:R-:W5:Y:S04]  /*3780*/  LDL.LU R0, [R1+0xb44] ;  /* 0x000b440001007983 */ /* 0x000f680000300800 */
[----:B------:R0:W-:Y:S02]  /*3790*/  STL.64 [R1+0x168], R24 ;  /* 0x0001681801007387 */ /* 0x0001e40000100a00 */
[----:B0-----:R-:W-:-:S02]  /*37a0*/  IMAD.WIDE R24, R28, 0x2, R2 ;  /* 0x000000021c187825 */ /* 0x001fc400078e0202 */
[----:B------:R-:W2:Y:S04]  /*37b0*/  LDL.LU R28, [R1+0xb40] ;  /* 0x000b4000011c7983 */ /* 0x000ea80000300800 */
[----:B------:R0:W-:Y:S02]  /*37c0*/  STL.64 [R1+0x180], R24 ;  /* 0x0001801801007387 */ /* 0x0001e40000100a00 */
[----:B0-----:R-:W-:-:S04]  /*37d0*/  IMAD.WIDE R24, R29, 0x2, R2 ;  /* 0x000000021d187825 */ /* 0x001fc800078e0202 */
[----:B------:R-:W-:Y:S01]  /*37e0*/  IMAD.WIDE R2, R23, 0x2, R2 ;  /* 0x0000000217027825 */ /* 0x000fe200078e0202 */
[----:B------:R0:W-:Y:S04]  /*37f0*/  STL.64 [R1+0x188], R24 ;  /* 0x0001881801007387 */ /* 0x0001e80000100a00 */
[----:B0-----:R-:W2:Y:S04]  /*3800*/  LDL.LU.64 R24, [R1+0xb38] ;  /* 0x000b380001187983 */ /* 0x001ea80000300a00 */
[----:B------:R0:W-:Y:S04]  /*3810*/  STL.64 [R1+0x1a0], R2 ;  /* 0x0001a00201007387 */ /* 0x0001e80000100a00 */
[----:B0-----:R-:W2:Y:S01]  /*3820*/  LDL.LU.64 R2, [R1+0x10] ;  /* 0x0000100001027983 */ /* 0x001ea20000300a00 */
[----:B-----5:R-:W-:-:S03]  /*3830*/  IMAD R29, R0, 0x2, R22 ;  /* 0x00000002001d7824 */ /* 0x020fc600078e0216 */
[----:B------:R-:W5:Y:S04]  /*3840*/  LDL.LU R22, [R1+0xb30] ;  /* 0x000b300001167983 */ /* 0x000f680000300800 */
[----:B--2---:R0:W-:Y:S04]  /*3850*/  STL [R1+0x864], R2 ;  /* 0x0008640201007387 */ /* 0x0041e80000100800 */
[----:B------:R-:W-:Y:S01]  /*3860*/  STL [R1+0x860], R8 ;  /* 0x0008600801007387 */ /* 0x000fe20000100800 */
[----:B0-----:R-:W-:-:S05]  /*3870*/  IMAD.MOV.U32 R2, RZ, RZ, R3 ;  /* 0x000000ffff027224 */ /* 0x001fca00078e0003 */
[----:B------:R-:W-:Y:S04]  /*3880*/  STL [R1+0x85c], R2 ;  /* 0x00085c0201007387 */ /* 0x000fe80000100800 */
[----:B------:R-:W-:Y:S04]  /*3890*/  STL [R1+0x58], R29 ;  /* 0x0000581d01007387 */ /* 0x000fe80000100800 */
[----:B------:R0:W-:Y:S01]  /*38a0*/  STL [R1+0x854], R9 ;  /* 0x0008540901007387 */ /* 0x0001e20000100800 */
[----:B------:R-:W-:-:S03]  /*38b0*/  IMAD.MOV.U32 R3, RZ, RZ, R27 ;  /* 0x000000ffff037224 */ /* 0x000fc600078e001b */
[----:B0-----:R-:W2:Y:S04]  /*38c0*/  LDL.LU.64 R8, [R1] ;  /* 0x0000000001087983 */ /* 0x001ea80000300a00 */
[----:B------:R0:W-:Y:S04]  /*38d0*/  STL [R1+0x858], R26 ;  /* 0x0008581a01007387 */ /* 0x0001e80000100800 */
[----:B0-----:R-:W3:Y:S01]  /*38e0*/  LDL.LU.64 R26, [R1+0xb28] ;  /* 0x000b2800011a7983 */ /* 0x001ee20000300a00 */
[----:B------:R-:W-:-:S03]  /*38f0*/  IMAD R2, R0, 0x2, R29 ;  /* 0x0000000200027824 */ /* 0x000fc600078e021d */
[----:B------:R-:W-:Y:S04]  /*3900*/  STL [R1+0x850], R10 ;  /* 0x0008500a01007387 */ /* 0x000fe80000100800 */
[----:B------:R-:W-:Y:S04]  /*3910*/  STL [R1+0x84c], R3 ;  /* 0x00084c0301007387 */ /* 0x000fe80000100800 */
[----:B------:R0:W-:Y:S04]  /*3920*/  STL [R1+0x5c], R2 ;  /* 0x00005c0201007387 */ /* 0x0001e80000100800 */
[----:B------:R-:W-:Y:S01]  /*3930*/  STL [R1+0x844], R11 ;  /* 0x0008440b01007387 */ /* 0x000fe20000100800 */
[----:B0-----:R-:W-:-:S04]  /*3940*/  IMAD R2, R0, 0x2, R2 ;  /* 0x0000000200027824 */ /* 0x001fc800078e0202 */
[----:B------:R-:W-:-:S04]  /*3950*/  IMAD R29, R0, 0x2, R2 ;  /* 0x00000002001d7824 */ /* 0x000fc800078e0202 */
[C---:B------:R-:W-:Y:S02]  /*3960*/  IMAD R23, R0.reuse, 0x2, R29 ;  /* 0x0000000200177824 */ /* 0x040fe400078e021d */
[----:B--2---:R-:W-:Y:S01]  /*3970*/  IMAD.MOV.U32 R3, RZ, RZ, R9 ;  /* 0x000000ffff037224 */ /* 0x004fe200078e0009 */
[----:B------:R0:W-:Y:S04]  /*3980*/  STL [R1+0x848], R8 ;  /* 0x0008480801007387 */ /* 0x0001e80000100800 */
[----:B------:R-:W-:Y:S04]  /*3990*/  STL [R1+0x840], R12 ;  /* 0x0008400c01007387 */ /* 0x000fe80000100800 */
[----:B------:R-:W-:Y:S04]  /*39a0*/  STL [R1+0x83c], R3 ;  /* 0x00083c0301007387 */ /* 0x000fe80000100800 */
[----:B------:R-:W-:Y:S04]  /*39b0*/  STL [R1+0x8], R2 ;  /* 0x0000080201007387 */ /* 0x000fe80000100800 */
[----:B------:R-:W-:Y:S04]  /*39c0*/  STL [R1+0x834], R13 ;  /* 0x0008340d01007387 */ /* 0x000fe80000100800 */
[----:B---3--:R-:W-:Y:S04]  /*39d0*/  STL [R1+0x838], R26 ;  /* 0x0008381a01007387 */ /* 0x008fe80000100800 */
[----:B------:R-:W-:Y:S04]  /*39e0*/  STL [R1+0x82c], R27 ;  /* 0x00082c1b01007387 */ /* 0x000fe80000100800 */
[----:B------:R-:W-:Y:S04]  /*39f0*/  STL [R1+0x830], R14 ;  /* 0x0008300e01007387 */ /* 0x000fe80000100800 */
[----:B------:R-:W-:Y:S04]  /*3a00*/  STL [R1+0x824], R15 ;  /* 0x0008240f01007387 */ /* 0x000fe80000100800 */
[----:B0-----:R-:W2:Y:S04]  /*3a10*/  LDL.LU.64 R8, [R1+0x28] ;  /* 0x0000280001087983 */ /* 0x001ea80000300a00 */
[----:B------:R-:W-:Y:S04]  /*3a20*/  STL [R1+0xae4], R29 ;  /* 0x000ae41d01007387 */ /* 0x000fe80000100800 */
[----:B------:R0:W-:Y:S04]  /*3a30*/  STL [R1+0xaf8], R28 ;  /* 0x000af81c01007387 */ /* 0x0001e80000100800 */
[----:B0-----:R-:W3:Y:S04]  /*3a40*/  LDL.LU.64 R28, [R1+0x20] ;  /* 0x00002000011c7983 */ /* 0x001ee80000300a00 */
[----:B------:R-:W-:Y:S04]  /*3a50*/  STL [R1+0x828], R24 ;  /* 0x0008281801007387 */ /* 0x000fe80000100800 */
[----:B------:R-:W-:Y:S04]  /*3a60*/  STL [R1+0x81c], R25 ;  /* 0x00081c1901007387 */ /* 0x000fe80000100800 */
[----:B------:R0:W-:Y:S04]  /*3a70*/  STL [R1+0x820], R16 ;  /* 0x0008201001007387 */ /* 0x0001e80000100800 */
[----:B------:R-:W2:Y:S04]  /*3a80*/  LDL.LU.64 R26, [R1+0x38] ;  /* 0x00003800011a7983 */ /* 0x000ea80000300a00 */
[----:B------:R-:W-:Y:S04]  /*3a90*/  STL [R1+0x814], R17 ;  /* 0x0008141101007387 */ /* 0x000fe80000100800 */
[----:B------:R-:W2:Y:S04]  /*3aa0*/  LDL.LU.64 R10, [R1+0x40] ;  /* 0x00004000010a7983 */ /* 0x000ea80000300a00 */
[----:B------:R-:W-:Y:S04]  /*3ab0*/  STL [R1+0xae0], R23 ;  /* 0x000ae01701007387 */ /* 0x000fe80000100800 */
[----:B-----5:R-:W-:Y:S04]  /*3ac0*/  STL [R1+0xb10], R22 ;  /* 0x000b101601007387 */ /* 0x020fe80000100800 */
[----:B----4-:R-:W-:Y:S01]  /*3ad0*/  STL [R1+0x818], R4 ;  /* 0x0008180401007387 */ /* 0x010fe20000100800 */
[----:B0-----:R-:W-:-:S03]  /*3ae0*/  IMAD R16, R0, 0x2, R23 ;  /* 0x0000000200107824 */ /* 0x001fc600078e0217 */
[----:B------:R-:W4:Y:S04]  /*3af0*/  LDL.LU.64 R2, [R1+0x48] ;  /* 0x0000480001027983 */ /* 0x000f280000300a00 */
[----:B------:R0:W-:Y:S04]  /*3b00*/  STL [R1+0x80c], R5 ;  /* 0x00080c0501007387 */ /* 0x0001e80000100800 */
[----:B------:R-:W-:Y:S01]  /*3b10*/  STL [R1+0x810], R18 ;  /* 0x0008101201007387 */ /* 0x000fe20000100800 */
[----:B------:R-:W-:-:S03]  /*3b20*/  IMAD R15, R0, 0x2, R16 ;  /* 0x00000002000f7824 */ /* 0x000fc600078e0210 */
[----:B0-----:R-:W5:Y:S04]  /*3b30*/  LDL.LU.64 R4, [R1+0x50] ;  /* 0x0000500001047983 */ /* 0x001f680000300a00 */
[----:B------:R-:W-:Y:S04]  /*3b40*/  STL [R1+0x804], R19 ;  /* 0x0008041301007387 */ /* 0x000fe80000100800 */
[----:B------:R0:W-:Y:S04]  /*3b50*/  STL [R1+0xadc], R16 ;  /* 0x000adc1001007387 */ /* 0x0001e80000100800 */
[----:B------:R1:W-:Y:S04]  /*3b60*/  STL [R1+0x808], R6 ;  /* 0x0008080601007387 */ /* 0x0003e80000100800 */
[----:B0-----:R-:W5:Y:S04]  /*3b70*/  LDL.LU.64 R16, [R1+0x78] ;  /* 0x0000780001107983 */ /* 0x001f680000300a00 */
[----:B------:R-:W-:Y:S04]  /*3b80*/  STL [R1+0x7fc], R7 ;  /* 0x0007fc0701007387 */ /* 0x000fe80000100800 */
[----:B------:R-:W-:Y:S04]  /*3b90*/  STL [R1+0x800], R20 ;  /* 0x0008001401007387 */ /* 0x000fe80000100800 */
[----:B------:R-:W5:Y:S04]  /*3ba0*/  LDL.LU.64 R22, [R1+0x68] ;  /* 0x0000680001167983 */ /* 0x000f680000300a00 */
[----:B------:R-:W-:Y:S04]  /*3bb0*/  STL [R1+0x698], R21 ;  /* 0x0006981501007387 */ /* 0x000fe80000100800 */
[----:B------:R-:W-:Y:S04]  /*3bc0*/  STL [R1+0xad8], R15 ;  /* 0x000ad80f01007387 */ /* 0x000fe80000100800 */
[----:B---3--:R0:W-:Y:S04]  /*3bd0*/  STL [R1+0x6a0], R28 ;  /* 0x0006a01c01007387 */ /* 0x0081e80000100800 */
[----:B------:R-:W3:Y:S01]  /*3be0*/  LDL.LU.64 R18, [R1+0x98] ;  /* 0x0000980001127983 */ /* 0x000ee20000300a00 */
[----:B-1----:R-:W-:-:S03]  /*3bf0*/  IMAD.MOV.U32 R6, RZ, RZ, R29 ;  /* 0x000000ffff067224 */ /* 0x002fc600078e001d */
[----:B--2---:R-:W-:Y:S04]  /*3c00*/  STL [R1+0x6a8], R8 ;  /* 0x0006a80801007387 */ /* 0x004fe80000100800 */
[----:B------:R1:W-:Y:S04]  /*3c10*/  STL [R1+0x69c], R6 ;  /* 0x00069c0601007387 */ /* 0x0003e80000100800 */
[----:B------:R-:W2:Y:S01]  /*3c20*/  LDL.LU.64 R24, [R1+0x88] ;  /* 0x0000880001187983 */ /* 0x000ea20000300a00 */
[----:B------:R-:W-:-:S03]  /*3c30*/  IMAD R13, R0, 0x2, R15 ;  /* 0x00000002000d7824 */ /* 0x000fc600078e020f */
[----:B0-----:R-:W2:Y:S01]  /*3c40*/  LDL.LU.64 R28, [R1+0xb8] ;  /* 0x0000b800011c7983 */ /* 0x001ea20000300a00 */
[----:B-1----:R-:W-:-:S05]  /*3c50*/  IMAD.MOV.U32 R6, RZ, RZ, R9 ;  /* 0x000000ffff067224 */ /* 0x002fca00078e0009 */
[----:B------:R0:W-:Y:S01]  /*3c60*/  STL [R1+0x6a4], R6 ;  /* 0x0006a40601007387 */ /* 0x0001e20000100800 */
[----:B------:R-:W-:-:S03]  /*3c70*/  IMAD R8, R0, 0x2, R13 ;  /* 0x0000000200087824 */ /* 0x000fc600078e020d */
[----:B------:R-:W-:Y:S01]  /*3c80*/  STL [R1+0xae8], R13 ;  /* 0x000ae80d01007387 */ /* 0x000fe20000100800 */
[----:B------:R-:W-:Y:S02]  /*3c90*/  IMAD.MOV.U32 R7, RZ, RZ, R11 ;  /* 0x000000ffff077224 */ /* 0x000fe400078e000b */
[----:B0-----:R-:W-:Y:S01]  /*3ca0*/  IMAD.MOV.U32 R6, RZ, RZ, R27 ;  /* 0x000000ffff067224 */ /* 0x001fe200078e001b */
[----:B------:R0:W-:Y:S04]  /*3cb0*/  STL [R1+0x6b0], R26 ;  /* 0x0006b01a01007387 */ /* 0x0001e80000100800 */
[----:B------:R-:W-:Y:S04]  /*3cc0*/  STL [R1+0x6b8], R10 ;  /* 0x0006b80a01007387 */ /* 0x000fe80000100800 */
[----:B------:R1:W-:Y:S04]  /*3cd0*/  STL [R1+0x6ac], R6 ;  /* 0x0006ac0601007387 */ /* 0x0003e80000100800 */
[----:B0-----:R-:W2:Y:S04]  /*3ce0*/  LDL.LU.64 R26, [R1+0x90] ;  /* 0x00009000011a7983 */ /* 0x001ea80000300a00 */
[----:B------:R-:W-:Y:S04]  /*3cf0*/  STL [R1+0xacc], R8 ;  /* 0x000acc0801007387 */ /* 0x000fe80000100800 */
[----:B------:R-:W-:Y:S01]  /*3d00*/  STL [R1+0x6b4], R7 ;  /* 0x0006b40701007387 */ /* 0x000fe20000100800 */
[----:B-1----:R-:W-:-:S03]  /*3d10*/  IMAD R6, R0, 0x2, R8 ;  /* 0x0000000200067824 */ /* 0x002fc600078e0208 */
[----:B----4-:R0:W-:Y:S04]  /*3d20*/  STL [R1+0x6c0], R2 ;  /* 0x0006c00201007387 */ /* 0x0101e80000100800 */
[----:B------:R-:W4:Y:S04]  /*3d30*/  LDL.LU.64 R10, [R1+0xd8] ;  /* 0x0000d800010a7983 */ /* 0x000f280000300a00 */
[----:B-----5:R-:W-:Y:S01]  /*3d40*/  STL [R1+0x6c8], R4 ;  /* 0x0006c80401007387 */ /* 0x020fe20000100800 */
[----:B0-----:R-:W-:-:S05]  /*3d50*/  IMAD.MOV.U32 R2, RZ, RZ, R3 ;  /* 0x000000ffff027224 */ /* 0x001fca00078e0003 */
[----:B------:R0:W-:Y:S04]  /*3d60*/  STL [R1+0x6bc], R2 ;  /* 0x0006bc0201007387 */ /* 0x0001e80000100800 */
[----:B0-----:R-:W5:Y:S04]  /*3d70*/  LDL.LU.64 R2, [R1+0xa0] ;  /* 0x0000a00001027983 */ /* 0x001f680000300a00 */
[----:B------:R-:W-:Y:S04]  /*3d80*/  STL [R1+0xad0], R6 ;  /* 0x000ad00601007387 */ /* 0x000fe80000100800 */
[----:B------:R0:W-:Y:S04]  /*3d90*/  STL [R1+0x6c4], R5 ;  /* 0x0006c40501007387 */ /* 0x0001e80000100800 */
[----:B------:R-:W-:Y:S04]  /*3da0*/  STL [R1+0x6d0], R16 ;  /* 0x0006d01001007387 */ /* 0x000fe80000100800 */
[----:B------:R-:W5:Y:S01]  /*3db0*/  LDL.LU.64 R14, [R1+0xe8] ;  /* 0x0000e800010e7983 */ /* 0x000f620000300a00 */
[----:B0-----:R-:W-:-:S03]  /*3dc0*/  IMAD.MOV.U32 R5, RZ, RZ, R17 ;  /* 0x000000ffff057224 */ /* 0x001fc600078e0011 */
[----:B------:R0:W-:Y:S04]  /*3dd0*/  STL [R1+0x6d8], R22 ;  /* 0x0006d81601007387 */ /* 0x0001e80000100800 */
[----:B------:R-:W-:Y:S04]  /*3de0*/  STL [R1+0x6cc], R5 ;  /* 0x0006cc0501007387 */ /* 0x000fe80000100800 */
[----:B------:R-:W5:Y:S01]  /*3df0*/  LDL.LU.64 R20, [R1+0xb0] ;  /* 0x0000b00001147983 */ /* 0x000f620000300a00 */
[----:B------:R-:W-:Y:S02]  /*3e00*/  IMAD R4, R0, 0x2, R6 ;  /* 0x0000000200047824 */ /* 0x000fe400078e0206 */
[----:B------:R-:W-:-:S02]  /*3e10*/  IMAD.MOV.U32 R6, RZ, RZ, R23 ;  /* 0x000000ffff067224 */ /* 0x000fc400078e0017 */
[----:B0-----:R-:W5:Y:S04]  /*3e20*/  LDL.LU.64 R22, [R1+0x100] ;  /* 0x0001000001167983 */ /* 0x001f680000300a00 */
[----:B------:R0:W-:Y:S04]  /*3e30*/  STL [R1+0x6d4], R6 ;  /* 0x0006d40601007387 */ /* 0x0001e80000100800 */
[----:B---3--:R-:W-:Y:S04]  /*3e40*/  STL [R1+0x6e0], R18 ;  /* 0x0006e01201007387 */ /* 0x008fe80000100800 */
[----:B------:R-:W3:Y:S01]  /*3e50*/  LDL.LU.64 R16, [R1+0xc0] ;  /* 0x0000c00001107983 */ /* 0x000ee20000300a00 */
[----:B0-----:R-:W-:-:S02]  /*3e60*/  IMAD.MOV.U32 R6, RZ, RZ, R19 ;  /* 0x000000ffff067224 */ /* 0x001fc400078e0013 */
[----:B------:R-:W-:-:S03]  /*3e70*/  IMAD R5, R0, 0x2, R4 ;  /* 0x0000000200057824 */ /* 0x000fc600078e0204 */
[----:B------:R0:W-:Y:S04]  /*3e80*/  STL [R1+0x6dc], R6 ;  /* 0x0006dc0601007387 */ /* 0x0001e80000100800 */
[----:B--2---:R-:W-:Y:S01]  /*3e90*/  STL [R1+0x6e8], R24 ;  /* 0x0006e81801007387 */ /* 0x004fe20000100800 */
[----:B0-----:R-:W-:-:S03]  /*3ea0*/  IMAD.MOV.U32 R6, RZ, RZ, R25 ;  /* 0x000000ffff067224 */ /* 0x001fc600078e0019 */
[----:B------:R0:W-:Y:S04]  /*3eb0*/  STL.64 [R1+0xaf0], R4 ;  /* 0x000af00401007387 */ /* 0x0001e80000100a00 */
[----:B------:R-:W-:Y:S04]  /*3ec0*/  STL [R1+0x6e4], R6 ;  /* 0x0006e40601007387 */ /* 0x000fe80000100800 */
[----:B------:R1:W-:Y:S04]  /*3ed0*/  STL [R1+0x6f0], R28 ;  /* 0x0006f01c01007387 */ /* 0x0003e80000100800 */
[----:B------:R-:W2:Y:S01]  /*3ee0*/  LDL.LU.64 R18, [R1+0x108] ;  /* 0x0001080001127983 */ /* 0x000ea20000300a00 */
[----:B0-----:R-:W-:-:S03]  /*3ef0*/  IMAD.MOV.U32 R4, RZ, RZ, R29 ;  /* 0x000000ffff047224 */ /* 0x001fc600078e001d */
[----:B------:R-:W2:Y:S01]  /*3f00*/  LDL.LU.64 R24, [R1+0xd0] ;  /* 0x0000d00001187983 */ /* 0x000ea20000300a00 */
[----:B------:R-:W-:-:S03]  /*3f10*/  IMAD R7, R0, 0x2, R5 ;  /* 0x0000000200077824 */ /* 0x000fc600078e0205 */
[----:B------:R0:W-:Y:S04]  /*3f20*/  STL [R1+0x6ec], R4 ;  /* 0x0006ec0401007387 */ /* 0x0001e80000100800 */
[----:B------:R-:W-:Y:S04]  /*3f30*/  STL [R1+0x6f8], R26 ;  /* 0x0006f81a01007387 */ /* 0x000fe80000100800 */
[----:B-1----:R-:W2:Y:S01]  /*3f40*/  LDL.LU.64 R28, [R1+0x118] ;  /* 0x00011800011c7983 */ /* 0x002ea20000300a00 */
[----:B0-----:R-:W-:-:S05]  /*3f50*/  IMAD.MOV.U32 R4, RZ, RZ, R27 ;  /* 0x000000ffff047224 */ /* 0x001fca00078e001b */
[----:B------:R0:W-:Y:S04]  /*3f60*/  STL [R1+0x6f4], R4 ;  /* 0x0006f40401007387 */ /* 0x0001e80000100800 */
[----:B------:R-:W-:Y:S04]  /*3f70*/  STL [R1+0xafc], R7 ;  /* 0x000afc0701007387 */ /* 0x000fe80000100800 */
[----:B----4-:R-:W-:Y:S01]  /*3f80*/  STL [R1+0x700], R10 ;  /* 0x0007000a01007387 */ /* 0x010fe20000100800 */
[----:B0-----:R-:W-:-:S03]  /*3f90*/  IMAD.MOV.U32 R4, RZ, RZ, R11 ;  /* 0x000000ffff047224 */ /* 0x001fc600078e000b */
[----:B------:R-:W4:Y:S01]  /*3fa0*/  LDL.LU.64 R26, [R1+0xe0] ;  /* 0x0000e000011a7983 */ /* 0x000f220000300a00 */
[----:B------:R-:W-:-:S03]  /*3fb0*/  IMAD R9, R0, 0x2, R7 ;  /* 0x0000000200097824 */ /* 0x000fc600078e0207 */
[----:B------:R5:W-:Y:S02]  /*3fc0*/  STL [R1+0x6fc], R4 ;  /* 0x0006fc0401007387 */ /* 0x000be40000100800 */
[----:B-----5:R-:W-:Y:S02]  /*3fd0*/  IMAD.MOV.U32 R4, RZ, RZ, R3 ;  /* 0x000000ffff047224 */ /* 0x020fe400078e0003 */
[----:B------:R0:W-:Y:S04]  /*3fe0*/  STL [R1+0x708], R2 ;  /* 0x0007080201007387 */ /* 0x0001e80000100800 */
[----:B0-----:R-:W5:Y:S01]  /*3ff0*/  LDL.LU.64 R2, [R1+0x128] ;  /* 0x0001280001027983 */ /* 0x001f620000300a00 */
[----:B------:R-:W-:-:S03]  /*4000*/  IMAD.MOV.U32 R6, RZ, RZ, R15 ;  /* 0x000000ffff067224 */ /* 0x000fc600078e000f */
[----:B------:R0:W-:Y:S04]  /*4010*/  STL [R1+0x704], R4 ;  /* 0x0007040401007387 */ /* 0x0001e80000100800 */
[----:B------:R-:W-:Y:S04]  /*4020*/  STL [R1+0xb08], R9 ;  /* 0x000b080901007387 */ /* 0x000fe80000100800 */
[----:B------:R-:W-:Y:S04]  /*4030*/  STL [R1+0x710], R14 ;  /* 0x0007100e01007387 */ /* 0x000fe80000100800 */
[----:B0-----:R-:W5:Y:S04]  /*4040*/  LDL.LU.64 R4, [R1+0xf8] ;  /* 0x0000f80001047983 */ /* 0x001f680000300a00 */
[----:B------:R0:W-:Y:S04]  /*4050*/  STL [R1+0x70c], R6 ;  /* 0x00070c0601007387 */ /* 0x0001e80000100800 */
[----:B------:R-:W-:Y:S01]  /*4060*/  STL [R1+0x718], R20 ;  /* 0x0007181401007387 */ /* 0x000fe20000100800 */
[----:B0-----:R-:W-:-:S05]  /*4070*/  IMAD.MOV.U32 R6, RZ, RZ, R21 ;  /* 0x000000ffff067224 */ /* 0x001fca00078e0015 */
[----:B------:R0:W-:Y:S04]  /*4080*/  STL [R1+0x714], R6 ;  /* 0x0007140601007387 */ /* 0x0001e80000100800 */
[----:B------:R1:W-:Y:S01]  /*4090*/  STL [R1+0x720], R22 ;  /* 0x0007201601007387 */ /* 0x0003e20000100800 */
[----:B0-----:R-:W-:-:S03]  /*40a0*/  IMAD.MOV.U32 R6, RZ, RZ, R23 ;  /* 0x000000ffff067224 */ /* 0x001fc600078e0017 */
[----:B-1----:R-:W5:Y:S04]  /*40b0*/  LDL.LU.64 R22, [R1+0x130] ;  /* 0x0001300001167983 */ /* 0x002f680000300a00 */
[----:B------:R0:W-:Y:S01]  /*40c0*/  STL [R1+0x71c], R6 ;  /* 0x00071c0601007387 */ /* 0x0001e20000100800 */
[----:B------:R-:W-:-:S03]  /*40d0*/  IMAD R10, R0, 0x2, R9 ;  /* 0x00000002000a7824 */ /* 0x000fc600078e0209 */
[----:B---3--:R-:W-:Y:S04]  /*40e0*/  STL [R1+0x728], R16 ;  /* 0x0007281001007387 */ /* 0x008fe80000100800 */
[----:B------:R-:W3:Y:S04]  /*40f0*/  LDL.LU.64 R20, [R1+0xa8] ;  /* 0x0000a80001147983 */ /* 0x000ee80000300a00 */
[----:B------:R-:W3:Y:S01]  /*4100*/  LDL.LU.64 R8, [R1+0x140] ;  /* 0x0001400001087983 */ /* 0x000ee20000300a00 */
[----:B0-----:R-:W-:Y:S02]  /*4110*/  IMAD.MOV.U32 R6, RZ, RZ, R17 ;  /* 0x000000ffff067224 */ /* 0x001fe400078e0011 */
[----:B------:R-:W-:-:S03]  /*4120*/  IMAD R11, R0, 0x2, R10 ;  /* 0x00000002000b7824 */ /* 0x000fc600078e020a */
[----:B------:R2:W-:Y:S04]  /*4130*/  STL [R1+0x724], R6 ;  /* 0x0007240601007387 */ /* 0x0005e80000100800 */
[----:B------:R0:W-:Y:S01]  /*4140*/  STL.64 [R1+0xb00], R10 ;  /* 0x000b000a01007387 */ /* 0x0001e20000100a00 */
[----:B------:R-:W-:Y:S02]  /*4150*/  IMAD R12, R0, 0x2, R11 ;  /* 0x00000002000c7824 */ /* 0x000fe400078e020b */
[----:B--2---:R-:W-:Y:S01]  /*4160*/  IMAD.MOV.U32 R6, RZ, RZ, R19 ;  /* 0x000000ffff067224 */ /* 0x004fe200078e0013 */
[----:B------:R-:W-:Y:S01]  /*4170*/  STL [R1+0x730], R18 ;  /* 0x0007301201007387 */ /* 0x000fe20000100800 */
[----:B0-----:R-:W-:-:S03]  /*4180*/  IMAD.MOV.U32 R10, RZ, RZ, R25 ;  /* 0x000000ffff0a7224 */ /* 0x001fc600078e0019 */
[----:B------:R-:W-:Y:S04]  /*4190*/  STL [R1+0x738], R24 ;  /* 0x0007381801007387 */ /* 0x000fe80000100800 */
[----:B------:R0:W-:Y:S04]  /*41a0*/  STL [R1+0x72c], R6 ;  /* 0x00072c0601007387 */ /* 0x0001e80000100800 */
[----:B0-----:R-:W2:Y:S04]  /*41b0*/  LDL.LU.64 R6, [R1+0x110] ;  /* 0x0001100001067983 */ /* 0x001ea80000300a00 */
[----:B------:R0:W-:Y:S04]  /*41c0*/  STL [R1+0x734], R10 ;  /* 0x0007340a01007387 */ /* 0x0001e80000100800 */
[----:B------:R-:W-:Y:S04]  /*41d0*/  STL [R1+0xb0c], R12 ;  /* 0x000b0c0c01007387 */ /* 0x000fe80000100800 */
[----:B------:R1:W-:Y:S01]  /*41e0*/  STL [R1+0x740], R28 ;  /* 0x0007401c01007387 */ /* 0x0003e20000100800 */
[----:B0-----:R-:W-:-:S03]  /*41f0*/  IMAD.MOV.U32 R10, RZ, RZ, R29 ;  /* 0x000000ffff0a7224 */ /* 0x001fc600078e001d */
[----:B------:R-:W2:Y:S04]  /*4200*/  LDL.LU.64 R24, [R1+0x150] ;  /* 0x0001500001187983 */ /* 0x000ea80000300a00 */
[----:B------:R0:W-:Y:S01]  /*4210*/  STL [R1+0x73c], R10 ;  /* 0x00073c0a01007387 */ /* 0x0001e20000100800 */
[----:B------:R-:W-:-:S03]  /*4220*/  IMAD R14, R0, 0x2, R12 ;  /* 0x00000002000e7824 */ /* 0x000fc600078e020c */
[----:B----4-:R4:W-:Y:S04]  /*4230*/  STL [R1+0x748], R26 ;  /* 0x0007481a01007387 */ /* 0x0109e80000100800 */
[----:B-1----:R-:W2:Y:S01]  /*4240*/  LDL.LU.64 R28, [R1+0x70] ;  /* 0x00007000011c7983 */ /* 0x002ea20000300a00 */
[----:B0-----:R-:W-:-:S03]  /*4250*/  IMAD.MOV.U32 R10, RZ, RZ, R27 ;  /* 0x000000ffff0a7224 */ /* 0x001fc600078e001b */
[----:B------:R-:W-:Y:S04]  /*4260*/  STL [R1+0xb14], R14 ;  /* 0x000b140e01007387 */ /* 0x000fe80000100800 */
[----:B------:R-:W-:Y:S01]  /*4270*/  STL [R1+0x744], R10 ;  /* 0x0007440a01007387 */ /* 0x000fe20000100800 */
[----:B------:R-:W-:-:S03]  /*4280*/  IMAD R17, R0, 0x2, R14 ;  /* 0x0000000200117824 */ /* 0x000fc600078e020e */
[----:B-----5:R0:W-:Y:S04]  /*4290*/  STL [R1+0x750], R2 ;  /* 0x0007500201007387 */ /* 0x0201e80000100800 */
[----:B----4-:R-:W4:Y:S01]  /*42a0*/  LDL.LU.64 R26, [R1+0x160] ;  /* 0x00016000011a7983 */ /* 0x010f220000300a00 */
[----:B0-----:R-:W-:-:S03]  /*42b0*/  IMAD.MOV.U32 R2, RZ, RZ, R3 ;  /* 0x000000ffff027224 */ /* 0x001fc600078e0003 */
[----:B------:R-:W-:Y:S01]  /*42c0*/  STL [R1+0x758], R4 ;  /* 0x0007580401007387 */ /* 0x000fe20000100800 */
[----:B------:R-:W-:-:S03]  /*42d0*/  IMAD.MOV.U32 R10, RZ, RZ, R5 ;  /* 0x000000ffff0a7224 */ /* 0x000fc600078e0005 */
[----:B------:R0:W-:Y:S01]  /*42e0*/  STL [R1+0x74c], R2 ;  /* 0x00074c0201007387 */ /* 0x0001e20000100800 */
[----:B------:R-:W-:-:S03]  /*42f0*/  IMAD R18, R0, 0x2, R17 ;  /* 0x0000000200127824 */ /* 0x000fc600078e0211 */
[----:B0-----:R-:W5:Y:S04]  /*4300*/  LDL.LU.64 R2, [R1+0x120] ;  /* 0x0001200001027983 */ /* 0x001f680000300a00 */
[----:B------:R-:W-:Y:S04]  /*4310*/  STL [R1+0xb18], R17 ;  /* 0x000b181101007387 */ /* 0x000fe80000100800 */
[----:B------:R-:W5:Y:S04]  /*4320*/  LDL.LU.64 R4, [R1+0x170] ;  /* 0x0001700001047983 */ /* 0x000f680000300a00 */
[----:B------:R0:W-:Y:S01]  /*4330*/  STL [R1+0x754], R10 ;  /* 0x0007540a01007387 */ /* 0x0001e20000100800 */
[----:B------:R-:W-:-:S02]  /*4340*/  IMAD R19, R0, 0x2, R18 ;  /* 0x0000000200137824 */ /* 0x000fc400078e0212 */
[----:B0-----:R-:W-:Y:S01]  /*4350*/  IMAD.MOV.U32 R10, RZ, RZ, R23 ;  /* 0x000000ffff0a7224 */ /* 0x001fe200078e0017 */
[----:B------:R-:W-:Y:S04]  /*4360*/  STL [R1+0x760], R22 ;  /* 0x0007601601007387 */ /* 0x000fe80000100800 */
[----:B------:R0:W-:Y:S04]  /*4370*/  STL [R1+0x75c], R10 ;  /* 0x00075c0a01007387 */ /* 0x0001e80000100800 */
[----:B---3--:R1:W-:Y:S01]  /*4380*/  STL [R1+0x768], R20 ;  /* 0x0007681401007387 */ /* 0x0083e20000100800 */
[----:B0-----:R-:W-:-:S03]  /*4390*/  IMAD.MOV.U32 R10, RZ, RZ, R21 ;  /* 0x000000ffff0a7224 */ /* 0x001fc600078e0015 */
[----:B------:R-:W3:Y:S04]  /*43a0*/  LDL.LU.64 R22, [R1+0x60] ;  /* 0x0000600001167983 */ /* 0x000ee80000300a00 */
[----:B------:R-:W-:Y:S04]  /*43b0*/  STL [R1+0x770], R8 ;  /* 0x0007700801007387 */ /* 0x000fe80000100800 */
[----:B------:R-:W-:Y:S01]  /*43c0*/  STL [R1+0x764], R10 ;  /* 0x0007640a01007387 */ /* 0x000fe20000100800 */
[----:B-1----:R-:W-:-:S03]  /*43d0*/  IMAD R20, R0, 0x2, R19 ;  /* 0x0000000200147824 */ /* 0x002fc600078e0213 */
[----:B------:R0:W-:Y:S04]  /*43e0*/  STL.64 [R1+0xb20], R18 ;  /* 0x000b201201007387 */ /* 0x0001e80000100a00 */
[----:B0-----:R-:W3:Y:S01]  /*43f0*/  LDL.LU.64 R18, [R1+0x178] ;  /* 0x0001780001127983 */ /* 0x001ee20000300a00 */
[----:B------:R-:W-:-:S03]  /*4400*/  IMAD.MOV.U32 R8, RZ, RZ, R9 ;  /* 0x000000ffff087224 */ /* 0x000fc600078e0009 */
[----:B------:R-:W3:Y:S04]  /*4410*/  LDL.LU.64 R12, [R1+0x138] ;  /* 0x00013800010c7983 */ /* 0x000ee80000300a00 */
[----:B------:R0:W-:Y:S04]  /*4420*/  STL [R1+0x76c], R8 ;  /* 0x00076c0801007387 */ /* 0x0001e80000100800 */
[----:B--2---:R1:W-:Y:S04]  /*4430*/  STL [R1+0x778], R6 ;  /* 0x0007780601007387 */ /* 0x0043e80000100800 */
[----:B0-----:R-:W2:Y:S01]  /*4440*/  LDL.LU.64 R8, [R1+0x190] ;  /* 0x0001900001087983 */ /* 0x001ea20000300a00 */
[----:B-1----:R-:W-:-:S05]  /*4450*/  IMAD.MOV.U32 R6, RZ, RZ, R7 ;  /* 0x000000ffff067224 */ /* 0x002fca00078e0007 */
[----:B------:R0:W-:Y:S04]  /*4460*/  STL [R1+0x774], R6 ;  /* 0x0007740601007387 */ /* 0x0001e80000100800 */
[----:B------:R-:W-:Y:S01]  /*4470*/  STL [R1+0x780], R24 ;  /* 0x0007801801007387 */ /* 0x000fe20000100800 */
[----:B0-----:R-:W-:-:S03]  /*4480*/  IMAD.MOV.U32 R6, RZ, RZ, R25 ;  /* 0x000000ffff067224 */ /* 0x001fc600078e0019 */
[----:B------:R-:W-:Y:S04]  /*4490*/  STL [R1+0x788], R28 ;  /* 0x0007881c01007387 */ /* 0x000fe80000100800 */
[----:B------:R0:W-:Y:S04]  /*44a0*/  STL [R1+0x77c], R6 ;  /* 0x00077c0601007387 */ /* 0x0001e80000100800 */
[----:B------:R-:W2:Y:S04]  /*44b0*/  LDL.LU.64 R16, [R1+0x148] ;  /* 0x0001480001107983 */ /* 0x000ea80000300a00 */
[----:B------:R-:W2:Y:S01]  /*44c0*/  LDL.LU.64 R10, [R1+0x198] ;  /* 0x00019800010a7983 */ /* 0x000ea20000300a00 */
[----:B0-----:R-:W-:-:S02]  /*44d0*/  IMAD.MOV.U32 R6, RZ, RZ, R29 ;  /* 0x000000ffff067224 */ /* 0x001fc400078e001d */
[----:B----4-:R-:W-:Y:S01]  /*44e0*/  IMAD.MOV.U32 R14, RZ, RZ, R27 ;  /* 0x000000ffff0e7224 */ /* 0x010fe200078e001b */
[----:B------:R-:W-:Y:S04]  /*44f0*/  STL [R1+0x790], R26 ;  /* 0x0007901a01007387 */ /* 0x000fe80000100800 */
[----:B------:R0:W-:Y:S04]  /*4500*/  STL [R1+0x784], R6 ;  /* 0x0007840601007387 */ /* 0x0001e80000100800 */
[----:B0-----:R-:W4:Y:S04]  /*4510*/  LDL.LU.64 R6, [R1+0x158] ;  /* 0x0001580001067983 */ /* 0x001f280000300a00 */
[----:B------:R-:W-:Y:S04]  /*4520*/  STL [R1+0x78c], R14 ;  /* 0x00078c0e01007387 */ /* 0x000fe80000100800 */
[----:B-----5:R0:W-:Y:S04]  /*4530*/  STL [R1+0x798], R2 ;  /* 0x0007980201007387 */ /* 0x0201e80000100800 */
[----:B------:R-:W5:Y:S01]  /*4540*/  LDL.LU.64 R28, [R1+0x1a8] ;  /* 0x0001a800011c7983 */ /* 0x000f620000300a00 */
[----:B0-----:R-:W-:-:S05]  /*4550*/  IMAD.MOV.U32 R2, RZ, RZ, R3 ;  /* 0x000000ffff027224 */ /* 0x001fca00078e0003 */
[----:B------:R0:W-:Y:S04]  /*4560*/  STL [R1+0x794], R2 ;  /* 0x0007940201007387 */ /* 0x0001e80000100800 */
[----:B------:R1:W-:Y:S04]  /*4570*/  STL [R1+0x7a0], R4 ;  /* 0x0007a00401007387 */ /* 0x0003e80000100800 */
[----:B------:R-:W5:Y:S01]  /*4580*/  LDL R3, [R1+0x8a0] ;  /* 0x0008a00001037983 */ /* 0x000f620000100800 */
[----:B0-----:R-:W-:-:S03]  /*4590*/  IMAD.MOV.U32 R2, RZ, RZ, R5 ;  /* 0x000000ffff027224 */ /* 0x001fc600078e0005 */
[----:B------:R-:W5:Y:S04]  /*45a0*/  LDL.LU.64 R14, [R1+0x30] ;  /* 0x00003000010e7983 */ /* 0x000f680000300a00 */
[----:B---3--:R-:W-:Y:S04]  /*45b0*/  STL [R1+0x7a8], R22 ;  /* 0x0007a81601007387 */ /* 0x008fe80000100800 */
[----:B------:R0:W-:Y:S04]  /*45c0*/  STL [R1+0x79c], R2 ;  /* 0x00079c0201007387 */ /* 0x0001e80000100800 */
[----:B-1----:R-:W3:Y:S01]  /*45d0*/  LDL.LU.64 R4, [R1+0x1b8] ;  /* 0x0001b80001047983 */ /* 0x002ee20000300a00 */
[----:B0-----:R-:W-:-:S05]  /*45e0*/  IMAD.MOV.U32 R2, RZ, RZ, R23 ;  /* 0x000000ffff027224 */ /* 0x001fca00078e0017 */
[----:B------:R0:W-:Y:S04]  /*45f0*/  STL [R1+0x7a4], R2 ;  /* 0x0007a40201007387 */ /* 0x0001e80000100800 */
[----:B------:R1:W-:Y:S04]  /*4600*/  STL [R1+0x7b0], R18 ;  /* 0x0007b01201007387 */ /* 0x0003e80000100800 */
[----:B------:R-:W3:Y:S01]  /*4610*/  LDL.LU.64 R22, [R1+0x168] ;  /* 0x0001680001167983 */ /* 0x000ee20000300a00 */
[----:B------:R-:W-:Y:S02]  /*4620*/  IMAD R21, R0, 0x2, R20 ;  /* 0x0000000200157824 */ /* 0x000fe400078e0214 */
[----:B0-----:R-:W-:-:S02]  /*4630*/  IMAD.MOV.U32 R2, RZ, RZ, R19 ;  /* 0x000000ffff027224 */ /* 0x001fc400078e0013 */
[C---:B------:R-:W-:Y:S01]  /*4640*/  IMAD R24, R0.reuse, 0x2, R21 ;  /* 0x0000000200187824 */ /* 0x040fe200078e0215 */
[----:B-1----:R-:W3:Y:S03]  /*4650*/  LDL.LU.64 R18, [R1+0xb20] ;  /* 0x000b200001127983 */ /* 0x002ee60000300a00 */
[C---:B------:R-:W-:Y:S01]  /*4660*/  IMAD R25, R0.reuse, 0x2, R24 ;  /* 0x0000000200197824 */ /* 0x040fe200078e0218 */
[----:B------:R-:W-:Y:S03]  /*4670*/  STL [R1+0x7b8], R12 ;  /* 0x0007b80c01007387 */ /* 0x000fe60000100800 */
[C---:B------:R-:W-:Y:S01]  /*4680*/  IMAD R26, R0.reuse, 0x2, R25 ;  /* 0x00000002001a7824 */ /* 0x040fe200078e0219 */
[----:B------:R-:W-:Y:S04]  /*4690*/  STL [R1+0x7ac], R2 ;  /* 0x0007ac0201007387 */ /* 0x000fe80000100800 */
[----:B------:R0:W-:Y:S01]  /*46a0*/  STL [R1+0x7b4], R13 ;  /* 0x0007b40d01007387 */ /* 0x0001e20000100800 */
[----:B------:R-:W-:-:S03]  /*46b0*/  IMAD R27, R0, 0x2, R26 ;  /* 0x00000002001b7824 */ /* 0x000fc600078e021a */
[----:B0-----:R-:W3:Y:S04]  /*46c0*/  LDL.LU.64 R12, [R1+0x1c0] ;  /* 0x0001c000010c7983 */ /* 0x001ee80000300a00 */
[----:B--2---:R-:W-:Y:S04]  /*46d0*/  STL [R1+0x7c0], R8 ;  /* 0x0007c00801007387 */ /* 0x004fe80000100800 */
[----:B------:R0:W-:Y:S01]  /*46e0*/  STL [R1+0x7bc], R9 ;  /* 0x0007bc0901007387 */ /* 0x0001e20000100800 */
[----:B------:R-:W-:-:S03]  /*46f0*/  IMAD R2, R0, 0x2, R27 ;  /* 0x0000000200027824 */ /* 0x000fc600078e021b */
[----:B0-----:R-:W2:Y:S04]  /*4700*/  LDL.LU.64 R8, [R1+0x180] ;  /* 0x0001800001087983 */ /* 0x001ea80000300a00 */
[----:B------:R0:W-:Y:S01]  /*4710*/  STL [R1+0x7c8], R16 ;  /* 0x0007c81001007387 */ /* 0x0001e20000100800 */
[C---:B------:R-:W-:Y:S02]  /*4720*/  IMAD R2, R0.reuse, 0x2, R2 ;  /* 0x0000000200027824 */ /* 0x040fe400078e0202 */
[----:B0-----:R-:W-:Y:S02]  /*4730*/  IMAD.MOV.U32 R16, RZ, RZ, R17 ;  /* 0x000000ffff107224 */ /* 0x001fe400078e0011 */
[----:B------:R-:W2:Y:S04]  /*4740*/  LDL.LU R17, [R1+0xb18] ;  /* 0x000b180001117983 */ /* 0x000ea80000300800 */
[----:B------:R-:W-:Y:S04]  /*4750*/  STL [R1+0x7d0], R10 ;  /* 0x0007d00a01007387 */ /* 0x000fe80000100800 */
[----:B------:R0:W-:Y:S01]  /*4760*/  STL [R1+0x7c4], R16 ;  /* 0x0007c41001007387 */ /* 0x0001e20000100800 */
[----:B------:R-:W-:-:S02]  /*4770*/  IMAD R2, R0, 0x2, R2 ;  /* 0x0000000200027824 */ /* 0x000fc400078e0202 */
[----:B0-----:R-:W-:Y:S02]  /*4780*/  IMAD.MOV.U32 R16, RZ, RZ, R11 ;  /* 0x000000ffff107224 */ /* 0x001fe400078e000b */
[----:B------:R-:W2:Y:S04]  /*4790*/  LDL.LU.64 R10, [R1+0x1c8] ;  /* 0x0001c800010a7983 */ /* 0x000ea80000300a00 */
[----:B------:R0:W-:Y:S04]  /*47a0*/  STL [R1+0x7cc], R16 ;  /* 0x0007cc1001007387 */ /* 0x0001e80000100800 */
[----:B----4-:R1:W-:Y:S01]  /*47b0*/  STL [R1+0x7d8], R6 ;  /* 0x0007d80601007387 */ /* 0x0103e20000100800 */
[----:B0-----:R-:W-:-:S03]  /*47c0*/  IMAD.MOV.U32 R16, RZ, RZ, R7 ;  /* 0x000000ffff107224 */ /* 0x001fc600078e0007 */
[----:B------:R0:W-:Y:S04]  /*47d0*/  STL [R1+0xc], R2 ;  /* 0x00000c0201007387 */ /* 0x0001e80000100800 */
[----:B-1----:R-:W4:Y:S04]  /*47e0*/  LDL.LU.64 R6, [R1+0x188] ;  /* 0x0001880001067983 */ /* 0x002f280000300a00 */
[----:B------:R1:W-:Y:S01]  /*47f0*/  STL [R1+0x7d4], R16 ;  /* 0x0007d41001007387 */ /* 0x0003e20000100800 */
[----:B0-----:R-:W-:-:S03]  /*4800*/  IMAD R2, R0, 0x2, R2 ;  /* 0x0000000200027824 */ /* 0x001fc600078e0202 */
[----:B-----5:R-:W-:Y:S01]  /*4810*/  STL [R1+0x7e0], R28 ;  /* 0x0007e01c01007387 */ /* 0x020fe20000100800 */
[----:B------:R-:W-:Y:S01]  /*4820*/  ISETP.GE.AND P2, PT, R3, RZ, PT ;  /* 0x000000ff0300720c */ /* 0x000fe20003f46270 */
[----:B-1----:R-:W-:Y:S02]  /*4830*/  IMAD.MOV.U32 R16, RZ, RZ, R29 ;  /* 0x000000ffff107224 */ /* 0x002fe400078e001d */
[----:B------:R0:W-:Y:S01]  /*4840*/  STL [R1+0x10], R2 ;  /* 0x0000100201007387 */ /* 0x0001e20000100800 */
[----:B------:R-:W-:-:S03]  /*4850*/  IMAD.MOV.U32 R3, RZ, RZ, R15 ;  /* 0x000000ffff037224 */ /* 0x000fc600078e000f */
[----:B------:R-:W-:Y:S04]  /*4860*/  STL [R1+0x7dc], R16 ;  /* 0x0007dc1001007387 */ /* 0x000fe80000100800 */
[----:B------:R1:W-:Y:S01]  /*4870*/  STL [R1+0x7e8], R14 ;  /* 0x0007e80e01007387 */ /* 0x0003e20000100800 */
[----:B0-----:R-:W-:-:S03]  /*4880*/  IMAD R2, R0, 0x2, R2 ;  /* 0x0000000200027824 */ /* 0x001fc600078e0202 */
[----:B------:R-:W4:Y:S04]  /*4890*/  LDL.LU.64 R28, [R1+0x1d0] ;  /* 0x0001d000011c7983 */ /* 0x000f280000300a00 */
[----:B-1----:R-:W4:Y:S04]  /*48a0*/  LDL.LU R14, [R1+0xb14] ;  /* 0x000b1400010e7983 */ /* 0x002f280000300800 */
[----:B------:R0:W-:Y:S04]  /*48b0*/  STL [R1+0x14], R2 ;  /* 0x0000140201007387 */ /* 0x0001e80000100800 */
[----:B------:R3:W-:Y:S01]  /*48c0*/  STL [R1+0x7e4], R3 ;  /* 0x0007e40301007387 */ /* 0x0007e20000100800 */
[----:B0-----:R-:W-:-:S02]  /*48d0*/  IMAD R2, R0, 0x2, R2 ;  /* 0x0000000200027824 */ /* 0x001fc400078e0202 */
[----:B---3--:R-:W-:Y:S01]  /*48e0*/  IMAD.MOV.U32 R3, RZ, RZ, R5 ;  /* 0x000000ffff037224 */ /* 0x008fe200078e0005 */
[----:B------:R0:W-:Y:S04]  /*48f0*/  STL [R1+0x7f0], R4 ;  /* 0x0007f00401007387 */ /* 0x0001e80000100800 */
[----:B------:R1:W-:Y:S04]  /*4900*/  STL [R1+0x7f8], R22 ;  /* 0x0007f81601007387 */ /* 0x0003e80000100800 */
[----:B------:R3:W-:Y:S04]  /*4910*/  STL [R1+0x7ec], R3 ;  /* 0x0007ec0301007387 */ /* 0x0007e80000100800 */
[----:B------:R3:W-:Y:S04]  /*4920*/  STL [R1+0x18], R2 ;  /* 0x0000180201007387 */ /* 0x0007e80000100800 */
[----:B0-----:R-:W5:Y:S04]  /*4930*/  LDL.LU.64 R4, [R1+0x1a0] ;  /* 0x0001a00001047983 */ /* 0x001f680000300a00 */
[----:B-1----:R-:W5:Y:S01]  /*4940*/  LDL.LU R22, [R1+0xb10] ;  /* 0x000b100001167983 */ /* 0x002f620000300800 */
[----:B---3--:R-:W-:-:S02]  /*4950*/  IMAD.MOV.U32 R3, RZ, RZ, R23 ;  /* 0x000000ffff037224 */ /* 0x008fc400078e0017 */
[----:B------:R-:W-:-:S05]  /*4960*/  IMAD R2, R0, 0x2, R2 ;  /* 0x0000000200027824 */ /* 0x000fca00078e0202 */
[----:B------:R0:W-:Y:S04]  /*4970*/  STL [R1+0x20], R2 ;  /* 0x0000200201007387 */ /* 0x0001e80000100800 */
[----:B------:R1:W-:Y:S04]  /*4980*/  STL [R1+0x7f4], R3 ;  /* 0x0007f40301007387 */ /* 0x0003e80000100800 */
[----:B------:R3:W-:Y:S01]  /*4990*/  STL [R1+0x26c], R12 ;  /* 0x00026c0c01007387 */ /* 0x0007e20000100800 */
[----:B0-----:R-:W-:Y:S02]  /*49a0*/  IMAD R2, R0, 0x2, R2 ;  /* 0x0000000200027824 */ /* 0x001fe400078e0202 */
[----:B-1----:R-:W-:Y:S01]  /*49b0*/  IMAD.MOV.U32 R3, RZ, RZ, R13 ;  /* 0x000000ffff037224 */ /* 0x002fe200078e000d */
[----:B---3--:R-:W3:Y:S04]  /*49c0*/  LDL.LU R12, [R1+0xb0c] ;  /* 0x000b0c00010c7983 */ /* 0x008ee80000300800 */
[----:B------:R0:W-:Y:S04]  /*49d0*/  STL [R1+0x268], R3 ;  /* 0x0002680301007387 */ /* 0x0001e80000100800 */
[----:B--2---:R1:W-:Y:S04]  /*49e0*/  STL [R1+0x274], R8 ;  /* 0x0002740801007387 */ /* 0x0043e80000100800 */
[----:B------:R2:W-:Y:S01]  /*49f0*/  STL [R1+0x1c], R2 ;  /* 0x00001c0201007387 */ /* 0x0005e20000100800 */
[----:B0-----:R-:W-:-:S03]  /*4a00*/  IMAD.MOV.U32 R3, RZ, RZ, R9 ;  /* 0x000000ffff037224 */ /* 0x001fc600078e0009 */
[----:B------:R-:W3:Y:S04]  /*4a10*/  LDL.LU R15, [R1+0x58] ;  /* 0x00005800010f7983 */ /* 0x000ee80000300800 */
[----:B-1----:R-:W3:Y:S01]  /*4a20*/  LDL.LU R9, [R1+0xb08] ;  /* 0x000b080001097983 */ /* 0x002ee20000300800 */
[----:B--2---:R-:W-:-:S03]  /*4a30*/  IMAD R2, R0, 0x2, R2 ;  /* 0x0000000200027824 */ /* 0x004fc600078e0202 */
[----:B------:R-:W2:Y:S04]  /*4a40*/  LDL.LU R8, [R1+0x8] ;  /* 0x0000080001087983 */ /* 0x000ea80000300800 */
[----:B------:R0:W-:Y:S04]  /*4a50*/  STL [R1+0x270], R3 ;  /* 0x0002700301007387 */ /* 0x0001e80000100800 */
[----:B------:R1:W-:Y:S01]  /*4a60*/  STL [R1+0x24], R2 ;  /* 0x0000240201007387 */ /* 0x0003e20000100800 */
[----:B------:R-:W-:Y:S01]  /*4a70*/  ISETP.NE.AND P1, PT, RZ, c[0x0][0x178], PT ;  /* 0x00005e00ff007a0c */ /* 0x000fe20003f25270 */
[----:B0-----:R-:W-:-:S02]  /*4a80*/  IMAD.MOV.U32 R3, RZ, RZ, R11 ;  /* 0x000000ffff037224 */ /* 0x001fc400078e000b */
[----:B------:R0:W-:Y:S01]  /*4a90*/  STL [R1+0x27c], R10 ;  /* 0x00027c0a01007387 */ /* 0x0001e20000100800 */
[----:B-1----:R-:W-:-:S03]  /*4aa0*/  IMAD R2, R0, 0x2, R2 ;  /* 0x0000000200027824 */ /* 0x002fc600078e0202 */
[----:B0-----:R-:W2:Y:S04]  /*4ab0*/  LDL.LU.64 R10, [R1+0xb00] ;  /* 0x000b0000010a7983 */ /* 0x001ea80000300a00 */
[----:B----4-:R0:W-:Y:S04]  /*4ac0*/  STL [R1+0x284], R6 ;  /* 0x0002840601007387 */ /* 0x0101e80000100800 */
[----:B------:R1:W-:Y:S04]  /*4ad0*/  STL [R1+0x278], R3 ;  /* 0x0002780301007387 */ /* 0x0003e80000100800 */
[----:B------:R-:W-:Y:S01]  /*4ae0*/  STL [R1+0x28], R2 ;  /* 0x0000280201007387 */ /* 0x000fe20000100800 */
[----:B0-----:R-:W-:-:S02]  /*4af0*/  IMAD.MOV.U32 R6, RZ, RZ, R7 ;  /* 0x000000ffff067224 */ /* 0x001fc400078e0007 */
[----:B-1----:R-:W-:Y:S01]  /*4b00*/  IMAD R3, R0, 0x2, R2 ;  /* 0x0000000200037824 */ /* 0x002fe200078e0202 */
[----:B------:R-:W4:Y:S04]  /*4b10*/  LDL.LU R7, [R1+0xafc] ;  /* 0x000afc0001077983 */ /* 0x000f280000300800 */
[----:B------:R-:W-:Y:S04]  /*4b20*/  STL [R1+0x280], R6 ;  /* 0x0002800601007387 */ /* 0x000fe80000100800 */
[----:B------:R-:W-:Y:S04]  /*4b30*/  STL [R1+0x2c], R3 ;  /* 0x00002c0301007387 */ /* 0x000fe80000100800 */
[----:B------:R0:W-:Y:S04]  /*4b40*/  STL [R1+0x28c], R28 ;  /* 0x00028c1c01007387 */ /* 0x0001e80000100800 */
[----:B0-----:R-:W2:Y:S01]  /*4b50*/  LDL.LU R28, [R1+0xaf8] ;  /* 0x000af800011c7983 */ /* 0x001ea20000300800 */
[----:B------:R-:W-:-:S05]  /*4b60*/  IMAD.MOV.U32 R6, RZ, RZ, R29 ;  /* 0x000000ffff067224 */ /* 0x000fca00078e001d */
[----:B------:R0:W-:Y:S01]  /*4b70*/  STL [R1+0x288], R6 ;  /* 0x0002880601007387 */ /* 0x0001e20000100800 */
[----:B-----5:R-:W-:Y:S01]  /*4b80*/  @!P2 IMAD.MOV R22, RZ, RZ, -R22 ;  /* 0x000000ffff16a224 */ /* 0x020fe200078e0a16 */
[----:B------:R-:W-:-:S05]  /*4b90*/  @!P1 LOP3.LUT R22, RZ, c[0x0][0x178], RZ, 0x33, !PT ;  /* 0x00005e00ff169a12 */ /* 0x000fca00078e33ff */
[----:B------:R-:W-:Y:S02]  /*4ba0*/  IMAD R2, R22, c[0x0][0x184], RZ ;  /* 0x0000610016027a24 */ /* 0x000fe400078e02ff */
[----:B------:R-:W-:-:S04]  /*4bb0*/  IMAD R22, R0, 0x2, R3 ;  /* 0x0000000200167824 */ /* 0x000fc800078e0203 */
[----:B0-----:R-:W-:Y:S01]  /*4bc0*/  IMAD R6, R0, 0x2, R22 ;  /* 0x0000000200067824 */ /* 0x001fe200078e0216 */
[----:B------:R0:W-:Y:S04]  /*4bd0*/  STL [R1+0xac4], R22 ;  /* 0x000ac41601007387 */ /* 0x0001e80000100800 */
[----:B0-----:R-:W5:Y:S04]  /*4be0*/  LDL.LU R22, [R1+0x5c] ;  /* 0x00005c0001167983 */ /* 0x001f680000300800 */
[----:B------:R-:W0:Y:S01]  /*4bf0*/  S2R R23, SR_TID.X ;  /* 0x0000000000177919 */ /* 0x000e220000002100 */
[----:B------:R-:W-:-:S02]  /*4c00*/  IMAD.MOV.U32 R16, RZ, RZ, R5 ;  /* 0x000000ffff107224 */ /* 0x000fc400078e0005 */
[----:B------:R-:W-:Y:S01]  /*4c10*/  IMAD R13, R0, 0x2, R6 ;  /* 0x00000002000d7824 */ /* 0x000fe200078e0206 */
[----:B------:R1:W-:Y:S01]  /*4c20*/  STL [R1+0x294], R4 ;  /* 0x0002940401007387 */ /* 0x0003e20000100800 */
[----:B------:R-:W-:-:S03]  /*4c30*/  LEA R3, P1, R2, c[0x0][0x160], 0x1 ;  /* 0x0000580002037a11 */ /* 0x000fc600078208ff */
[----:B------:R0:W-:Y:S04]  /*4c40*/  STL [R1+0x30], R6 ;  /* 0x0000300601007387 */ /* 0x0001e80000100800 */
[----:B-1----:R-:W4:Y:S01]  /*4c50*/  LDL.LU.64 R4, [R1+0xaf0] ;  /* 0x000af00001047983 */ /* 0x002f220000300a00 */
[----:B0-----:R-:W-:-:S04]  /*4c60*/  SHF.R.U32.HI R23, RZ, 0x6, R23 ;  /* 0x00000006ff177819 */ /* 0x001fc80000011617 */
[----:B------:R-:W-:-:S04]  /*4c70*/  SGXT.U32 R23, R23, 0x1 ;  /* 0x000000011717781a */ /* 0x000fc80000000000 */
[C---:B------:R-:W-:Y:S01]  /*4c80*/  LOP3.LUT R6, R23.reuse, 0xfe, RZ, 0xfc, !PT ;  /* 0x000000fe17067812 */ /* 0x040fe200078efcff */
[C---:B------:R-:W-:Y:S01]  /*4c90*/  IMAD R29, R23.reuse, c[0x0][0x188], RZ ;  /* 0x00006200171d7a24 */ /* 0x040fe200078e02ff */
[----:B------:R-:W-:Y:S01]  /*4ca0*/  LOP3.LUT R23, R23, 0xfe, RZ, 0xfc, !PT ;  /* 0x000000fe17177812 */ /* 0x000fe200078efcff */
[----:B------:R0:W-:Y:S04]  /*4cb0*/  STL [R1+0x290], R16 ;  /* 0x0002901001007387 */ /* 0x0001e80000100800 */
[----:B------:R-:W-:Y:S01]  /*4cc0*/  IMAD R23, R23, c[0x0][0x188], RZ ;  /* 0x0000620017177a24 */ /* 0x000fe200078e02ff */
[----:B0-----:R-:W-:Y:S01]  /*4cd0*/  LEA R16, P4, R29, R3, 0x1 ;  /* 0x000000031d107211 */ /* 0x001fe200078808ff */
[----:B------:R-:W-:-:S04]  /*4ce0*/  IMAD R6, R6, c[0x0][0x188], RZ ;  /* 0x0000620006067a24 */ /* 0x000fc800078e02ff */
[----:B------:R0:W-:Y:S01]  /*4cf0*/  STL [R1+0x694], R16 ;  /* 0x0006941001007387 */ /* 0x0001e20000100800 */
[----:B------:R-:W-:Y:S01]  /*4d00*/  IMAD R6, R0, 0x2, R6 ;  /* 0x0000000200067824 */ /* 0x000fe200078e0206 */
[----:B0-----:R-:W-:-:S03]  /*4d10*/  LEA R16, P3, R23, R3, 0x1 ;  /* 0x0000000317107211 */ /* 0x001fc600078608ff */
[C---:B------:R-:W-:Y:S02]  /*4d20*/  IMAD R6, R0.reuse, 0x2, R6 ;  /* 0x0000000200067824 */ /* 0x040fe400078e0206 */
[----:B------:R2:W-:Y:S01]  /*4d30*/  STL [R1+0x29c], R16 ;  /* 0x00029c1001007387 */ /* 0x0005e20000100800 */
[----:B------:R-:W-:Y:S01]  /*4d40*/  IMAD R13, R0, 0x2, R13 ;  /* 0x00000002000d7824 */ /* 0x000fe200078e020d */
[----:B------:R-:W-:-:S04]  /*4d50*/  LEA.HI.X.SX32 R2, R2, c[0x0][0x164], 0x1, P1 ;  /* 0x0000590002027a11 */ /* 0x000fc800008f0eff */
[----:B------:R-:W-:Y:S02]  /*4d60*/  LEA.HI.X.SX32 R29, R29, R2, 0x1, P4 ;  /* 0x000000021d1d7211 */ /* 0x000fe400020f0eff */
[----:B--2---:R-:W-:-:S05]  /*4d70*/  LEA R16, P6, R28, R3, 0x1 ;  /* 0x000000031c107211 */ /* 0x004fca00078c08ff */
[----:B------:R0:W-:Y:S02]  /*4d80*/  STL [R1+0x2a4], R16 ;  /* 0x0002a41001007387 */ /* 0x0001e40000100800 */
[----:B0-----:R-:W-:-:S05]  /*4d90*/  LEA R16, P5, R6, R3, 0x1 ;  /* 0x0000000306107211 */ /* 0x001fca00078a08ff */
[----:B------:R3:W-:Y:S04]  /*4da0*/  STL [R1+0x2ac], R16 ;  /* 0x0002ac1001007387 */ /* 0x0007e80000100800 */
[----:B------:R-:W-:Y:S01]  /*4db0*/  STL [R1+0x34], R13 ;  /* 0x0000340d01007387 */ /* 0x000fe20000100800 */
[----:B---3--:R-:W-:-:S05]  /*4dc0*/  LEA R16, P2, R15, R3, 0x1 ;  /* 0x000000030f107211 */ /* 0x008fca00078408ff */
[----:B------:R0:W-:Y:S02]  /*4dd0*/  STL [R1+0x2b4], R16 ;  /* 0x0002b41001007387 */ /* 0x0001e40000100800 */
[----:B0-----:R-:W-:Y:S01]  /*4de0*/  IMAD R16, R0, 0x2, R13 ;  /* 0x0000000200107824 */ /* 0x001fe200078e020d */
[----:B-----5:R-:W-:-:S05]  /*4df0*/  LEA R13, P1, R22, R3, 0x1 ;  /* 0x00000003160d7211 */ /* 0x020fca00078208ff */
[----:B------:R0:W-:Y:S04]  /*4e00*/  STL [R1+0x2bc], R13 ;  /* 0x0002bc0d01007387 */ /* 0x0001e80000100800 */
[----:B0-----:R-:W2:Y:S04]  /*4e10*/  LDL.LU R13, [R1+0xae8] ;  /* 0x000ae800010d7983 */ /* 0x001ea80000300800 */
[----:B------:R0:W-:Y:S02]  /*4e20*/  STL [R1+0x690], R29 ;  /* 0x0006901d01007387 */ /* 0x0001e40000100800 */
[----:B0-----:R-:W-:-:S05]  /*4e30*/  LEA R29, P4, R8, R3, 0x1 ;  /* 0x00000003081d7211 */ /* 0x001fca00078808ff */
[----:B------:R0:W-:Y:S04]  /*4e40*/  STL [R1+0x2d8], R29 ;  /* 0x0002d81d01007387 */ /* 0x0001e80000100800 */
[----:B0-----:R-:W3:Y:S01]  /*4e50*/  LDL.LU R29, [R1+0xae4] ;  /* 0x000ae400011d7983 */ /* 0x001ee20000300800 */
[----:B------:R-:W-:-:S03]  /*4e60*/  LEA.HI.X.SX32 R23, R23, R2, 0x1, P3 ;  /* 0x0000000217177211 */ /* 0x000fc600018f0eff */
[----:B------:R-:W-:Y:S04]  /*4e70*/  STL [R1+0x3c], R16 ;  /* 0x00003c1001007387 */ /* 0x000fe80000100800 */
[----:B------:R3:W-:Y:S02]  /*4e80*/  STL [R1+0x298], R23 ;  /* 0x0002981701007387 */ /* 0x0007e40000100800 */
[----:B---3--:R-:W-:-:S05]  /*4e90*/  LEA R23, P3, R29, R3, 0x1 ;  /* 0x000000031d177211 */ /* 0x008fca00078608ff */
[----:B------:R0:W-:Y:S04]  /*4ea0*/  STL [R1+0x2e0], R23 ;  /* 0x0002e01701007387 */ /* 0x0001e80000100800 */
[----:B0-----:R-:W3:Y:S01]  /*4eb0*/  LDL.LU R23, [R1+0xae0] ;  /* 0x000ae00001177983 */ /* 0x001ee20000300800 */
[----:B------:R-:W-:Y:S01]  /*4ec0*/  IMAD R16, R0, 0x2, R16 ;  /* 0x0000000200107824 */ /* 0x000fe200078e0210 */
[----:B------:R-:W-:-:S04]  /*4ed0*/  LEA.HI.X.SX32 R28, R28, R2, 0x1, P6 ;  /* 0x000000021c1c7211 */ /* 0x000fc800030f0eff */
[----:B------:R-:W-:Y:S04]  /*4ee0*/  STL [R1+0x40], R16 ;  /* 0x0000401001007387 */ /* 0x000fe80000100800 */
[----:B------:R0:W-:Y:S02]  /*4ef0*/  STL [R1+0x2a0], R28 ;  /* 0x0002a01c01007387 */ /* 0x0001e40000100800 */
[----:B0-----:R-:W-:Y:S01]  /*4f00*/  IMAD R28, R0, 0x2, R16 ;  /* 0x00000002001c7824 */ /* 0x001fe200078e0210 */
[----:B---3--:R-:W-:-:S05]  /*4f10*/  LEA R16, P6, R23, R3, 0x1 ;  /* 0x0000000317107211 */ /* 0x008fca00078c08ff */
[----:B------:R0:W-:Y:S04]  /*4f20*/  STL [R1+0x2e8], R16 ;  /* 0x0002e81001007387 */ /* 0x0001e80000100800 */
[----:B0-----:R-:W3:Y:S01]  /*4f30*/  LDL.LU R16, [R1+0xadc] ;  /* 0x000adc0001107983 */ /* 0x001ee20000300800 */
[-C--:B------:R-:W-:Y:S02]  /*4f40*/  LEA.HI.X.SX32 R6, R6, R2.reuse, 0x1, P5 ;  /* 0x0000000206067211 */ /* 0x080fe400028f0eff */
[----:B------:R-:W-:-:S03]  /*4f50*/  LEA.HI.X.SX32 R15, R15, R2, 0x1, P2 ;  /* 0x000000020f0f7211 */ /* 0x000fc600010f0eff */
[----:B------:R3:W-:Y:S02]  /*4f60*/  STL [R1+0x2a8], R6 ;  /* 0x0002a80601007387 */ /* 0x0007e40000100800 */
[----:B---3--:R-:W-:-:S05]  /*4f70*/  LEA R6, P5, R16, R3, 0x1 ;  /* 0x0000000310067211 */ /* 0x008fca00078a08ff */
[----:B------:R-:W-:Y:S04]  /*4f80*/  STL [R1+0x2f0], R6 ;  /* 0x0002f00601007387 */ /* 0x000fe80000100800 */
[----:B------:R0:W-:Y:S04]  /*4f90*/  STL [R1+0x2b0], R15 ;  /* 0x0002b00f01007387 */ /* 0x0001e80000100800 */
[----:B0-----:R-:W3:Y:S01]  /*4fa0*/  LDL.LU R15, [R1+0xad8] ;  /* 0x000ad800010f7983 */ /* 0x001ee20000300800 */
[----:B------:R-:W-:-:S03]  /*4fb0*/  IMAD R6, R0, 0x2, R28 ;  /* 0x0000000200067824 */ /* 0x000fc600078e021c */
[----:B------:R3:W-:Y:S01]  /*4fc0*/  STL [R1+0xad4], R26 ;  /* 0x000ad41a01007387 */ /* 0x0007e20000100800 */
[-C--:B------:R-:W-:Y:S02]  /*4fd0*/  LEA.HI.X.SX32 R22, R22, R2.reuse, 0x1, P1 ;  /* 0x0000000216167211 */ /* 0x080fe400008f0eff */
[----:B------:R-:W-:Y:S02]  /*4fe0*/  LEA.HI.X.SX32 R8, R8, R2, 0x1, P4 ;  /* 0x0000000208087211 */ /* 0x000fe400020f0eff */
[----:B---3--:R-:W-:-:S05]  /*4ff0*/  LEA R26, P2, R15, R3, 0x1 ;  /* 0x000000030f1a7211 */ /* 0x008fca00078408ff */
[----:B------:R0:W-:Y:S04]  /*5000*/  STL [R1+0x2f8], R26 ;  /* 0x0002f81a01007387 */ /* 0x0001e80000100800 */
[----:B0-----:R-:W3:Y:S04]  /*5010*/  LDL.LU R26, [R1+0xad4] ;  /* 0x000ad400011a7983 */ /* 0x001ee80000300800 */
[----:B------:R-:W-:Y:S04]  /*5020*/  STL [R1+0x48], R6 ;  /* 0x0000480601007387 */ /* 0x000fe80000100800 */
[----:B------:R0:W-:Y:S02]  /*5030*/  STL [R1+0x2b8], R22 ;  /* 0x0002b81601007387 */ /* 0x0001e40000100800 */
[----:B0-----:R-:W-:Y:S01]  /*5040*/  IMAD R22, R0, 0x2, R6 ;  /* 0x0000000200167824 */ /* 0x001fe200078e0206 */
[----:B--2---:R-:W-:-:S05]  /*5050*/  LEA R6, P1, R13, R3, 0x1 ;  /* 0x000000030d067211 */ /* 0x004fca00078208ff */
[----:B------:R0:W-:Y:S04]  /*5060*/  STL [R1+0x300], R6 ;  /* 0x0003000601007387 */ /* 0x0001e80000100800 */
[----:B0-----:R-:W2:Y:S04]  /*5070*/  LDL.LU R6, [R1+0xad0] ;  /* 0x000ad00001067983 */ /* 0x001ea80000300800 */
[----:B------:R0:W-:Y:S04]  /*5080*/  STL [R1+0x2c0], R8 ;  /* 0x0002c00801007387 */ /* 0x0001e80000100800 */
[----:B0-----:R-:W5:Y:S04]  /*5090*/  LDL.LU R8, [R1+0xacc] ;  /* 0x000acc0001087983 */ /* 0x001f680000300800 */
[----:B------:R5:W-:Y:S01]  /*50a0*/  STL [R1+0xac8], R27 ;  /* 0x000ac81b01007387 */ /* 0x000be20000100800 */
[----:B------:R-:W-:-:S02]  /*50b0*/  LEA.HI.X.SX32 R29, R29, R2, 0x1, P3 ;  /* 0x000000021d1d7211 */ /* 0x000fc400018f0eff */
[----:B-----5:R-:W-:-:S05]  /*50c0*/  LEA R27, P4, R8, R3, 0x1 ;  /* 0x00000003081b7211 */ /* 0x020fca00078808ff */
[----:B------:R0:W-:Y:S04]  /*50d0*/  STL [R1+0x308], R27 ;  /* 0x0003081b01007387 */ /* 0x0001e80000100800 */
[----:B0-----:R-:W5:Y:S04]  /*50e0*/  LDL.LU R27, [R1+0xac8] ;  /* 0x000ac800011b7983 */ /* 0x001f680000300800 */
[----:B------:R-:W-:Y:S04]  /*50f0*/  STL [R1+0x4c], R22 ;  /* 0x00004c1601007387 */ /* 0x000fe80000100800 */
[----:B------:R2:W-:Y:S02]  /*5100*/  STL [R1+0x2dc], R29 ;  /* 0x0002dc1d01007387 */ /* 0x0005e40000100800 */
[----:B--2---:R-:W-:Y:S01]  /*5110*/  LEA R29, P3, R6, R3, 0x1 ;  /* 0x00000003061d7211 */ /* 0x004fe200078608ff */
[----:B------:R-:W-:-:S04]  /*5120*/  IMAD R22, R0, 0x2, R22 ;  /* 0x0000000200167824 */ /* 0x000fc800078e0216 */
[----:B------:R0:W-:Y:S04]  /*5130*/  STL [R1+0x310], R29 ;  /* 0x0003101d01007387 */ /* 0x0001e80000100800 */
[----:B------:R-:W-:Y:S01]  /*5140*/  STL [R1+0x8], R22 ;  /* 0x0000081601007387 */ /* 0x000fe20000100800 */
[----:B0-----:R-:W-:Y:S01]  /*5150*/  LEA.HI.X.SX32 R29, R23, R2, 0x1, P6 ;  /* 0x00000002171d7211 */ /* 0x001fe200030f0eff */
[----:B------:R-:W-:-:S04]  /*5160*/  IMAD R23, R0, 0x2, R22 ;  /* 0x0000000200177824 */ /* 0x000fc800078e0216 */
[----:B------:R4:W-:Y:S04]  /*5170*/  STL [R1+0x2e4], R29 ;  /* 0x0002e41d01007387 */ /* 0x0009e80000100800 */
[----:B------:R0:W-:Y:S01]  /*5180*/  STL [R1+0xac0], R28 ;  /* 0x000ac01c01007387 */ /* 0x0001e20000100800 */
[-C--:B----4-:R-:W-:Y:S02]  /*5190*/  LEA R29, P6, R4, R3.reuse, 0x1 ;  /* 0x00000003041d7211 */ /* 0x090fe400078c08ff */
[----:B0-----:R-:W-:Y:S02]  /*51a0*/  LEA.HI.X.SX32 R28, R16, R2, 0x1, P5 ;  /* 0x00000002101c7211 */ /* 0x001fe400028f0eff */
[----:B------:R-:W-:Y:S01]  /*51b0*/  LEA R22, P5, R5, R3, 0x1 ;  /* 0x0000000305167211 */ /* 0x000fe200078a08ff */
[----:B------:R-:W-:Y:S01]  /*51c0*/  STL [R1+0x318], R29 ;  /* 0x0003181d01007387 */ /* 0x000fe20000100800 */
[----:B------:R-:W-:-:S03]  /*51d0*/  IMAD R16, R0, 0x2, R23 ;  /* 0x0000000200107824 */ /* 0x000fc600078e0217 */
[----:B------:R-:W-:Y:S04]  /*51e0*/  STL [R1+0x2ec], R28 ;  /* 0x0002ec1c01007387 */ /* 0x000fe80000100800 */
[----:B------:R0:W-:Y:S04]  /*51f0*/  STL [R1+0xab0], R23 ;  /* 0x000ab01701007387 */ /* 0x0001e80000100800 */
[----:B------:R1:W-:Y:S01]  /*5200*/  STL [R1+0x320], R22 ;  /* 0x0003201601007387 */ /* 0x0003e20000100800 */
[-C--:B0-----:R-:W-:Y:S02]  /*5210*/  LEA.HI.X.SX32 R23, R15, R2.reuse, 0x1, P2 ;  /* 0x000000020f177211 */ /* 0x081fe400010f0eff */
[----:B------:R-:W-:-:S02]  /*5220*/  LEA.HI.X.SX32 R15, R13, R2, 0x1, P1 ;  /* 0x000000020d0f7211 */ /* 0x000fc400008f0eff */
[----:B-1----:R-:W-:Y:S01]  /*5230*/  LEA R22, P2, R7, R3, 0x1 ;  /* 0x0000000307167211 */ /* 0x002fe200078408ff */
[----:B------:R-:W-:Y:S01]  /*5240*/  STL [R1+0x2f4], R23 ;  /* 0x0002f41701007387 */ /* 0x000fe20000100800 */
[----:B------:R-:W-:-:S03]  /*5250*/  IMAD R13, R0, 0x2, R16 ;  /* 0x00000002000d7824 */ /* 0x000fc600078e0210 */
[----:B------:R-:W-:Y:S04]  /*5260*/  STL [R1+0x328], R22 ;  /* 0x0003281601007387 */ /* 0x000fe80000100800 */
[----:B------:R0:W-:Y:S04]  /*5270*/  STL [R1+0xab4], R16 ;  /* 0x000ab41001007387 */ /* 0x0001e80000100800 */
[----:B------:R1:W-:Y:S01]  /*5280*/  STL [R1+0x2fc], R15 ;  /* 0x0002fc0f01007387 */ /* 0x0003e20000100800 */
[----:B0-----:R-:W-:Y:S02]  /*5290*/  LEA R16, P1, R9, R3, 0x1 ;  /* 0x0000000309107211 */ /* 0x001fe400078208ff */
[----:B-1----:R-:W-:-:S02]  /*52a0*/  LEA.HI.X.SX32 R15, R8, R2, 0x1, P4 ;  /* 0x00000002080f7211 */ /* 0x002fc400020f0eff */
[----:B------:R-:W-:Y:S01]  /*52b0*/  LEA R8, P4, R10, R3, 0x1 ;  /* 0x000000030a087211 */ /* 0x000fe200078808ff */
[----:B------:R-:W-:Y:S04]  /*52c0*/  STL [R1+0x330], R16 ;  /* 0x0003301001007387 */ /* 0x000fe80000100800 */
[----:B------:R-:W-:Y:S04]  /*52d0*/  STL [R1+0x304], R15 ;  /* 0x0003040f01007387 */ /* 0x000fe80000100800 */
[----:B------:R-:W-:Y:S04]  /*52e0*/  STL [R1+0xab8], R13 ;  /* 0x000ab80d01007387 */ /* 0x000fe80000100800 */
[----:B------:R0:W-:Y:S01]  /*52f0*/  STL [R1+0x338], R8 ;  /* 0x0003380801007387 */ /* 0x0001e20000100800 */
[----:B------:R-:W-:Y:S01]  /*5300*/  IMAD R29, R0, 0x2, R13 ;  /* 0x00000002001d7824 */ /* 0x000fe200078e020d */
[----:B------:R-:W-:-:S02]  /*5310*/  LEA.HI.X.SX32 R4, R4, R2, 0x1, P6 ;  /* 0x0000000204047211 */ /* 0x000fc400030f0eff */
[----:B0-----:R-:W-:Y:S02]  /*5320*/  LEA.HI.X.SX32 R8, R6, R2, 0x1, P3 ;  /* 0x0000000206087211 */ /* 0x001fe400018f0eff */
[----:B------:R-:W-:-:S03]  /*5330*/  LEA R6, P3, R11, R3, 0x1 ;  /* 0x000000030b067211 */ /* 0x000fc600078608ff */
[----:B------:R-:W-:Y:S01]  /*5340*/  STL [R1+0x30c], R8 ;  /* 0x00030c0801007387 */ /* 0x000fe20000100800 */
[----:B------:R-:W-:-:S03]  /*5350*/  LEA.HI.X.SX32 R5, R5, R2, 0x1, P5 ;  /* 0x0000000205057211 */ /* 0x000fc600028f0eff */
[----:B------:R0:W-:Y:S01]  /*5360*/  STL [R1+0x340], R6 ;  /* 0x0003400601007387 */ /* 0x0001e20000100800 */
[----:B------:R-:W-:-:S03]  /*5370*/  IMAD R15, R0, 0x2, R29 ;  /* 0x00000002000f7824 */ /* 0x000fc600078e021d */
[----:B------:R-:W-:Y:S04]  /*5380*/  STL [R1+0xaac], R29 ;  /* 0x000aac1d01007387 */ /* 0x000fe80000100800 */
[----:B------:R1:W-:Y:S01]  /*5390*/  STL [R1+0x314], R4 ;  /* 0x0003140401007387 */ /* 0x0003e20000100800 */
[----:B0-----:R-:W-:-:S05]  /*53a0*/  LEA R6, P6, R12, R3, 0x1 ;  /* 0x000000030c067211 */ /* 0x001fca00078c08ff */
[----:B------:R0:W-:Y:S01]  /*53b0*/  STL [R1+0x348], R6 ;  /* 0x0003480601007387 */ /* 0x0001e20000100800 */
[----:B-1----:R-:W-:-:S03]  /*53c0*/  LEA R4, P5, R14, R3, 0x1 ;  /* 0x000000030e047211 */ /* 0x002fc600078a08ff */
[----:B------:R1:W-:Y:S04]  /*53d0*/  STL [R1+0x31c], R5 ;  /* 0x00031c0501007387 */ /* 0x0003e80000100800 */
[----:B------:R-:W-:Y:S01]  /*53e0*/  STL [R1+0xabc], R15 ;  /* 0x000abc0f01007387 */ /* 0x000fe20000100800 */
[----:B0-----:R-:W-:-:S03]  /*53f0*/  LEA.HI.X.SX32 R6, R7, R2, 0x1, P2 ;  /* 0x0000000207067211 */ /* 0x001fc600010f0eff */
[----:B------:R0:W-:Y:S01]  /*5400*/  STL [R1+0x350], R4 ;  /* 0x0003500401007387 */ /* 0x0001e20000100800 */
[----:B-1----:R-:W-:-:S03]  /*5410*/  LEA.HI.X.SX32 R5, R10, R2, 0x1, P4 ;  /* 0x000000020a057211 */ /* 0x002fc600020f0eff */
[----:B------:R1:W-:Y:S01]  /*5420*/  STL [R1+0x324], R6 ;  /* 0x0003240601007387 */ /* 0x0003e20000100800 */
[----:B0-----:R-:W-:-:S05]  /*5430*/  LEA.HI.X.SX32 R4, R9, R2, 0x1, P1 ;  /* 0x0000000209047211 */ /* 0x001fca00008f0eff */
[----:B------:R0:W-:Y:S01]  /*5440*/  STL [R1+0x32c], R4 ;  /* 0x00032c0401007387 */ /* 0x0001e20000100800 */
[----:B-1----:R-:W-:-:S03]  /*5450*/  LEA.HI.X.SX32 R6, R12, R2, 0x1, P6 ;  /* 0x000000020c067211 */ /* 0x002fc600030f0eff */
[----:B------:R1:W-:Y:S01]  /*5460*/  STL [R1+0x334], R5 ;  /* 0x0003340501007387 */ /* 0x0003e20000100800 */
[----:B------:R-:W-:Y:S02]  /*5470*/  LEA R7, P1, R17, R3, 0x1 ;  /* 0x0000000311077211 */ /* 0x000fe400078208ff */
[-C--:B0-----:R-:W-:Y:S02]  /*5480*/  LEA.HI.X.SX32 R4, R11, R2.reuse, 0x1, P3 ;  /* 0x000000020b047211 */ /* 0x081fe400018f0eff */
[----:B-1----:R-:W-:-:S03]  /*5490*/  LEA.HI.X.SX32 R5, R14, R2, 0x1, P5 ;  /* 0x000000020e057211 */ /* 0x002fc600028f0eff */
[----:B------:R-:W-:Y:S04]  /*54a0*/  STL [R1+0x33c], R4 ;  /* 0x00033c0401007387 */ /* 0x000fe80000100800 */
[----:B------:R0:W-:Y:S04]  /*54b0*/  STL [R1+0x344], R6 ;  /* 0x0003440601007387 */ /* 0x0001e80000100800 */
[----:B------:R1:W-:Y:S04]  /*54c0*/  STL [R1+0x34c], R5 ;  /* 0x00034c0501007387 */ /* 0x0003e80000100800 */
[----:B------:R2:W-:Y:S01]  /*54d0*/  STL [R1+0x358], R7 ;  /* 0x0003580701007387 */ /* 0x0005e20000100800 */
[----:B0-----:R-:W-:-:S03]  /*54e0*/  LEA R6, P2, R18, R3, 0x1 ;  /* 0x0000000312067211 */ /* 0x001fc600078408ff */
[----:B------:R-:W4:Y:S01]  /*54f0*/  LDL.LU R28, [R1+0xc] ;  /* 0x00000c00011c7983 */ /* 0x000f220000300800 */
[----:B-1----:R-:W-:-:S03]  /*5500*/  LEA R5, P3, R19, R3, 0x1 ;  /* 0x0000000313057211 */ /* 0x002fc600078608ff */
[----:B------:R-:W-:Y:S01]  /*5510*/  STL [R1+0x360], R6 ;  /* 0x0003600601007387 */ /* 0x000fe20000100800 */
[----:B--2---:R-:W-:-:S03]  /*5520*/  LEA.HI.X.SX32 R7, R17, R2, 0x1, P1 ;  /* 0x0000000211077211 */ /* 0x004fc600008f0eff */
[----:B------:R0:W-:Y:S01]  /*5530*/  STL [R1+0x368], R5 ;  /* 0x0003680501007387 */ /* 0x0001e20000100800 */
[----:B------:R-:W-:-:S03]  /*5540*/  LEA.HI.X.SX32 R10, R19, R2, 0x1, P3 ;  /* 0x00000002130a7211 */ /* 0x000fc600018f0eff */
[----:B------:R-:W-:Y:S01]  /*5550*/  STL [R1+0x354], R7 ;  /* 0x0003540701007387 */ /* 0x000fe20000100800 */
[----:B0-----:R-:W-:-:S05]  /*5560*/  LEA.HI.X.SX32 R5, R18, R2, 0x1, P2 ;  /* 0x0000000212057211 */ /* 0x001fca00010f0eff */
[----:B------:R0:W-:Y:S04]  /*5570*/  STL [R1+0x35c], R5 ;  /* 0x00035c0501007387 */ /* 0x0001e80000100800 */
[----:B------:R1:W-:Y:S04]  /*5580*/  STL [R1+0x364], R10 ;  /* 0x0003640a01007387 */ /* 0x0003e80000100800 */
[----:B------:R-:W2:Y:S01]  /*5590*/  LDL.LU R13, [R1+0x10] ;  /* 0x00001000010d7983 */ /* 0x000ea20000300800 */
[-C--:B0-----:R-:W-:Y:S02]  /*55a0*/  LEA R5, P1, R20, R3.reuse, 0x1 ;  /* 0x0000000314057211 */ /* 0x081fe400078208ff */
[----:B-1----:R-:W-:-:S03]  /*55b0*/  LEA R10, P2, R21, R3, 0x1 ;  /* 0x00000003150a7211 */ /* 0x002fc600078408ff */
[----:B------:R0:W-:Y:S01]  /*55c0*/  STL [R1+0x370], R5 ;  /* 0x0003700501007387 */ /* 0x0001e20000100800 */
[----:B------:R-:W-:-:S03]  /*55d0*/  LEA.HI.X.SX32 R12, R20, R2, 0x1, P1 ;  /* 0x00000002140c7211 */ /* 0x000fc600008f0eff */
[----:B------:R-:W2:Y:S04]  /*55e0*/  LDL.LU R16, [R1+0x14] ;  /* 0x0000140001107983 */ /* 0x000ea80000300800 */
[----:B------:R1:W-:Y:S01]  /*55f0*/  STL [R1+0x378], R10 ;  /* 0x0003780a01007387 */ /* 0x0003e20000100800 */
[----:B0-----:R-:W-:-:S03]  /*5600*/  LEA R5, P3, R24, R3, 0x1 ;  /* 0x0000000318057211 */ /* 0x001fc600078608ff */
[----:B------:R-:W2:Y:S04]  /*5610*/  LDL.LU R23, [R1+0x18] ;  /* 0x0000180001177983 */ /* 0x000ea80000300800 */
[----:B------:R0:W-:Y:S01]  /*5620*/  STL [R1+0x380], R5 ;  /* 0x0003800501007387 */ /* 0x0001e20000100800 */
[----:B-1----:R-:W-:-:S03]  /*5630*/  LEA.HI.X.SX32 R10, R24, R2, 0x1, P3 ;  /* 0x00000002180a7211 */ /* 0x002fc600018f0eff */
[----:B------:R1:W-:Y:S01]  /*5640*/  STL [R1+0x36c], R12 ;  /* 0x00036c0c01007387 */ /* 0x0003e20000100800 */
[----:B0-----:R-:W-:-:S03]  /*5650*/  LEA.HI.X.SX32 R5, R21, R2, 0x1, P2 ;  /* 0x0000000215057211 */ /* 0x001fc600010f0eff */
[----:B------:R3:W-:Y:S01]  /*5660*/  STL [R1+0x37c], R10 ;  /* 0x00037c0a01007387 */ /* 0x0007e20000100800 */
[----:B-1----:R-:W-:-:S03]  /*5670*/  LEA R12, P1, R25, R3, 0x1 ;  /* 0x00000003190c7211 */ /* 0x002fc600078208ff */
[----:B------:R-:W-:Y:S04]  /*5680*/  STL [R1+0x374], R5 ;  /* 0x0003740501007387 */ /* 0x000fe80000100800 */
[----:B------:R-:W2:Y:S01]  /*5690*/  LDL.LU R22, [R1+0x20] ;  /* 0x0000200001167983 */ /* 0x000ea20000300800 */
[----:B---3--:R-:W-:-:S03]  /*56a0*/  LEA R10, P2, R26, R3, 0x1 ;  /* 0x000000031a0a7211 */ /* 0x008fc600078408ff */
[----:B------:R0:W-:Y:S04]  /*56b0*/  STL [R1+0x388], R12 ;  /* 0x0003880c01007387 */ /* 0x0001e80000100800 */
[----:B------:R-:W3:Y:S04]  /*56c0*/  LDL.LU R24, [R1+0x1c] ;  /* 0x00001c0001187983 */ /* 0x000ee80000300800 */
[----:B------:R5:W-:Y:S04]  /*56d0*/  STL [R1+0x390], R10 ;  /* 0x0003900a01007387 */ /* 0x000be80000100800 */
[----:B------:R-:W3:Y:S01]  /*56e0*/  LDL.LU R19, [R1+0x24] ;  /* 0x0000240001137983 */ /* 0x000ee20000300800 */
[----:B0-----:R-:W-:-:S02]  /*56f0*/  LEA.HI.X.SX32 R12, R25, R2, 0x1, P1 ;  /* 0x00000002190c7211 */ /* 0x001fc400008f0eff */
[----:B-----5:R-:W-:Y:S01]  /*5700*/  LEA R10, P3, R27, R3, 0x1 ;  /* 0x000000031b0a7211 */ /* 0x020fe200078608ff */
[C---:B------:R-:W-:Y:S02]  /*5710*/  IMAD R29, R0.reuse, 0x2, R27 ;  /* 0x00000002001d7824 */ /* 0x040fe400078e021b */
[C---:B------:R-:W-:Y:S02]  /*5720*/  IMAD R8, R0.reuse, 0x2, R15 ;  /* 0x0000000200087824 */ /* 0x040fe400078e020f */
[----:B------:R0:W-:Y:S01]  /*5730*/  STL [R1+0x398], R10 ;  /* 0x0003980a01007387 */ /* 0x0001e20000100800 */
[----:B------:R-:W-:-:S03]  /*5740*/  IMAD R15, R0, 0x2, R27 ;  /* 0x00000002000f7824 */ /* 0x000fc600078e021b */
[----:B------:R1:W-:Y:S01]  /*5750*/  STL [R1+0x384], R12 ;  /* 0x0003840c01007387 */ /* 0x0003e20000100800 */
[----:B------:R-:W-:Y:S01]  /*5760*/  IMAD R29, R0, 0x2, R29 ;  /* 0x00000002001d7824 */ /* 0x000fe200078e021d */
[-C--:B0-----:R-:W-:Y:S02]  /*5770*/  LEA.HI.X.SX32 R10, R26, R2.reuse, 0x1, P2 ;  /* 0x000000021a0a7211 */ /* 0x081fe400010f0eff */
[----:B-1----:R-:W-:-:S03]  /*5780*/  LEA.HI.X.SX32 R12, R27, R2, 0x1, P3 ;  /* 0x000000021b0c7211 */ /* 0x002fc600018f0eff */
[----:B------:R-:W-:Y:S01]  /*5790*/  STL [R1+0x38c], R10 ;  /* 0x00038c0a01007387 */ /* 0x000fe20000100800 */
[----:B------:R-:W-:-:S03]  /*57a0*/  LEA R14, P1, R15, R3, 0x1 ;  /* 0x000000030f0e7211 */ /* 0x000fc600078208ff */
[----:B------:R0:W-:Y:S04]  /*57b0*/  STL [R1+0x394], R12 ;  /* 0x0003940c01007387 */ /* 0x0001e80000100800 */
[----:B------:R-:W5:Y:S01]  /*57c0*/  LDL.LU R27, [R1+0x28] ;  /* 0x00002800011b7983 */ /* 0x000f620000300800 */
[----:B0-----:R-:W-:-:S03]  /*57d0*/  LEA R12, P2, R29, R3, 0x1 ;  /* 0x000000031d0c7211 */ /* 0x001fc600078408ff */
[----:B------:R-:W-:Y:S04]  /*57e0*/  STL [R1+0x3a0], R14 ;  /* 0x0003a00e01007387 */ /* 0x000fe80000100800 */
[----:B------:R-:W5:Y:S04]  /*57f0*/  LDL.LU R26, [R1+0x2c] ;  /* 0x00002c00011a7983 */ /* 0x000f680000300800 */
[----:B------:R4:W-:Y:S01]  /*5800*/  STL [R1+0x3a8], R12 ;  /* 0x0003a80c01007387 */ /* 0x0009e20000100800 */
[----:B------:R-:W-:Y:S02]  /*5810*/  LEA.HI.X.SX32 R17, R15, R2, 0x1, P1 ;  /* 0x000000020f117211 */ /* 0x000fe400008f0eff */
[----:B----4-:R-:W-:-:S05]  /*5820*/  LEA R12, P3, R28, R3, 0x1 ;  /* 0x000000031c0c7211 */ /* 0x010fca00078608ff */
[----:B------:R0:W-:Y:S01]  /*5830*/  STL [R1+0x3b0], R12 ;  /* 0x0003b00c01007387 */ /* 0x0001e20000100800 */
[----:B------:R-:W-:-:S03]  /*5840*/  LEA.HI.X.SX32 R15, R28, R2, 0x1, P3 ;  /* 0x000000021c0f7211 */ /* 0x000fc600018f0eff */
[----:B------:R-:W-:Y:S01]  /*5850*/  STL [R1+0x39c], R17 ;  /* 0x00039c1101007387 */ /* 0x000fe20000100800 */
[----:B0-----:R-:W-:-:S05]  /*5860*/  LEA.HI.X.SX32 R12, R29, R2, 0x1, P2 ;  /* 0x000000021d0c7211 */ /* 0x001fca00010f0eff */
[----:B------:R2:W-:Y:S04]  /*5870*/  STL [R1+0x3a4], R12 ;  /* 0x0003a40c01007387 */ /* 0x0005e80000100800 */
[----:B------:R0:W-:Y:S04]  /*5880*/  STL [R1+0x3ac], R15 ;  /* 0x0003ac0f01007387 */ /* 0x0001e80000100800 */
[----:B------:R-:W4:Y:S01]  /*5890*/  LDL.LU R28, [R1+0x30] ;  /* 0x00003000011c7983 */ /* 0x000f220000300800 */
[----:B--2---:R-:W-:-:S03]  /*58a0*/  LEA R12, P1, R13, R3, 0x1 ;  /* 0x000000030d0c7211 */ /* 0x004fc600078208ff */
[----:B------:R-:W2:Y:S04]  /*58b0*/  LDL.LU R21, [R1+0x34] ;  /* 0x0000340001157983 */ /* 0x000ea80000300800 */
[----:B------:R1:W-:Y:S01]  /*58c0*/  STL [R1+0x3b8], R12 ;  /* 0x0003b80c01007387 */ /* 0x0003e20000100800 */
[----:B------:R-:W-:Y:S02]  /*58d0*/  LEA.HI.X.SX32 R13, R13, R2, 0x1, P1 ;  /* 0x000000020d0d7211 */ /* 0x000fe400008f0eff */
[-C--:B0-----:R-:W-:Y:S02]  /*58e0*/  LEA R15, P2, R16, R3.reuse, 0x1 ;  /* 0x00000003100f7211 */ /* 0x081fe400078408ff */
[----:B-1----:R-:W-:-:S03]  /*58f0*/  LEA R12, P3, R23, R3, 0x1 ;  /* 0x00000003170c7211 */ /* 0x002fc600078608ff */
[----:B------:R0:W-:Y:S04]  /*5900*/  STL [R1+0x3c0], R15 ;  /* 0x0003c00f01007387 */ /* 0x0001e80000100800 */
[----:B------:R1:W-:Y:S01]  /*5910*/  STL [R1+0x3c8], R12 ;  /* 0x0003c80c01007387 */ /* 0x0003e20000100800 */
[----:B------:R-:W-:-:S03]  /*5920*/  LEA.HI.X.SX32 R23, R23, R2, 0x1, P3 ;  /* 0x0000000217177211 */ /* 0x000fc600018f0eff */
[----:B0-----:R-:W2:Y:S01]  /*5930*/  LDL.LU R15, [R1+0x3c] ;  /* 0x00003c00010f7983 */ /* 0x001ea20000300800 */
[----:B-1----:R-:W-:-:S03]  /*5940*/  LEA.HI.X.SX32 R12, R16, R2, 0x1, P2 ;  /* 0x00000002100c7211 */ /* 0x002fc600010f0eff */
[----:B------:R0:W-:Y:S01]  /*5950*/  STL [R1+0x3b4], R13 ;  /* 0x0003b40d01007387 */ /* 0x0001e20000100800 */
[----:B------:R-:W-:-:S03]  /*5960*/  LEA R16, P1, R22, R3, 0x1 ;  /* 0x0000000316107211 */ /* 0x000fc600078208ff */
[----:B0-----:R-:W2:Y:S04]  /*5970*/  LDL.LU R13, [R1+0x40] ;  /* 0x00004000010d7983 */ /* 0x001ea80000300800 */
[----:B------:R-:W-:Y:S04]  /*5980*/  STL [R1+0x3bc], R12 ;  /* 0x0003bc0c01007387 */ /* 0x000fe80000100800 */
[----:B------:R0:W-:Y:S01]  /*5990*/  STL [R1+0x3c4], R23 ;  /* 0x0003c41701007387 */ /* 0x0001e20000100800 */
[----:B------:R-:W-:-:S03]  /*59a0*/  LEA.HI.X.SX32 R22, R22, R2, 0x1, P1 ;  /* 0x0000000216167211 */ /* 0x000fc600008f0eff */
[----:B------:R1:W-:Y:S01]  /*59b0*/  STL [R1+0x3d0], R16 ;  /* 0x0003d01001007387 */ /* 0x0003e20000100800 */
[-C--:B---3--:R-:W-:Y:S02]  /*59c0*/  LEA R25, P3, R19, R3.reuse, 0x1 ;  /* 0x0000000313197211 */ /* 0x088fe400078608ff */
[C---:B0-----:R-:W-:Y:S01]  /*59d0*/  LEA R23, P2, R24.reuse, R3, 0x1 ;  /* 0x0000000318177211 */ /* 0x041fe200078408ff */
[----:B-1----:R-:W3:Y:S04]  /*59e0*/  LDL.LU R16, [R1+0x48] ;  /* 0x0000480001107983 */ /* 0x002ee80000300800 */
[----:B------:R0:W-:Y:S04]  /*59f0*/  STL [R1+0x3d8], R23 ;  /* 0x0003d81701007387 */ /* 0x0001e80000100800 */
[----:B0-----:R-:W2:Y:S04]  /*5a00*/  LDL.LU R23, [R1+0x4c] ;  /* 0x00004c0001177983 */ /* 0x001ea80000300800 */
[----:B------:R-:W-:Y:S04]  /*5a10*/  STL [R1+0x3e0], R25 ;  /* 0x0003e01901007387 */ /* 0x000fe80000100800 */
[----:B------:R-:W2:Y:S04]  /*5a20*/  LDL.LU R29, [R1+0x8] ;  /* 0x00000800011d7983 */ /* 0x000ea80000300800 */
[----:B------:R0:W-:Y:S04]  /*5a30*/  STL [R1+0x3cc], R22 ;  /* 0x0003cc1601007387 */ /* 0x0001e80000100800 */
[----:B0-----:R-:W2:Y:S01]  /*5a40*/  LDL.LU R22, [R1+0xac4] ;  /* 0x000ac40001167983 */ /* 0x001ea20000300800 */
[----:B------:R-:W-:-:S05]  /*5a50*/  LEA.HI.X.SX32 R24, R24, R2, 0x1, P2 ;  /* 0x0000000218187211 */ /* 0x000fca00010f0eff */
[----:B------:R0:W-:Y:S02]  /*5a60*/  STL [R1+0x3d4], R24 ;  /* 0x0003d41801007387 */ /* 0x0001e40000100800 */
[----:B0-----:R-:W-:-:S05]  /*5a70*/  LEA.HI.X.SX32 R24, R19, R2, 0x1, P3 ;  /* 0x0000000213187211 */ /* 0x001fca00018f0eff */
[----:B------:R5:W-:Y:S02]  /*5a80*/  STL [R1+0x3dc], R24 ;  /* 0x0003dc1801007387 */ /* 0x000be40000100800 */
[----:B-----5:R-:W-:-:S05]  /*5a90*/  LEA R24, P1, R27, R3, 0x1 ;  /* 0x000000031b187211 */ /* 0x020fca00078208ff */
[----:B------:R0:W-:Y:S01]  /*5aa0*/  STL [R1+0x3e8], R24 ;  /* 0x0003e81801007387 */ /* 0x0001e20000100800 */
[----:B------:R-:W-:Y:S02]  /*5ab0*/  LEA.HI.X.SX32 R27, R27, R2, 0x1, P1 ;  /* 0x000000021b1b7211 */ /* 0x000fe400008f0eff */
[----:B0-----:R-:W-:-:S05]  /*5ac0*/  LEA R24, P2, R26, R3, 0x1 ;  /* 0x000000031a187211 */ /* 0x001fca00078408ff */
[----:B------:R2:W-:Y:S02]  /*5ad0*/  STL [R1+0x3f0], R24 ;  /* 0x0003f01801007387 */ /* 0x0005e40000100800 */
[----:B--2---:R-:W-:-:S05]  /*5ae0*/  LEA R24, P3, R22, R3, 0x1 ;  /* 0x0000000316187211 */ /* 0x004fca00078608ff */
[----:B------:R-:W-:Y:S04]  /*5af0*/  STL [R1+0x3f8], R24 ;  /* 0x0003f81801007387 */ /* 0x000fe80000100800 */
[----:B------:R0:W-:Y:S02]  /*5b00*/  STL [R1+0x3e4], R27 ;  /* 0x0003e41b01007387 */ /* 0x0001e40000100800 */
[----:B0-----:R-:W-:Y:S01]  /*5b10*/  LEA.HI.X.SX32 R27, R26, R2, 0x1, P2 ;  /* 0x000000021a1b7211 */ /* 0x001fe200010f0eff */
[----:B------:R-:W-:-:S04]  /*5b20*/  IMAD R26, R0, 0x2, R22 ;  /* 0x00000002001a7824 */ /* 0x000fc800078e0216 */
[----:B------:R0:W-:Y:S01]  /*5b30*/  STL [R1+0x3ec], R27 ;  /* 0x0003ec1b01007387 */ /* 0x0001e20000100800 */
[----:B------:R-:W-:Y:S01]  /*5b40*/  IMAD R26, R0, 0x2, R26 ;  /* 0x00000002001a7824 */ /* 0x000fe200078e021a */
[----:B0-----:R-:W-:-:S05]  /*5b50*/  LEA.HI.X.SX32 R27, R22, R2, 0x1, P3 ;  /* 0x00000002161b7211 */ /* 0x001fca00018f0eff */
[----:B------:R4:W-:Y:S02]  /*5b60*/  STL [R1+0x3f4], R27 ;  /* 0x0003f41b01007387 */ /* 0x0009e40000100800 */
[----:B----4-:R-:W-:-:S05]  /*5b70*/  LEA R27, P1, R28, R3, 0x1 ;  /* 0x000000031c1b7211 */ /* 0x010fca00078208ff */
[----:B------:R0:W-:Y:S01]  /*5b80*/  STL [R1+0x400], R27 ;  /* 0x0004001b01007387 */ /* 0x0001e20000100800 */
[----:B------:R-:W-:Y:S02]  /*5b90*/  LEA.HI.X.SX32 R28, R28, R2, 0x1, P1 ;  /* 0x000000021c1c7211 */ /* 0x000fe400008f0eff */
[----:B0-----:R-:W-:-:S05]  /*5ba0*/  LEA R27, P2, R26, R3, 0x1 ;  /* 0x000000031a1b7211 */ /* 0x001fca00078408ff */
[----:B------:R0:W-:Y:S02]  /*5bb0*/  STL [R1+0x408], R27 ;  /* 0x0004081b01007387 */ /* 0x0001e40000100800 */
[----:B0-----:R-:W-:-:S05]  /*5bc0*/  LEA R27, P3, R21, R3, 0x1 ;  /* 0x00000003151b7211 */ /* 0x001fca00078608ff */
[----:B------:R-:W-:Y:S04]  /*5bd0*/  STL [R1+0x410], R27 ;  /* 0x0004101b01007387 */ /* 0x000fe80000100800 */
[----:B------:R0:W-:Y:S04]  /*5be0*/  STL [R1+0x3fc], R28 ;  /* 0x0003fc1c01007387 */ /* 0x0001e80000100800 */
[----:B0-----:R-:W2:Y:S01]  /*5bf0*/  LDL.LU R28, [R1+0xac0] ;  /* 0x000ac000011c7983 */ /* 0x001ea20000300800 */
[----:B------:R-:W-:-:S05]  /*5c00*/  LEA.HI.X.SX32 R26, R26, R2, 0x1, P2 ;  /* 0x000000021a1a7211 */ /* 0x000fca00010f0eff */
[----:B------:R0:W-:Y:S02]  /*5c10*/  STL [R1+0x404], R26 ;  /* 0x0004041a01007387 */ /* 0x0001e40000100800 */
[----:B0-----:R-:W-:-:S05]  /*5c20*/  LEA.HI.X.SX32 R26, R21, R2, 0x1, P3 ;  /* 0x00000002151a7211 */ /* 0x001fca00018f0eff */
[----:B------:R0:W-:Y:S02]  /*5c30*/  STL [R1+0x40c], R26 ;  /* 0x00040c1a01007387 */ /* 0x0001e40000100800 */
[----:B0-----:R-:W-:-:S05]  /*5c40*/  LEA R26, P1, R15, R3, 0x1 ;  /* 0x000000030f1a7211 */ /* 0x001fca00078208ff */
[----:B------:R0:W-:Y:S01]  /*5c50*/  STL [R1+0x418], R26 ;  /* 0x0004181a01007387 */ /* 0x0001e20000100800 */
[----:B------:R-:W-:Y:S02]  /*5c60*/  LEA.HI.X.SX32 R15, R15, R2, 0x1, P1 ;  /* 0x000000020f0f7211 */ /* 0x000fe400008f0eff */
[----:B0-----:R-:W-:-:S05]  /*5c70*/  LEA R26, P2, R13, R3, 0x1 ;  /* 0x000000030d1a7211 */ /* 0x001fca00078408ff */
[----:B------:R2:W-:Y:S01]  /*5c80*/  STL [R1+0x420], R26 ;  /* 0x0004201a01007387 */ /* 0x0005e20000100800 */
[----:B------:R-:W-:Y:S02]  /*5c90*/  LEA.HI.X.SX32 R13, R13, R2, 0x1, P2 ;  /* 0x000000020d0d7211 */ /* 0x000fe400010f0eff */
[----:B--2---:R-:W-:-:S04]  /*5ca0*/  LEA R26, P3, R28, R3, 0x1 ;  /* 0x000000031c1a7211 */ /* 0x004fc800078608ff */
[----:B------:R-:W-:Y:S01]  /*5cb0*/  LEA.HI.X.SX32 R28, R28, R2, 0x1, P3 ;  /* 0x000000021c1c7211 */ /* 0x000fe200018f0eff */
[----:B------:R-:W-:Y:S04]  /*5cc0*/  STL [R1+0x428], R26 ;  /* 0x0004281a01007387 */ /* 0x000fe80000100800 */
[----:B------:R0:W-:Y:S04]  /*5cd0*/  STL [R1+0x414], R15 ;  /* 0x0004140f01007387 */ /* 0x0001e80000100800 */
[----:B0-----:R-:W2:Y:S04]  /*5ce0*/  LDL.LU R15, [R1+0xabc] ;  /* 0x000abc00010f7983 */ /* 0x001ea80000300800 */
[----:B------:R0:W-:Y:S04]  /*5cf0*/  STL [R1+0x41c], R13 ;  /* 0x00041c0d01007387 */ /* 0x0001e80000100800 */
[----:B0-----:R-:W4:Y:S04]  /*5d00*/  LDL.LU R13, [R1+0xab8] ;  /* 0x000ab800010d7983 */ /* 0x001f280000300800 */
[----:B------:R3:W-:Y:S02]  /*5d10*/  STL [R1+0x424], R28 ;  /* 0x0004241c01007387 */ /* 0x0007e40000100800 */
[----:B---3--:R-:W-:-:S05]  /*5d20*/  LEA R28, P1, R16, R3, 0x1 ;  /* 0x00000003101c7211 */ /* 0x008fca00078208ff */
[----:B------:R0:W-:Y:S01]  /*5d30*/  STL [R1+0x430], R28 ;  /* 0x0004301c01007387 */ /* 0x0001e20000100800 */
[----:B------:R-:W-:Y:S02]  /*5d40*/  LEA.HI.X.SX32 R16, R16, R2, 0x1, P1 ;  /* 0x0000000210107211 */ /* 0x000fe400008f0eff */
[----:B0-----:R-:W-:-:S05]  /*5d50*/  LEA R28, P2, R23, R3, 0x1 ;  /* 0x00000003171c7211 */ /* 0x001fca00078408ff */
[----:B------:R0:W-:Y:S01]  /*5d60*/  STL [R1+0x438], R28 ;  /* 0x0004381c01007387 */ /* 0x0001e20000100800 */
[----:B------:R-:W-:Y:S02]  /*5d70*/  LEA.HI.X.SX32 R23, R23, R2, 0x1, P2 ;  /* 0x0000000217177211 */ /* 0x000fe400010f0eff */
[----:B0-----:R-:W-:-:S05]  /*5d80*/  LEA R28, P3, R29, R3, 0x1 ;  /* 0x000000031d1c7211 */ /* 0x001fca00078608ff */
[----:B------:R-:W-:Y:S04]  /*5d90*/  STL [R1+0x440], R28 ;  /* 0x0004401c01007387 */ /* 0x000fe80000100800 */
[----:B------:R0:W-:Y:S04]  /*5da0*/  STL [R1+0x42c], R16 ;  /* 0x00042c1001007387 */ /* 0x0001e80000100800 */
[----:B0-----:R-:W3:Y:S04]  /*5db0*/  LDL.LU R16, [R1+0xab4] ;  /* 0x000ab40001107983 */ /* 0x001ee80000300800 */
[----:B------:R0:W-:Y:S04]  /*5dc0*/  STL [R1+0x434], R23 ;  /* 0x0004341701007387 */ /* 0x0001e80000100800 */
[----:B0-----:R-:W5:Y:S01]  /*5dd0*/  LDL.LU R23, [R1+0xab0] ;  /* 0x000ab00001177983 */ /* 0x001f620000300800 */
[----:B------:R-:W-:-:S05]  /*5de0*/  LEA.HI.X.SX32 R29, R29, R2, 0x1, P3 ;  /* 0x000000021d1d7211 */ /* 0x000fca00018f0eff */
[----:B------:R5:W-:Y:S01]  /*5df0*/  STL [R1+0x43c], R29 ;  /* 0x00043c1d01007387 */ /* 0x000be20000100800 */
[----:B------:R-:W-:-:S04]  /*5e00*/  IMAD R9, R0, 0x2, R8 ;  /* 0x0000000200097824 */ /* 0x000fc800078e0208 */
        /* <DEDUP_REMOVED lines=8> */
[----:B------:R-:W-:Y:S01]  /*5e90*/  IMAD R17, R0, 0x2, R14 ;  /* 0x0000000200117824 */ /* 0x000fe200078e020e */
[----:B-----5:R-:W-:-:S05]  /*5ea0*/  LEA R29, P1, R23, R3, 0x1 ;  /* 0x00000003171d7211 */ /* 0x020fca00078208ff */
[----:B------:R3:W-:Y:S02]  /*5eb0*/  STL [R1+0x448], R29 ;  /* 0x0004481d01007387 */ /* 0x0007e40000100800 */
[----:B---3--:R-:W-:-:S05]  /*5ec0*/  LEA R29, P2, R16, R3, 0x1 ;  /* 0x00000003101d7211 */ /* 0x008fca00078408ff */
[----:B------:R4:W-:Y:S02]  /*5ed0*/  STL [R1+0x450], R29 ;  /* 0x0004501d01007387 */ /* 0x0009e40000100800 */
[----:B----4-:R-:W-:-:S05]  /*5ee0*/  LEA R29, P3, R13, R3, 0x1 ;  /* 0x000000030d1d7211 */ /* 0x010fca00078608ff */
[----:B------:R0:W-:Y:S04]  /*5ef0*/  STL [R1+0x458], R29 ;  /* 0x0004581d01007387 */ /* 0x0001e80000100800 */
[----:B0-----:R-:W3:Y:S01]  /*5f00*/  LDL.LU R29, [R1+0xaac] ;  /* 0x000aac00011d7983 */ /* 0x001ee20000300800 */
        /* <DEDUP_REMOVED lines=11> */
[----:B------:R-:W-:-:S03]  /*5fc0*/  LEA.HI.X.SX32 R23, R23, R2, 0x1, P1 ;  /* 0x0000000217177211 */ /* 0x000fc600008f0eff */
[----:B------:R-:W-:Y:S01]  /*5fd0*/  IMAD R28, R0, 0x2, R28 ;  /* 0x00000002001c7824 */ /* 0x000fe200078e021c */
[----:B------:R-:W-:-:S03]  /*5fe0*/  LEA.HI.X.SX32 R16, R16, R2, 0x1, P2 ;  /* 0x0000000210107211 */ /* 0x000fc600010f0eff */
[----:B------:R-:W-:Y:S02]  /*5ff0*/  IMAD R0, R0, 0x2, R28 ;  /* 0x0000000200007824 */ /* 0x000fe400078e021c */
[----:B------:R-:W4:Y:S04]  /*6000*/  LDL.LU R28, [R1+0xaa8] ;  /* 0x000aa800011c7983 */ /* 0x000f280000300800 */
[----:B------:R-:W-:Y:S04]  /*6010*/  STL [R1+0x444], R23 ;  /* 0x0004441701007387 */ /* 0x000fe80000100800 */
[----:B------:R0:W-:Y:S02]  /*6020*/  STL [R1+0x44c], R16 ;  /* 0x00044c1001007387 */ /* 0x0001e40000100800 */
[----:B0-----:R-:W-:-:S05]  /*6030*/  LEA.HI.X.SX32 R16, R13, R2, 0x1, P3 ;  /* 0x000000020d107211 */ /* 0x001fca00018f0eff */
[----:B------:R3:W-:Y:S01]  /*6040*/  STL [R1+0x454], R16 ;  /* 0x0004541001007387 */ /* 0x0007e20000100800 */
[----:B------:R-:W-:-:S04]  /*6050*/  IMAD.MOV R23, RZ, RZ, -c[0x0][0x188] ;  /* 0x80006200ff177624 */ /* 0x000fc800078e02ff */
[----:B------:R-:W-:Y:S01]  /*6060*/  IMAD R13, R23, 0x2, R0 ;  /* 0x00000002170d7824 */ /* 0x000fe200078e0200 */
[----:B---3--:R-:W-:-:S05]  /*6070*/  LEA R16, P1, R29, R3, 0x1 ;  /* 0x000000031d107211 */ /* 0x008fca00078208ff */
[----:B------:R2:W-:Y:S02]  /*6080*/  STL [R1+0x460], R16 ;  /* 0x0004601001007387 */ /* 0x0005e40000100800 */
[----:B--2---:R-:W-:-:S05]  /*6090*/  LEA R16, P2, R15, R3, 0x1 ;  /* 0x000000030f107211 */ /* 0x004fca00078408ff */
[----:B------:R0:W-:Y:S02]  /*60a0*/  STL [R1+0x468], R16 ;  /* 0x0004681001007387 */ /* 0x0001e40000100800 */
[----:B0-----:R-:W-:-:S05]  /*60b0*/  LEA R16, P3, R8, R3, 0x1 ;  /* 0x0000000308107211 */ /* 0x001fca00078608ff */
[----:B------:R0:W-:Y:S02]  /*60c0*/  STL [R1+0x470], R16 ;  /* 0x0004701001007387 */ /* 0x0001e40000100800 */
[----:B0-----:R-:W-:Y:S01]  /*60d0*/  IMAD R16, R23, 0x2, R13 ;  /* 0x0000000217107824 */ /* 0x001fe200078e020d */
[----:B------:R-:W-:-:S05]  /*60e0*/  LEA.HI.X.SX32 R23, R29, R2, 0x1, P1 ;  /* 0x000000021d177211 */ /* 0x000fca00008f0eff */
[----:B------:R0:W-:Y:S02]  /*60f0*/  STL [R1+0x45c], R23 ;  /* 0x00045c1701007387 */ /* 0x0001e40000100800 */
[-C--:B0-----:R-:W-:Y:S02]  /*6100*/  LEA.HI.X.SX32 R23, R15, R2.reuse, 0x1, P2 ;  /* 0x000000020f177211 */ /* 0x081fe400010f0eff */
[----:B------:R-:W-:-:S03]  /*6110*/  LEA.HI.X.SX32 R15, R8, R2, 0x1, P3 ;  /* 0x00000002080f7211 */ /* 0x000fc600018f0eff */
[----:B------:R0:W-:Y:S04]  /*6120*/  STL [R1+0x464], R23 ;  /* 0x0004641701007387 */ /* 0x0001e80000100800 */
[----:B------:R1:W-:Y:S01]  /*6130*/  STL [R1+0x46c], R15 ;  /* 0x00046c0f01007387 */ /* 0x0003e20000100800 */
[-C--:B0-----:R-:W-:Y:S02]  /*6140*/  LEA R23, P1, R9, R3.reuse, 0x1 ;  /* 0x0000000309177211 */ /* 0x081fe400078208ff */
[----:B-1----:R-:W-:-:S03]  /*6150*/  LEA R15, P2, R4, R3, 0x1 ;  /* 0x00000003040f7211 */ /* 0x002fc600078408ff */
[----:B------:R0:W-:Y:S04]  /*6160*/  STL [R1+0x478], R23 ;  /* 0x0004781701007387 */ /* 0x0001e80000100800 */
[----:B------:R-:W-:Y:S01]  /*6170*/  STL [R1+0x480], R15 ;  /* 0x0004800f01007387 */ /* 0x000fe20000100800 */
[----:B0-----:R-:W-:-:S05]  /*6180*/  LEA R23, P3, R6, R3, 0x1 ;  /* 0x0000000306177211 */ /* 0x001fca00078608ff */
[----:B------:R0:W-:Y:S02]  /*6190*/  STL [R1+0x488], R23 ;  /* 0x0004881701007387 */ /* 0x0001e40000100800 */
[-C--:B0-----:R-:W-:Y:S02]  /*61a0*/  LEA.HI.X.SX32 R23, R9, R2.reuse, 0x1, P1 ;  /* 0x0000000209177211 */ /* 0x081fe400008f0eff */
[-C--:B------:R-:W-:Y:S02]  /*61b0*/  LEA.HI.X.SX32 R9, R4, R2.reuse, 0x1, P2 ;  /* 0x0000000204097211 */ /* 0x080fe400010f0eff */
[----:B------:R-:W-:Y:S01]  /*61c0*/  LEA.HI.X.SX32 R4, R6, R2, 0x1, P3 ;  /* 0x0000000206047211 */ /* 0x000fe200018f0eff */
[----:B------:R-:W-:Y:S04]  /*61d0*/  STL [R1+0x474], R23 ;  /* 0x0004741701007387 */ /* 0x000fe80000100800 */
[----:B------:R0:W-:Y:S04]  /*61e0*/  STL [R1+0x47c], R9 ;  /* 0x00047c0901007387 */ /* 0x0001e80000100800 */
[----:B------:R1:W-:Y:S01]  /*61f0*/  STL [R1+0x484], R4 ;  /* 0x0004840401007387 */ /* 0x0003e20000100800 */
[----:B0-----:R-:W-:-:S02]  /*6200*/  LEA R9, P1, R7, R3, 0x1 ;  /* 0x0000000307097211 */ /* 0x001fc400078208ff */
[----:B-1----:R-:W-:-:S03]  /*6210*/  LEA R4, P2, R11, R3, 0x1 ;  /* 0x000000030b047211 */ /* 0x002fc600078408ff */
[----:B------:R-:W-:Y:S01]  /*6220*/  STL [R1+0x490], R9 ;  /* 0x0004900901007387 */ /* 0x000fe20000100800 */
[----:B------:R-:W-:-:S03]  /*6230*/  LEA R23, P3, R5, R3, 0x1 ;  /* 0x0000000305177211 */ /* 0x000fc600078608ff */
[----:B------:R0:W-:Y:S01]  /*6240*/  STL [R1+0x498], R4 ;  /* 0x0004980401007387 */ /* 0x0001e20000100800 */
[----:B------:R-:W-:-:S03]  /*6250*/  LEA.HI.X.SX32 R5, R5, R2, 0x1, P3 ;  /* 0x0000000205057211 */ /* 0x000fc600018f0eff */
[----:B------:R-:W-:Y:S01]  /*6260*/  STL [R1+0x4a0], R23 ;  /* 0x0004a01701007387 */ /* 0x000fe20000100800 */
[-C--:B0-----:R-:W-:Y:S02]  /*6270*/  LEA.HI.X.SX32 R4, R7, R2.reuse, 0x1, P1 ;  /* 0x0000000207047211 */ /* 0x081fe400008f0eff */
[----:B------:R-:W-:-:S03]  /*6280*/  LEA.HI.X.SX32 R7, R11, R2, 0x1, P2 ;  /* 0x000000020b077211 */ /* 0x000fc600010f0eff */
[----:B------:R-:W-:Y:S01]  /*6290*/  STL [R1+0x48c], R4 ;  /* 0x00048c0401007387 */ /* 0x000fe20000100800 */
[----:B------:R-:W-:-:S03]  /*62a0*/  LEA R11, P1, R18, R3, 0x1 ;  /* 0x00000003120b7211 */ /* 0x000fc600078208ff */
[----:B------:R0:W-:Y:S04]  /*62b0*/  STL [R1+0x494], R7 ;  /* 0x0004940701007387 */ /* 0x0001e80000100800 */
[----:B------:R1:W-:Y:S04]  /*62c0*/  STL [R1+0x49c], R5 ;  /* 0x00049c0501007387 */ /* 0x0003e80000100800 */
[----:B------:R-:W-:Y:S01]  /*62d0*/  STL [R1+0x4a8], R11 ;  /* 0x0004a80b01007387 */ /* 0x000fe20000100800 */
[-C--:B0-----:R-:W-:Y:S02]  /*62e0*/  LEA R7, P3, R14, R3.reuse, 0x1 ;  /* 0x000000030e077211 */ /* 0x081fe400078608ff */
[----:B-1----:R-:W-:-:S05]  /*62f0*/  LEA R5, P2, R10, R3, 0x1 ;  /* 0x000000030a057211 */ /* 0x002fca00078408ff */
[----:B------:R0:W-:Y:S01]  /*6300*/  STL [R1+0x4b0], R5 ;  /* 0x0004b00501007387 */ /* 0x0001e20000100800 */
[----:B------:R-:W-:-:S03]  /*6310*/  LEA.HI.X.SX32 R10, R10, R2, 0x1, P2 ;  /* 0x000000020a0a7211 */ /* 0x000fc600010f0eff */
[----:B------:R1:W-:Y:S01]  /*6320*/  STL [R1+0x4b8], R7 ;  /* 0x0004b80701007387 */ /* 0x0003e20000100800 */
[-C--:B0-----:R-:W-:Y:S02]  /*6330*/  LEA.HI.X.SX32 R5, R18, R2.reuse, 0x1, P1 ;  /* 0x0000000212057211 */ /* 0x081fe400008f0eff */
[----:B-1----:R-:W-:-:S03]  /*6340*/  LEA.HI.X.SX32 R7, R14, R2, 0x1, P3 ;  /* 0x000000020e077211 */ /* 0x002fc600018f0eff */
[----:B------:R-:W-:Y:S01]  /*6350*/  STL [R1+0x4a4], R5 ;  /* 0x0004a40501007387 */ /* 0x000fe20000100800 */
[----:B------:R-:W-:-:S03]  /*6360*/  LEA R11, P2, R20, R3, 0x1 ;  /* 0x00000003140b7211 */ /* 0x000fc600078408ff */
[----:B------:R0:W-:Y:S04]  /*6370*/  STL [R1+0x4ac], R10 ;  /* 0x0004ac0a01007387 */ /* 0x0001e80000100800 */
[----:B------:R1:W-:Y:S01]  /*6380*/  STL [R1+0x4b4], R7 ;  /* 0x0004b40701007387 */ /* 0x0003e20000100800 */
[-C--:B0-----:R-:W-:Y:S02]  /*6390*/  LEA R10, P1, R17, R3.reuse, 0x1 ;  /* 0x00000003110a7211 */ /* 0x081fe400078208ff */
[----:B-1----:R-:W-:-:S03]  /*63a0*/  LEA R7, P3, R12, R3, 0x1 ;  /* 0x000000030c077211 */ /* 0x002fc600078608ff */
[----:B------:R-:W-:Y:S01]  /*63b0*/  STL [R1+0x4c0], R10 ;  /* 0x0004c00a01007387 */ /* 0x000fe20000100800 */
[----:B------:R-:W-:-:S03]  /*63c0*/  LEA.HI.X.SX32 R14, R20, R2, 0x1, P2 ;  /* 0x00000002140e7211 */ /* 0x000fc600010f0eff */
[----:B------:R0:W-:Y:S04]  /*63d0*/  STL [R1+0x4c8], R11 ;  /* 0x0004c80b01007387 */ /* 0x0001e80000100800 */
[----:B------:R1:W-:Y:S01]  /*63e0*/  STL [R1+0x4d0], R7 ;  /* 0x0004d00701007387 */ /* 0x0003e20000100800 */
[-C--:B0-----:R-:W-:Y:S02]  /*63f0*/  LEA.HI.X.SX32 R11, R17, R2.reuse, 0x1, P1 ;  /* 0x00000002110b7211 */ /* 0x081fe400008f0eff */
[----:B-1----:R-:W-:-:S03]  /*6400*/  LEA.HI.X.SX32 R7, R12, R2, 0x1, P3 ;  /* 0x000000020c077211 */ /* 0x002fc600018f0eff */
[----:B------:R-:W-:Y:S04]  /*6410*/  STL [R1+0x4bc], R11 ;  /* 0x0004bc0b01007387 */ /* 0x000fe80000100800 */
[----:B------:R0:W-:Y:S04]  /*6420*/  STL [R1+0x4c4], R14 ;  /* 0x0004c40e01007387 */ /* 0x0001e80000100800 */
[----:B------:R1:W-:Y:S01]  /*6430*/  STL [R1+0x4cc], R7 ;  /* 0x0004cc0701007387 */ /* 0x0003e20000100800 */
[-C--:B0-----:R-:W-:Y:S02]  /*6440*/  LEA R14, P1, R25, R3.reuse, 0x1 ;  /* 0x00000003190e7211 */ /* 0x081fe400078208ff */
[----:B-1----:R-:W-:-:S03]  /*6450*/  LEA R7, P2, R19, R3, 0x1 ;  /* 0x0000000313077211 */ /* 0x002fc600078408ff */
[----:B------:R-:W-:Y:S01]  /*6460*/  STL [R1+0x4d8], R14 ;  /* 0x0004d80e01007387 */ /* 0x000fe20000100800 */
[----:B------:R-:W-:-:S03]  /*6470*/  LEA R12, P3, R24, R3, 0x1 ;  /* 0x00000003180c7211 */ /* 0x000fc600078608ff */
[----:B------:R0:W-:Y:S01]  /*6480*/  STL [R1+0x4e0], R7 ;  /* 0x0004e00701007387 */ /* 0x0001e20000100800 */
[----:B------:R-:W-:-:S03]  /*6490*/  LEA.HI.X.SX32 R17, R19, R2, 0x1, P2 ;  /* 0x0000000213117211 */ /* 0x000fc600010f0eff */
[----:B------:R1:W-:Y:S01]  /*64a0*/  STL [R1+0x4e8], R12 ;  /* 0x0004e80c01007387 */ /* 0x0003e20000100800 */
[-C--:B0-----:R-:W-:Y:S02]  /*64b0*/  LEA.HI.X.SX32 R7, R25, R2.reuse, 0x1, P1 ;  /* 0x0000000219077211 */ /* 0x081fe400008f0eff */
[-C--:B------:R-:W-:Y:S02]  /*64c0*/  LEA R18, P1, R22, R3.reuse, 0x1 ;  /* 0x0000000316127211 */ /* 0x080fe400078208ff */
[----:B-1----:R-:W-:Y:S01]  /*64d0*/  LEA.HI.X.SX32 R12, R24, R2, 0x1, P3 ;  /* 0x00000002180c7211 */ /* 0x002fe200018f0eff */
[----:B------:R-:W-:Y:S04]  /*64e0*/  STL [R1+0x4d4], R7 ;  /* 0x0004d40701007387 */ /* 0x000fe80000100800 */
[----:B------:R0:W-:Y:S04]  /*64f0*/  STL [R1+0x4dc], R17 ;  /* 0x0004dc1101007387 */ /* 0x0001e80000100800 */
[----:B------:R1:W-:Y:S01]  /*6500*/  STL [R1+0x4e4], R12 ;  /* 0x0004e40c01007387 */ /* 0x0003e20000100800 */
[----:B0-----:R-:W-:-:S03]  /*6510*/  LEA R17, P2, R27, R3, 0x1 ;  /* 0x000000031b117211 */ /* 0x001fc600078408ff */
[----:B------:R0:W-:Y:S01]  /*6520*/  STL [R1+0x4f0], R18 ;  /* 0x0004f01201007387 */ /* 0x0001e20000100800 */
[----:B-1----:R-:W-:-:S03]  /*6530*/  LEA R12, P3, R21, R3, 0x1 ;  /* 0x00000003150c7211 */ /* 0x002fc600078608ff */
[----:B------:R1:W-:Y:S04]  /*6540*/  STL [R1+0x4f8], R17 ;  /* 0x0004f81101007387 */ /* 0x0003e80000100800 */
[----:B------:R2:W-:Y:S01]  /*6550*/  STL [R1+0x500], R12 ;  /* 0x0005000c01007387 */ /* 0x0005e20000100800 */
[----:B0-----:R-:W-:Y:S01]  /*6560*/  IMAD.MOV R18, RZ, RZ, -c[0x0][0x188] ;  /* 0x80006200ff127624 */ /* 0x001fe200078e02ff */
[----:B-1----:R-:W-:-:S03]  /*6570*/  LEA.HI.X.SX32 R17, R22, R2, 0x1, P1 ;  /* 0x0000000216117211 */ /* 0x002fc600008f0eff */
[----:B------:R-:W-:Y:S01]  /*6580*/  IMAD R25, R18, 0x2, R21 ;  /* 0x0000000212197824 */ /* 0x000fe200078e0215 */
[----:B--2---:R-:W-:Y:S01]  /*6590*/  LEA.HI.X.SX32 R12, R27, R2, 0x1, P2 ;  /* 0x000000021b0c7211 */ /* 0x004fe200010f0eff */
[----:B------:R0:W-:Y:S01]  /*65a0*/  STL [R1+0x4ec], R17 ;  /* 0x0004ec1101007387 */ /* 0x0001e20000100800 */
[----:B------:R-:W-:-:S03]  /*65b0*/  IMAD.MOV R20, RZ, RZ, -c[0x0][0x188] ;  /* 0x80006200ff147624 */ /* 0x000fc600078e02ff */
[----:B------:R-:W-:Y:S01]  /*65c0*/  STL [R1+0x4f4], R12 ;  /* 0x0004f40c01007387 */ /* 0x000fe20000100800 */
[----:B0-----:R-:W-:Y:S02]  /*65d0*/  LEA.HI.X.SX32 R17, R21, R2, 0x1, P3 ;  /* 0x0000000215117211 */ /* 0x001fe400018f0eff */
[----:B------:R-:W-:-:S03]  /*65e0*/  LEA R21, P2, R26, R3, 0x1 ;  /* 0x000000031a157211 */ /* 0x000fc600078408ff */
[----:B------:R0:W-:Y:S01]  /*65f0*/  STL [R1+0x4fc], R17 ;  /* 0x0004fc1101007387 */ /* 0x0001e20000100800 */
[----:B------:R-:W-:Y:S01]  /*6600*/  IMAD R18, R20, 0x2, R26 ;  /* 0x0000000214127824 */ /* 0x000fe200078e021a */
[----:B0-----:R-:W-:-:S05]  /*6610*/  LEA R17, P1, R25, R3, 0x1 ;  /* 0x0000000319117211 */ /* 0x001fca00078208ff */
[----:B------:R-:W-:Y:S04]  /*6620*/  STL [R1+0x508], R17 ;  /* 0x0005081101007387 */ /* 0x000fe80000100800 */
[----:B------:R0:W-:Y:S01]  /*6630*/  STL [R1+0x510], R21 ;  /* 0x0005101501007387 */ /* 0x0001e20000100800 */
[-C--:B------:R-:W-:Y:S02]  /*6640*/  LEA R22, P3, R18, R3.reuse, 0x1 ;  /* 0x0000000312167211 */ /* 0x080fe400078608ff */
[-C--:B0-----:R-:W-:Y:S01]  /*6650*/  LEA.HI.X.SX32 R21, R25, R2.reuse, 0x1, P1 ;  /* 0x0000000219157211 */ /* 0x081fe200008f0eff */
[C---:B------:R-:W-:Y:S02]  /*6660*/  IMAD R25, R20.reuse, 0x2, R26 ;  /* 0x0000000214197824 */ /* 0x040fe400078e021a */
[----:B------:R0:W-:Y:S02]  /*6670*/  STL [R1+0x518], R22 ;  /* 0x0005181601007387 */ /* 0x0001e40000100800 */
[----:B------:R-:W-:Y:S01]  /*6680*/  IMAD R25, R20, 0x2, R25 ;  /* 0x0000000214197824 */ /* 0x000fe200078e0219 */
[----:B------:R-:W-:Y:S01]  /*6690*/  LEA.HI.X.SX32 R20, R26, R2, 0x1, P2 ;  /* 0x000000021a147211 */ /* 0x000fe200010f0eff */
[----:B------:R1:W-:Y:S04]  /*66a0*/  STL [R1+0x504], R21 ;  /* 0x0005041501007387 */ /* 0x0003e80000100800 */
[----:B------:R2:W-:Y:S01]  /*66b0*/  STL [R1+0x50c], R20 ;  /* 0x00050c1401007387 */ /* 0x0005e20000100800 */
[----:B0-----:R-:W-:-:S02]  /*66c0*/  LEA R22, P2, R0, R3, 0x1 ;  /* 0x0000000300167211 */ /* 0x001fc400078408ff */
[----:B-1----:R-:W-:Y:S02]  /*66d0*/  LEA.HI.X.SX32 R21, R18, R2, 0x1, P3 ;  /* 0x0000000212157211 */ /* 0x002fe400018f0eff */
[----:B--2---:R-:W-:-:S03]  /*66e0*/  LEA R20, P1, R25, R3, 0x1 ;  /* 0x0000000319147211 */ /* 0x004fc600078208ff */
[----:B------:R0:W-:Y:S01]  /*66f0*/  STL [R1+0x514], R21 ;  /* 0x0005141501007387 */ /* 0x0001e20000100800 */
[----:B------:R-:W-:-:S03]  /*6700*/  IMAD.MOV R29, RZ, RZ, -c[0x0][0x188] ;  /* 0x80006200ff1d7624 */ /* 0x000fc600078e02ff */
[----:B------:R-:W-:Y:S04]  /*6710*/  STL [R1+0x520], R20 ;  /* 0x0005201401007387 */ /* 0x000fe80000100800 */
[----:B------:R1:W-:Y:S01]  /*6720*/  STL [R1+0x528], R22 ;  /* 0x0005281601007387 */ /* 0x0003e20000100800 */
[----:B0-----:R-:W-:Y:S01]  /*6730*/  LEA R21, P3, R13, R3, 0x1 ;  /* 0x000000030d157211 */ /* 0x001fe200078608ff */
[----:B------:R-:W-:-:S04]  /*6740*/  IMAD R8, R29, 0x2, R16 ;  /* 0x000000021d087824 */ /* 0x000fc800078e0210 */
[----:B------:R0:W-:Y:S01]  /*6750*/  STL [R1+0x530], R21 ;  /* 0x0005301501007387 */ /* 0x0001e20000100800 */
[-C--:B-1----:R-:W-:Y:S01]  /*6760*/  LEA.HI.X.SX32 R22, R25, R2.reuse, 0x1, P1 ;  /* 0x0000000219167211 */ /* 0x082fe200008f0eff */
[C---:B------:R-:W-:Y:S01]  /*6770*/  IMAD R15, R29.reuse, 0x2, R8 ;  /* 0x000000021d0f7824 */ /* 0x040fe200078e0208 */
[----:B0-----:R-:W-:Y:S02]  /*6780*/  LEA.HI.X.SX32 R21, R0, R2, 0x1, P2 ;  /* 0x0000000200157211 */ /* 0x001fe400010f0eff */
[----:B------:R-:W2:Y:S04]  /*6790*/  LDL.LU R0, [R1+0xaa4] ;  /* 0x000aa40001007983 */ /* 0x000ea80000300800 */
[----:B------:R0:W-:Y:S01]  /*67a0*/  STL [R1+0x51c], R22 ;  /* 0x00051c1601007387 */ /* 0x0001e20000100800 */
[----:B------:R-:W-:Y:S01]  /*67b0*/  IMAD R6, R29, 0x2, R15 ;  /* 0x000000021d067824 */ /* 0x000fe200078e020f */
[----:B------:R-:W-:-:S02]  /*67c0*/  LEA R24, P2, R8, R3, 0x1 ;  /* 0x0000000308187211 */ /* 0x000fc400078408ff */
[----:B------:R1:W-:Y:S01]  /*67d0*/  STL [R1+0x524], R21 ;  /* 0x0005241501007387 */ /* 0x0003e20000100800 */
[----:B0-----:R-:W-:Y:S02]  /*67e0*/  LEA.HI.X.SX32 R22, R13, R2, 0x1, P3 ;  /* 0x000000020d167211 */ /* 0x001fe400018f0eff */
[----:B-1----:R-:W-:-:S03]  /*67f0*/  LEA R21, P1, R16, R3, 0x1 ;  /* 0x0000000310157211 */ /* 0x002fc600078208ff */
[----:B------:R0:W-:Y:S01]  /*6800*/  STL [R1+0x52c], R22 ;  /* 0x00052c1601007387 */ /* 0x0001e20000100800 */
[----:B------:R-:W-:-:S03]  /*6810*/  IMAD R9, R29, 0x2, R6 ;  /* 0x000000021d097824 */ /* 0x000fc600078e0206 */
[----:B------:R-:W-:Y:S01]  /*6820*/  STL [R1+0x538], R21 ;  /* 0x0005381501007387 */ /* 0x000fe20000100800 */
[----:B0-----:R-:W-:-:S03]  /*6830*/  LEA R22, P3, R15, R3, 0x1 ;  /* 0x000000030f167211 */ /* 0x001fc600078608ff */
[----:B------:R0:W-:Y:S01]  /*6840*/  STL [R1+0x540], R24 ;  /* 0x0005401801007387 */ /* 0x0001e20000100800 */
[----:B------:R-:W-:-:S03]  /*6850*/  IMAD R4, R29, 0x2, R9 ;  /* 0x000000021d047824 */ /* 0x000fc600078e0209 */
[----:B------:R1:W-:Y:S01]  /*6860*/  STL [R1+0x548], R22 ;  /* 0x0005481601007387 */ /* 0x0003e20000100800 */
[-C--:B0-----:R-:W-:Y:S02]  /*6870*/  LEA.HI.X.SX32 R24, R16, R2.reuse, 0x1, P1 ;  /* 0x0000000210187211 */ /* 0x081fe400008f0eff */
[-C--:B------:R-:W-:Y:S02]  /*6880*/  LEA.HI.X.SX32 R16, R15, R2.reuse, 0x1, P3 ;  /* 0x000000020f107211 */ /* 0x080fe400018f0eff */
[----:B-1----:R-:W-:Y:S01]  /*6890*/  LEA.HI.X.SX32 R22, R8, R2, 0x1, P2 ;  /* 0x0000000208167211 */ /* 0x002fe200010f0eff */
[----:B------:R-:W-:Y:S01]  /*68a0*/  STL [R1+0x534], R24 ;  /* 0x0005341801007387 */ /* 0x000fe20000100800 */
[C---:B------:R-:W-:Y:S01]  /*68b0*/  IMAD R23, R29.reuse, 0x2, R4 ;  /* 0x000000021d177824 */ /* 0x040fe200078e0204 */
[----:B------:R-:W-:Y:S02]  /*68c0*/  LEA R15, P1, R6, R3, 0x1 ;  /* 0x00000003060f7211 */ /* 0x000fe400078208ff */
[----:B------:R0:W-:Y:S01]  /*68d0*/  STL [R1+0x53c], R22 ;  /* 0x00053c1601007387 */ /* 0x0001e20000100800 */
[----:B------:R-:W-:-:S03]  /*68e0*/  IMAD R5, R29, 0x2, R23 ;  /* 0x000000021d057824 */ /* 0x000fc600078e0217 */
[----:B------:R1:W-:Y:S01]  /*68f0*/  STL [R1+0x544], R16 ;  /* 0x0005441001007387 */ /* 0x0003e20000100800 */
[-C--:B------:R-:W-:Y:S02]  /*6900*/  LEA.HI.X.SX32 R6, R6, R2.reuse, 0x1, P1 ;  /* 0x0000000206067211 */ /* 0x080fe400008f0eff */
[CC--:B0-----:R-:W-:Y:S02]  /*6910*/  LEA R22, P2, R9.reuse, R3.reuse, 0x1 ;  /* 0x0000000309167211 */ /* 0x0c1fe400078408ff */
[C---:B-1----:R-:W-:Y:S01]  /*6920*/  LEA R16, P3, R4.reuse, R3, 0x1 ;  /* 0x0000000304107211 */ /* 0x042fe200078608ff */
[----:B------:R-:W-:Y:S01]  /*6930*/  STL [R1+0x550], R15 ;  /* 0x0005500f01007387 */ /* 0x000fe20000100800 */
[-C--:B------:R-:W-:Y:S02]  /*6940*/  LEA.HI.X.SX32 R9, R9, R2.reuse, 0x1, P2 ;  /* 0x0000000209097211 */ /* 0x080fe400010f0eff */
[----:B------:R-:W-:Y:S01]  /*6950*/  LEA.HI.X.SX32 R4, R4, R2, 0x1, P3 ;  /* 0x0000000204047211 */ /* 0x000fe200018f0eff */
[----:B------:R-:W-:Y:S01]  /*6960*/  STL [R1+0x558], R22 ;  /* 0x0005581601007387 */ /* 0x000fe20000100800 */
[----:B------:R-:W-:-:S03]  /*6970*/  IMAD R10, R29, 0x2, R5 ;  /* 0x000000021d0a7824 */ /* 0x000fc600078e0205 */
[----:B------:R0:W-:Y:S04]  /*6980*/  STL [R1+0x560], R16 ;  /* 0x0005601001007387 */ /* 0x0001e80000100800 */
[----:B------:R-:W-:Y:S04]  /*6990*/  STL [R1+0x54c], R6 ;  /* 0x00054c0601007387 */ /* 0x000fe80000100800 */
[----:B------:R1:W-:Y:S01]  /*69a0*/  STL [R1+0x554], R9 ;  /* 0x0005540901007387 */ /* 0x0003e20000100800 */
[----:B------:R-:W-:Y:S01]  /*69b0*/  IMAD R11, R29, 0x2, R10 ;  /* 0x000000021d0b7824 */ /* 0x000fe200078e020a */
[----:B0-----:R-:W-:-:S02]  /*69c0*/  LEA R16, P3, R10, R3, 0x1 ;  /* 0x000000030a107211 */ /* 0x001fc400078608ff */
[----:B------:R0:W-:Y:S01]  /*69d0*/  STL [R1+0x55c], R4 ;  /* 0x00055c0401007387 */ /* 0x0001e20000100800 */
[-C--:B-1----:R-:W-:Y:S02]  /*69e0*/  LEA R9, P1, R23, R3.reuse, 0x1 ;  /* 0x0000000317097211 */ /* 0x082fe400078208ff */
[----:B0-----:R-:W-:-:S03]  /*69f0*/  LEA R4, P2, R5, R3, 0x1 ;  /* 0x0000000305047211 */ /* 0x001fc600078408ff */
[----:B------:R-:W-:Y:S01]  /*6a00*/  STL [R1+0x568], R9 ;  /* 0x0005680901007387 */ /* 0x000fe20000100800 */
[----:B------:R-:W-:-:S03]  /*6a10*/  IMAD R14, R29, 0x2, R11 ;  /* 0x000000021d0e7824 */ /* 0x000fc600078e020b */
[----:B------:R0:W-:Y:S04]  /*6a20*/  STL [R1+0x570], R4 ;  /* 0x0005700401007387 */ /* 0x0001e80000100800 */
[----:B------:R1:W-:Y:S01]  /*6a30*/  STL [R1+0x578], R16 ;  /* 0x0005781001007387 */ /* 0x0003e20000100800 */
[----:B------:R-:W-:Y:S01]  /*6a40*/  IMAD R7, R29, 0x2, R14 ;  /* 0x000000021d077824 */ /* 0x000fe200078e020e */
[-C--:B0-----:R-:W-:Y:S02]  /*6a50*/  LEA.HI.X.SX32 R4, R23, R2.reuse, 0x1, P1 ;  /* 0x0000000217047211 */ /* 0x081fe400008f0eff */
[-C--:B-1----:R-:W-:Y:S02]  /*6a60*/  LEA.HI.X.SX32 R16, R5, R2.reuse, 0x1, P2 ;  /* 0x0000000205107211 */ /* 0x082fe400010f0eff */
[----:B------:R-:W-:Y:S01]  /*6a70*/  LEA.HI.X.SX32 R5, R10, R2, 0x1, P3 ;  /* 0x000000020a057211 */ /* 0x000fe200018f0eff */
[----:B------:R-:W-:Y:S01]  /*6a80*/  STL [R1+0x564], R4 ;  /* 0x0005640401007387 */ /* 0x000fe20000100800 */
[----:B------:R-:W-:-:S03]  /*6a90*/  LEA R10, P3, R7, R3, 0x1 ;  /* 0x00000003070a7211 */ /* 0x000fc600078608ff */
[----:B------:R0:W-:Y:S04]  /*6aa0*/  STL [R1+0x56c], R16 ;  /* 0x00056c1001007387 */ /* 0x0001e80000100800 */
[----:B------:R1:W-:Y:S01]  /*6ab0*/  STL [R1+0x574], R5 ;  /* 0x0005740501007387 */ /* 0x0003e20000100800 */
[----:B------:R-:W-:Y:S01]  /*6ac0*/  IMAD R19, R29, 0x2, R7 ;  /* 0x000000021d137824 */ /* 0x000fe200078e0207 */
[-C--:B0-----:R-:W-:Y:S02]  /*6ad0*/  LEA R16, P1, R11, R3.reuse, 0x1 ;  /* 0x000000030b107211 */ /* 0x081fe400078208ff */
[----:B-1----:R-:W-:-:S03]  /*6ae0*/  LEA R5, P2, R14, R3, 0x1 ;  /* 0x000000030e057211 */ /* 0x002fc600078408ff */
[----:B------:R-:W-:Y:S01]  /*6af0*/  STL [R1+0x580], R16 ;  /* 0x0005801001007387 */ /* 0x000fe20000100800 */
[----:B------:R-:W-:-:S03]  /*6b00*/  IMAD R12, R29, 0x2, R19 ;  /* 0x000000021d0c7824 */ /* 0x000fc600078e0213 */
[----:B------:R0:W-:Y:S04]  /*6b10*/  STL [R1+0x588], R5 ;  /* 0x0005880501007387 */ /* 0x0001e80000100800 */
[----:B------:R1:W-:Y:S01]  /*6b20*/  STL [R1+0x590], R10 ;  /* 0x0005900a01007387 */ /* 0x0003e20000100800 */
[-C--:B------:R-:W-:Y:S02]  /*6b30*/  LEA.HI.X.SX32 R7, R7, R2.reuse, 0x1, P3 ;  /* 0x0000000207077211 */ /* 0x080fe400018f0eff */
[-C--:B0-----:R-:W-:Y:S02]  /*6b40*/  LEA.HI.X.SX32 R5, R11, R2.reuse, 0x1, P1 ;  /* 0x000000020b057211 */ /* 0x081fe400008f0eff */
[----:B-1----:R-:W-:Y:S01]  /*6b50*/  LEA.HI.X.SX32 R10, R14, R2, 0x1, P2 ;  /* 0x000000020e0a7211 */ /* 0x002fe200010f0eff */
[----:B------:R-:W-:-:S02]  /*6b60*/  IMAD R17, R29, 0x2, R12 ;  /* 0x000000021d117824 */ /* 0x000fc400078e020c */
[----:B------:R-:W-:Y:S01]  /*6b70*/  STL [R1+0x57c], R5 ;  /* 0x00057c0501007387 */ /* 0x000fe20000100800 */
[----:B------:R-:W-:-:S03]  /*6b80*/  LEA R11, P2, R12, R3, 0x1 ;  /* 0x000000030c0b7211 */ /* 0x000fc600078408ff */
[----:B------:R0:W-:Y:S01]  /*6b90*/  STL [R1+0x584], R10 ;  /* 0x0005840a01007387 */ /* 0x0001e20000100800 */
[----:B------:R-:W-:-:S03]  /*6ba0*/  IMAD R18, R29, 0x2, R17 ;  /* 0x000000021d127824 */ /* 0x000fc600078e0211 */
[----:B------:R1:W-:Y:S01]  /*6bb0*/  STL [R1+0x58c], R7 ;  /* 0x00058c0701007387 */ /* 0x0003e20000100800 */
[-C--:B0-----:R-:W-:Y:S02]  /*6bc0*/  LEA R10, P1, R19, R3.reuse, 0x1 ;  /* 0x00000003130a7211 */ /* 0x081fe400078208ff */
[----:B-1----:R-:W-:-:S03]  /*6bd0*/  LEA R7, P3, R17, R3, 0x1 ;  /* 0x0000000311077211 */ /* 0x002fc600078608ff */
[----:B------:R-:W-:Y:S01]  /*6be0*/  STL [R1+0x598], R10 ;  /* 0x0005980a01007387 */ /* 0x000fe20000100800 */
[C---:B------:R-:W-:Y:S01]  /*6bf0*/  IMAD R20, R29.reuse, 0x2, R18 ;  /* 0x000000021d147824 */ /* 0x040fe200078e0212 */
[----:B------:R-:W-:Y:S02]  /*6c00*/  LEA.HI.X.SX32 R12, R12, R2, 0x1, P2 ;  /* 0x000000020c0c7211 */ /* 0x000fe400010f0eff */
[----:B------:R0:W-:Y:S01]  /*6c10*/  STL [R1+0x5a0], R11 ;  /* 0x0005a00b01007387 */ /* 0x0001e20000100800 */
[----:B------:R-:W-:-:S03]  /*6c20*/  IMAD R13, R29, 0x2, R20 ;  /* 0x000000021d0d7824 */ /* 0x000fc600078e0214 */
[----:B------:R1:W-:Y:S01]  /*6c30*/  STL [R1+0x5a8], R7 ;  /* 0x0005a80701007387 */ /* 0x0003e20000100800 */
[-C--:B0-----:R-:W-:Y:S02]  /*6c40*/  LEA.HI.X.SX32 R11, R19, R2.reuse, 0x1, P1 ;  /* 0x00000002130b7211 */ /* 0x081fe400008f0eff */
[----:B-1----:R-:W-:-:S03]  /*6c50*/  LEA.HI.X.SX32 R7, R17, R2, 0x1, P3 ;  /* 0x0000000211077211 */ /* 0x002fc600018f0eff */
        /* <DEDUP_REMOVED lines=8> */
[----:B------:R-:W-:-:S03]  /*6ce0*/  IMAD R8, R29, 0x2, R21 ;  /* 0x000000021d087824 */ /* 0x000fc600078e0215 */
[----:B------:R0:W-:Y:S01]  /*6cf0*/  STL [R1+0x5b8], R7 ;  /* 0x0005b80701007387 */ /* 0x0001e20000100800 */
[----:B------:R-:W-:-:S03]  /*6d00*/  LEA.HI.X.SX32 R13, R13, R2, 0x1, P3 ;  /* 0x000000020d0d7211 */ /* 0x000fc600018f0eff */
[----:B------:R1:W-:Y:S01]  /*6d10*/  STL [R1+0x5c0], R14 ;  /* 0x0005c00e01007387 */ /* 0x0003e20000100800 */
[----:B------:R-:W-:Y:S01]  /*6d20*/  IMAD R15, R29, 0x2, R8 ;  /* 0x000000021d0f7824 */ /* 0x000fe200078e0208 */
        /* <DEDUP_REMOVED lines=12> */
[----:B------:R-:W-:-:S03]  /*6df0*/  IMAD R4, R29, 0x2, R9 ;  /* 0x000000021d047824 */ /* 0x000fc600078e0209 */
[----:B------:R1:W-:Y:S01]  /*6e00*/  STL [R1+0x5d8], R13 ;  /* 0x0005d80d01007387 */ /* 0x0003e20000100800 */
[-C--:B------:R-:W-:Y:S02]  /*6e10*/  LEA.HI.X.SX32 R15, R15, R2.reuse, 0x1, P3 ;  /* 0x000000020f0f7211 */ /* 0x080fe400018f0eff */
[-C--:B0-----:R-:W-:Y:S02]  /*6e20*/  LEA.HI.X.SX32 R17, R21, R2.reuse, 0x1, P1 ;  /* 0x0000000215117211 */ /* 0x081fe400008f0eff */
[----:B-1----:R-:W-:-:S03]  /*6e30*/  LEA.HI.X.SX32 R13, R8, R2, 0x1, P2 ;  /* 0x00000002080d7211 */ /* 0x002fc600010f0eff */
[----:B------:R0:W-:Y:S01]  /*6e40*/  STL [R1+0x5c4], R17 ;  /* 0x0005c41101007387 */ /* 0x0001e20000100800 */
[----:B------:R-:W-:-:S03]  /*6e50*/  IMAD R16, R29, 0x2, R4 ;  /* 0x000000021d107824 */ /* 0x000fc600078e0204 */
[----:B------:R1:W-:Y:S01]  /*6e60*/  STL [R1+0x5cc], R13 ;  /* 0x0005cc0d01007387 */ /* 0x0003e20000100800 */
[----:B------:R-:W-:-:S03]  /*6e70*/  IMAD R5, R29, 0x2, R16 ;  /* 0x000000021d057824 */ /* 0x000fc600078e0210 */
[----:B------:R3:W-:Y:S01]  /*6e80*/  STL [R1+0x5d4], R15 ;  /* 0x0005d40f01007387 */ /* 0x0007e20000100800 */
[CC--:B0-----:R-:W-:Y:S02]  /*6e90*/  LEA R17, P2, R9.reuse, R3.reuse, 0x1 ;  /* 0x0000000309117211 */ /* 0x0c1fe400078408ff */
[-C--:B-1----:R-:W-:Y:S02]  /*6ea0*/  LEA R13, P1, R6, R3.reuse, 0x1 ;  /* 0x00000003060d7211 */ /* 0x082fe400078208ff */
[----:B---3--:R-:W-:Y:S02]  /*6eb0*/  LEA R15, P3, R4, R3, 0x1 ;  /* 0x00000003040f7211 */ /* 0x008fe400078608ff */
[-C--:B------:R-:W-:Y:S01]  /*6ec0*/  LEA.HI.X.SX32 R6, R6, R2.reuse, 0x1, P1 ;  /* 0x0000000206067211 */ /* 0x080fe200008f0eff */
        /* <DEDUP_REMOVED lines=8> */
[----:B0-----:R-:W-:-:S03]  /*6f50*/  LEA R15, P3, R10, R3, 0x1 ;  /* 0x000000030a0f7211 */ /* 0x001fc600078608ff */
[----:B------:R0:W-:Y:S01]  /*6f60*/  STL [R1+0x5ec], R4 ;  /* 0x0005ec0401007387 */ /* 0x0001e20000100800 */
[----:B------:R-:W-:Y:S01]  /*6f70*/  IMAD R11, R29, 0x2, R10 ;  /* 0x000000021d0b7824 */ /* 0x000fe200078e020a */
        /* <DEDUP_REMOVED lines=12> */
[----:B------:R0:W-:Y:S01]  /*7040*/  STL [R1+0x5fc], R15 ;  /* 0x0005fc0f01007387 */ /* 0x0001e20000100800 */
[----:B------:R-:W-:-:S03]  /*7050*/  IMAD R14, R29, 0x2, R7 ;  /* 0x000000021d0e7824 */ /* 0x000fc600078e0207 */
[----:B------:R1:W-:Y:S01]  /*7060*/  STL [R1+0x604], R5 ;  /* 0x0006040501007387 */ /* 0x0003e20000100800 */
[----:B------:R-:W-:-:S03]  /*7070*/  IMAD R8, R29, 0x2, R14 ;  /* 0x000000021d087824 */ /* 0x000fc600078e020e */
[----:B------:R-:W-:Y:S01]  /*7080*/  STL [R1+0x610], R10 ;  /* 0x0006100a01007387 */ /* 0x000fe20000100800 */
[-C--:B0-----:R-:W-:Y:S02]  /*7090*/  LEA R15, P3, R7, R3.reuse, 0x1 ;  /* 0x00000003070f7211 */ /* 0x081fe400078608ff */
[----:B-1----:R-:W-:Y:S01]  /*70a0*/  LEA R5, P2, R12, R3, 0x1 ;  /* 0x000000030c057211 */ /* 0x002fe200078408ff */
[----:B------:R-:W-:-:S04]  /*70b0*/  IMAD R13, R29, 0x2, R8 ;  /* 0x000000021d0d7824 */ /* 0x000fc800078e0208 */
[----:B------:R0:W-:Y:S01]  /*70c0*/  STL [R1+0x618], R5 ;  /* 0x0006180501007387 */ /* 0x0001e20000100800 */
[----:B------:R-:W-:-:S03]  /*70d0*/  LEA.HI.X.SX32 R12, R12, R2, 0x1, P2 ;  /* 0x000000020c0c7211 */ /* 0x000fc600010f0eff */
[----:B------:R-:W-:Y:S01]  /*70e0*/  STL [R1+0x620], R15 ;  /* 0x0006200f01007387 */ /* 0x000fe20000100800 */
[-C--:B0-----:R-:W-:Y:S02]  /*70f0*/  LEA.HI.X.SX32 R5, R11, R2.reuse, 0x1, P1 ;  /* 0x000000020b057211 */ /* 0x081fe400008f0eff */
[----:B------:R-:W-:Y:S02]  /*7100*/  LEA.HI.X.SX32 R11, R7, R2, 0x1, P3 ;  /* 0x00000002070b7211 */ /* 0x000fe400018f0eff */
[----:B------:R-:W-:Y:S01]  /*7110*/  LEA R7, P1, R14, R3, 0x1 ;  /* 0x000000030e077211 */ /* 0x000fe200078208ff */
[----:B------:R-:W-:Y:S04]  /*7120*/  STL [R1+0x60c], R5 ;  /* 0x00060c0501007387 */ /* 0x000fe80000100800 */
[----:B------:R0:W-:Y:S01]  /*7130*/  STL [R1+0x614], R12 ;  /* 0x0006140c01007387 */ /* 0x0001e20000100800 */
[----:B------:R-:W-:-:S03]  /*7140*/  IMAD R6, R29, 0x2, R13 ;  /* 0x000000021d067824 */ /* 0x000fc600078e020d */
[----:B------:R1:W-:Y:S01]  /*7150*/  STL [R1+0x61c], R11 ;  /* 0x00061c0b01007387 */ /* 0x0003e20000100800 */
[----:B0-----:R-:W-:-:S03]  /*7160*/  LEA R12, P2, R8, R3, 0x1 ;  /* 0x00000003080c7211 */ /* 0x001fc600078408ff */
[----:B------:R-:W-:Y:S01]  /*7170*/  STL [R1+0x628], R7 ;  /* 0x0006280701007387 */ /* 0x000fe20000100800 */
[----:B-1----:R-:W-:-:S03]  /*7180*/  LEA R11, P3, R13, R3, 0x1 ;  /* 0x000000030d0b7211 */ /* 0x002fc600078608ff */
[----:B------:R0:W-:Y:S01]  /*7190*/  STL [R1+0x630], R12 ;  /* 0x0006300c01007387 */ /* 0x0001e20000100800 */
[-C--:B------:R-:W-:Y:S01]  /*71a0*/  LEA.HI.X.SX32 R14, R14, R2.reuse, 0x1, P1 ;  /* 0x000000020e0e7211 */ /* 0x080fe200008f0eff */
[C---:B------:R-:W-:Y:S02]  /*71b0*/  IMAD R9, R29.reuse, 0x2, R6 ;  /* 0x000000021d097824 */ /* 0x040fe400078e0206 */
[----:B------:R1:W-:Y:S02]  /*71c0*/  STL [R1+0x638], R11 ;  /* 0x0006380b01007387 */ /* 0x0003e40000100800 */
[----:B------:R-:W-:Y:S01]  /*71d0*/  IMAD R4, R29, 0x2, R9 ;  /* 0x000000021d047824 */ /* 0x000fe200078e0209 */
[-C--:B0-----:R-:W-:Y:S02]  /*71e0*/  LEA.HI.X.SX32 R12, R13, R2.reuse, 0x1, P3 ;  /* 0x000000020d0c7211 */ /* 0x081fe400018f0eff */
[----:B-1----:R-:W-:Y:S01]  /*71f0*/  LEA.HI.X.SX32 R11, R8, R2, 0x1, P2 ;  /* 0x00000002080b7211 */ /* 0x002fe200010f0eff */
[----:B------:R-:W-:Y:S01]  /*7200*/  STL [R1+0x624], R14 ;  /* 0x0006240e01007387 */ /* 0x000fe20000100800 */
[----:B------:R-:W-:-:S03]  /*7210*/  IMAD R10, R29, 0x2, R4 ;  /* 0x000000021d0a7824 */ /* 0x000fc600078e0204 */
[----:B------:R0:W-:Y:S04]  /*7220*/  STL [R1+0x62c], R11 ;  /* 0x00062c0b01007387 */ /* 0x0001e80000100800 */
[----:B------:R1:W-:Y:S01]  /*7230*/  STL [R1+0x634], R12 ;  /* 0x0006340c01007387 */ /* 0x0003e20000100800 */
[-C--:B0-----:R-:W-:Y:S02]  /*7240*/  LEA R11, P1, R6, R3.reuse, 0x1 ;  /* 0x00000003060b7211 */ /* 0x081fe400078208ff */
[----:B-1----:R-:W-:-:S03]  /*7250*/  LEA R12, P2, R9, R3, 0x1 ;  /* 0x00000003090c7211 */ /* 0x002fc600078408ff */
[----:B------:R-:W-:Y:S01]  /*7260*/  STL [R1+0x640], R11 ;  /* 0x0006400b01007387 */ /* 0x000fe20000100800 */
[----:B------:R-:W-:Y:S01]  /*7270*/  IMAD R5, R29, 0x2, R10 ;  /* 0x000000021d057824 */ /* 0x000fe200078e020a */
[----:B------:R-:W-:Y:S02]  /*7280*/  LEA R13, P3, R4, R3, 0x1 ;  /* 0x00000003040d7211 */ /* 0x000fe400078608ff */
[----:B------:R0:W-:Y:S01]  /*7290*/  STL [R1+0x648], R12 ;  /* 0x0006480c01007387 */ /* 0x0001e20000100800 */
[-C--:B------:R-:W-:Y:S01]  /*72a0*/  LEA.HI.X.SX32 R9, R9, R2.reuse, 0x1, P2 ;  /* 0x0000000209097211 */ /* 0x080fe200010f0eff */
[C---:B------:R-:W-:Y:S02]  /*72b0*/  IMAD R7, R29.reuse, 0x2, R5 ;  /* 0x000000021d077824 */ /* 0x040fe400078e0205 */
[----:B------:R-:W-:Y:S01]  /*72c0*/  STL [R1+0x650], R13 ;  /* 0x0006500d01007387 */ /* 0x000fe20000100800 */
[-C--:B0-----:R-:W-:Y:S02]  /*72d0*/  LEA.HI.X.SX32 R12, R6, R2.reuse, 0x1, P1 ;  /* 0x00000002060c7211 */ /* 0x081fe400008f0eff */
[----:B------:R-:W-:Y:S01]  /*72e0*/  LEA.HI.X.SX32 R6, R4, R2, 0x1, P3 ;  /* 0x0000000204067211 */ /* 0x000fe200018f0eff */
[----:B------:R-:W-:-:S02]  /*72f0*/  IMAD R8, R29, 0x2, R7 ;  /* 0x000000021d087824 */ /* 0x000fc400078e0207 */
[----:B------:R0:W-:Y:S04]  /*7300*/  STL [R1+0x63c], R12 ;  /* 0x00063c0c01007387 */ /* 0x0001e80000100800 */
[----:B------:R1:W-:Y:S01]  /*7310*/  STL [R1+0x644], R9 ;  /* 0x0006440901007387 */ /* 0x0003e20000100800 */
[----:B------:R-:W-:-:S03]  /*7320*/  IMAD R11, R29, 0x2, R8 ;  /* 0x000000021d0b7824 */ /* 0x000fc600078e0208 */
[----:B------:R3:W-:Y:S01]  /*7330*/  STL [R1+0x64c], R6 ;  /* 0x00064c0601007387 */ /* 0x0007e20000100800 */
[-C--:B0-----:R-:W-:Y:S02]  /*7340*/  LEA R12, P2, R5, R3.reuse, 0x1 ;  /* 0x00000003050c7211 */ /* 0x081fe400078408ff */
[-C--:B-1----:R-:W-:Y:S02]  /*7350*/  LEA R9, P1, R10, R3.reuse, 0x1 ;  /* 0x000000030a097211 */ /* 0x082fe400078208ff */
[----:B---3--:R-:W-:-:S03]  /*7360*/  LEA R6, P3, R7, R3, 0x1 ;  /* 0x0000000307067211 */ /* 0x008fc600078608ff */
[----:B------:R0:W-:Y:S01]  /*7370*/  STL [R1+0x658], R9 ;  /* 0x0006580901007387 */ /* 0x0001e20000100800 */
[-C--:B------:R-:W-:Y:S01]  /*7380*/  LEA.HI.X.SX32 R10, R10, R2.reuse, 0x1, P1 ;  /* 0x000000020a0a7211 */ /* 0x080fe200008f0eff */
[----:B------:R-:W-:Y:S02]  /*7390*/  IMAD R4, R29, 0x2, R11 ;  /* 0x000000021d047824 */ /* 0x000fe400078e020b */
[----:B------:R-:W-:Y:S04]  /*73a0*/  STL [R1+0x660], R12 ;  /* 0x0006600c01007387 */ /* 0x000fe80000100800 */
[----:B------:R1:W-:Y:S01]  /*73b0*/  STL [R1+0x668], R6 ;  /* 0x0006680601007387 */ /* 0x0003e20000100800 */
[----:B------:R-:W-:Y:S01]  /*73c0*/  LEA.HI.X.SX32 R7, R7, R2, 0x1, P3 ;  /* 0x0000000207077211 */ /* 0x000fe200018f0eff */
[----:B0-----:R-:W-:-:S02]  /*73d0*/  IMAD R9, R29, 0x2, R4 ;  /* 0x000000021d097824 */ /* 0x001fc400078e0204 */
[----:B------:R0:W-:Y:S01]  /*73e0*/  STL [R1+0x654], R10 ;  /* 0x0006540a01007387 */ /* 0x0001e20000100800 */
[----:B-1----:R-:W-:Y:S01]  /*73f0*/  LEA.HI.X.SX32 R6, R5, R2, 0x1, P2 ;  /* 0x0000000205067211 */ /* 0x002fe200010f0eff */
[----:B------:R-:W-:-:S04]  /*7400*/  IMAD R5, R29, 0x2, R9 ;  /* 0x000000021d057824 */ /* 0x000fc800078e0209 */
[----:B------:R1:W-:Y:S01]  /*7410*/  STL [R1+0x65c], R6 ;  /* 0x00065c0601007387 */ /* 0x0003e20000100800 */
[----:B0-----:R-:W-:-:S03]  /*7420*/  LEA R10, P2, R11, R3, 0x1 ;  /* 0x000000030b0a7211 */ /* 0x001fc600078408ff */
[----:B------:R0:W-:Y:S01]  /*7430*/  STL [R1+0x664], R7 ;  /* 0x0006640701007387 */ /* 0x0001e20000100800 */
[-C--:B-1----:R-:W-:Y:S02]  /*7440*/  LEA R6, P1, R8, R3.reuse, 0x1 ;  /* 0x0000000308067211 */ /* 0x082fe400078208ff */
[----:B0-----:R-:W-:-:S03]  /*7450*/  LEA R7, P3, R4, R3, 0x1 ;  /* 0x0000000304077211 */ /* 0x001fc600078608ff */
[----:B------:R0:W-:Y:S04]  /*7460*/  STL [R1+0x670], R6 ;  /* 0x0006700601007387 */ /* 0x0001e80000100800 */
[----:B------:R-:W-:Y:S04]  /*7470*/  STL [R1+0x678], R10 ;  /* 0x0006780a01007387 */ /* 0x000fe80000100800 */
[----:B------:R1:W-:Y:S01]  /*7480*/  STL [R1+0x680], R7 ;  /* 0x0006800701007387 */ /* 0x0003e20000100800 */
[----:B0-----:R-:W-:Y:S01]  /*7490*/  IMAD R6, R29, 0x2, R5 ;  /* 0x000000021d067824 */ /* 0x001fe200078e0205 */
[----:B-1----:R-:W-:-:S03]  /*74a0*/  LEA.HI.X.SX32 R7, R4, R2, 0x1, P3 ;  /* 0x0000000204077211 */ /* 0x002fc600018f0eff */
[----:B------:R-:W-:Y:S02]  /*74b0*/  IMAD R4, R29, 0x2, R6 ;  /* 0x000000021d047824 */ /* 0x000fe400078e0206 */
[----:B------:R-:W0:Y:S01]  /*74c0*/  S2R R29, SR_TID.X ;  /* 0x00000000001d7919 */ /* 0x000e220000002100 */
[-C--:B------:R-:W-:Y:S02]  /*74d0*/  LEA.HI.X.SX32 R10, R8, R2.reuse, 0x1, P1 ;  /* 0x00000002080a7211 */ /* 0x080fe400008f0eff */
[----:B------:R-:W-:-:S03]  /*74e0*/  LEA.HI.X.SX32 R8, R11, R2, 0x1, P2 ;  /* 0x000000020b087211 */ /* 0x000fc600010f0eff */
[----:B------:R1:W-:Y:S04]  /*74f0*/  STL [R1+0x66c], R10 ;  /* 0x00066c0a01007387 */ /* 0x0003e80000100800 */
[----:B------:R3:W-:Y:S04]  /*7500*/  STL [R1+0x674], R8 ;  /* 0x0006740801007387 */ /* 0x0007e80000100800 */
[----:B------:R5:W-:Y:S01]  /*7510*/  STL [R1+0x67c], R7 ;  /* 0x00067c0701007387 */ /* 0x000be20000100800 */
[-C--:B-1----:R-:W-:Y:S02]  /*7520*/  LEA R10, P1, R9, R3.reuse, 0x1 ;  /* 0x00000003090a7211 */ /* 0x082fe400078208ff */
[----:B---3--:R-:W-:-:S03]  /*7530*/  LEA R8, P2, R5, R3, 0x1 ;  /* 0x0000000305087211 */ /* 0x008fc600078408ff */
[----:B------:R-:W-:Y:S01]  /*7540*/  STL [R1+0x684], R10 ;  /* 0x0006840a01007387 */ /* 0x000fe20000100800 */
[----:B-----5:R-:W-:-:S03]  /*7550*/  LEA R7, P3, R6, R3, 0x1 ;  /* 0x0000000306077211 */ /* 0x020fc600078608ff */
[----:B------:R1:W-:Y:S04]  /*7560*/  STL [R1+0x688], R8 ;  /* 0x0006880801007387 */ /* 0x0003e80000100800 */
[----:B------:R3:W-:Y:S01]  /*7570*/  STL [R1+0x68c], R7 ;  /* 0x00068c0701007387 */ /* 0x0007e20000100800 */
[----:B-1----:R-:W-:Y:S02]  /*7580*/  LEA R8, P4, R4, R3, 0x1 ;  /* 0x0000000304087211 */ /* 0x002fe400078808ff */
[-C--:B------:R-:W-:Y:S02]  /*7590*/  LEA.HI.X.SX32 R3, R5, R2.reuse, 0x1, P2 ;  /* 0x0000000205037211 */ /* 0x080fe400010f0eff */
[----:B---3--:R-:W-:Y:S01]  /*75a0*/  LEA.HI.X.SX32 R7, R9, R2, 0x1, P1 ;  /* 0x0000000209077211 */ /* 0x008fe200008f0eff */
[----:B------:R-:W-:Y:S01]  /*75b0*/  STL [R1+0x2d4], R8 ;  /* 0x0002d40801007387 */ /* 0x000fe20000100800 */
[----:B0-----:R-:W-:-:S03]  /*75c0*/  SHF.R.U32.HI R25, RZ, 0x6, R29 ;  /* 0x00000006ff197819 */ /* 0x001fc6000001161d */
[----:B------:R-:W-:Y:S04]  /*75d0*/  STL [R1+0x2c4], R7 ;  /* 0x0002c40701007387 */ /* 0x000fe80000100800 */
[----:B------:R0:W-:Y:S01]  /*75e0*/  STL [R1+0x2cc], R3 ;  /* 0x0002cc0301007387 */ /* 0x0001e20000100800 */
[----:B------:R-:W-:Y:S02]  /*75f0*/  SGXT.U32 R25, R25, 0x1 ;  /* 0x000000011919781a */ /* 0x000fe40000000000 */
[-C--:B0-----:R-:W-:Y:S02]  /*7600*/  LEA.HI.X.SX32 R3, R6, R2.reuse, 0x1, P3 ;  /* 0x0000000206037211 */ /* 0x081fe400018f0eff */
[----:B------:R-:W-:-:S03]  /*7610*/  LEA.HI.X.SX32 R2, R4, R2, 0x1, P4 ;  /* 0x0000000204027211 */ /* 0x000fc600020f0eff */
[----:B------:R-:W-:Y:S04]  /*7620*/  STL [R1+0x2d0], R3 ;  /* 0x0002d00301007387 */ /* 0x000fe80000100800 */
[----:B------:R0:W-:Y:S02]  /*7630*/  STL [R1+0x2c8], R2 ;  /* 0x0002c80201007387 */ /* 0x0001e40000100800 */
[C---:B0-----:R-:W-:Y:S02]  /*7640*/  LOP3.LUT R2, R25.reuse, 0x4, RZ, 0xfc, !PT ;  /* 0x0000000419027812 */ /* 0x041fe400078efcff */
[C---:B------:R-:W-:Y:S02]  /*7650*/  LOP3.LUT R2, R25.reuse, 0xa, RZ, 0xfc, !PT ;  /* 0x0000000a19027812 */ /* 0x040fe400078efcff */
[----:B------:R-:W-:-:S02]  /*7660*/  LOP3.LUT R2, R25, 0x10, RZ, 0xfc, !PT ;  /* 0x0000001019027812 */ /* 0x000fc400078efcff */
[C---:B------:R-:W-:Y:S02]  /*7670*/  LOP3.LUT R2, R25.reuse, 0x16, RZ, 0xfc, !PT ;  /* 0x0000001619027812 */ /* 0x040fe400078efcff */
[C---:B------:R-:W-:Y:S02]  /*7680*/  LOP3.LUT R2, R25.reuse, 0x1c, RZ, 0xfc, !PT ;  /* 0x0000001c19027812 */ /* 0x040fe400078efcff */
[C---:B------:R-:W-:Y:S02]  /*7690*/  LOP3.LUT R2, R25.reuse, 0x22, RZ, 0xfc, !PT ;  /* 0x0000002219027812 */ /* 0x040fe400078efcff */
[C---:B------:R-:W-:Y:S02]  /*76a0*/  LOP3.LUT R2, R25.reuse, 0x28, RZ, 0xfc, !PT ;  /* 0x0000002819027812 */ /* 0x040fe400078efcff */
        /* <DEDUP_REMOVED lines=14> */
[C---:B------:R-:W-:Y:S01]  /*7790*/  LOP3.LUT R2, R25.reuse, 0x82, RZ, 0xfc, !PT ;  /* 0x0000008219027812 */ /* 0x040fe200078efcff */
[----:B------:R-:W-:Y:S01]  /*77a0*/  IMAD.MOV.U32 R24, RZ, RZ, c[0x0][0x180] ;  /* 0x00006000ff187624 */ /* 0x000fe200078e00ff */
[C---:B------:R-:W-:Y:S02]  /*77b0*/  LOP3.LUT R2, R25.reuse, 0x88, RZ, 0xfc, !PT ;  /* 0x0000008819027812 */ /* 0x040fe400078efcff */
[C---:B------:R-:W-:Y:S02]  /*77c0*/  LOP3.LUT R2, R25.reuse, 0x8e, RZ, 0xfc, !PT ;  /* 0x0000008e19027812 */ /* 0x040fe400078efcff */
[C---:B------:R-:W-:Y:S02]  /*77d0*/  LOP3.LUT R2, R25.reuse, 0x94, RZ, 0xfc, !PT ;  /* 0x0000009419027812 */ /* 0x040fe400078efcff */
[C---:B------:R-:W-:Y:S02]  /*77e0*/  LOP3.LUT R2, R25.reuse, 0x9a, RZ, 0xfc, !PT ;  /* 0x0000009a19027812 */ /* 0x040fe400078efcff */
[----:B------:R-:W-:-:S02]  /*77f0*/  LOP3.LUT R2, R25, 0xa0, RZ, 0xfc, !PT ;  /* 0x000000a019027812 */ /* 0x000fc400078efcff */
[C---:B------:R-:W-:Y:S02]  /*7800*/  LOP3.LUT R2, R25.reuse, 0xa6, RZ, 0xfc, !PT ;  /* 0x000000a619027812 */ /* 0x040fe400078efcff */
[C---:B------:R-:W-:Y:S02]  /*7810*/  LOP3.LUT R2, R25.reuse, 0xac, RZ, 0xfc, !PT ;  /* 0x000000ac19027812 */ /* 0x040fe400078efcff */
[----:B------:R-:W-:Y:S02]  /*7820*/  IADD3 R24, R24, 0xff, RZ ;  /* 0x000000ff18187810 */ /* 0x000fe40007ffe0ff */
[C---:B------:R-:W-:Y:S02]  /*7830*/  LOP3.LUT R2, R25.reuse, 0xb2, RZ, 0xfc, !PT ;  /* 0x000000b219027812 */ /* 0x040fe400078efcff */
[C---:B------:R-:W-:Y:S02]  /*7840*/  LOP3.LUT R2, R25.reuse, 0xb8, RZ, 0xfc, !PT ;  /* 0x000000b819027812 */ /* 0x040fe400078efcff */
[----:B------:R-:W-:-:S02]  /*7850*/  LOP3.LUT R2, R25, 0xbe, RZ, 0xfc, !PT ;  /* 0x000000be19027812 */ /* 0x000fc400078efcff */
[C---:B------:R-:W-:Y:S02]  /*7860*/  LOP3.LUT R2, R25.reuse, 0xc4, RZ, 0xfc, !PT ;  /* 0x000000c419027812 */ /* 0x040fe400078efcff */
[----:B------:R-:W-:Y:S02]  /*7870*/  SHF.R.S32.HI R29, RZ, 0x1f, R24 ;  /* 0x0000001fff1d7819 */ /* 0x000fe40000011418 */
[C---:B------:R-:W-:Y:S02]  /*7880*/  LOP3.LUT R2, R25.reuse, 0xca, RZ, 0xfc, !PT ;  /* 0x000000ca19027812 */ /* 0x040fe400078efcff */
[C---:B------:R-:W-:Y:S02]  /*7890*/  LOP3.LUT R2, R25.reuse, 0xd0, RZ, 0xfc, !PT ;  /* 0x000000d019027812 */ /* 0x040fe400078efcff */
[C---:B------:R-:W-:Y:S02]  /*78a0*/  LOP3.LUT R2, R25.reuse, 0xd6, RZ, 0xfc, !PT ;  /* 0x000000d619027812 */ /* 0x040fe400078efcff */
[----:B------:R-:W-:-:S02]  /*78b0*/  LOP3.LUT R2, R25, 0xdc, RZ, 0xfc, !PT ;  /* 0x000000dc19027812 */ /* 0x000fc400078efcff */
[----:B------:R-:W-:Y:S02]  /*78c0*/  LEA.HI R29, R29, R24, RZ, 0x8 ;  /* 0x000000181d1d7211 */ /* 0x000fe400078f40ff */
[C---:B------:R-:W-:Y:S02]  /*78d0*/  LOP3.LUT R2, R25.reuse, 0xe2, RZ, 0xfc, !PT ;  /* 0x000000e219027812 */ /* 0x040fe400078efcff */
[C---:B------:R-:W-:Y:S02]  /*78e0*/  LOP3.LUT R2, R25.reuse, 0xe8, RZ, 0xfc, !PT ;  /* 0x000000e819027812 */ /* 0x040fe400078efcff */
[C---:B------:R-:W-:Y:S02]  /*78f0*/  LOP3.LUT R2, R25.reuse, 0xec, RZ, 0xfc, !PT ;  /* 0x000000ec19027812 */ /* 0x040fe400078efcff */
[----:B------:R-:W-:Y:S02]  /*7900*/  LOP3.LUT R2, R25, 0xf0, RZ, 0xfc, !PT ;  /* 0x000000f019027812 */ /* 0x000fe400078efcff */
[----:B------:R-:W-:-:S02]  /*7910*/  SHF.R.S32.HI R2, RZ, 0x8, R29 ;  /* 0x00000008ff027819 */ /* 0x000fc4000001141d */
[----:B------:R-:W3:Y:S01]  /*7920*/  LDL R29, [R1+0xc8] ;  /* 0x0000c800011d7983 */ /* 0x000ee20000100800 */
        /* <DEDUP_REMOVED lines=84> */
[----:B------:R-:W-:Y:S02]  /*7e70*/  LOP3.LUT R2, R25, 0xfc, RZ, 0xfc, !PT ;  /* 0x000000fc19027812 */ /* 0x000fe400078efcff */
[----:B------:R-:W0:Y:S04]  /*7e80*/  S2R R25, SR_TID.X ;  /* 0x0000000000197919 */ /* 0x000e280000002100 */
[----:B------:R-:W-:Y:S04]  /*7e90*/  STL [R1+0x40], RZ ;  /* 0x000040ff01007387 */ /* 0x000fe80000100800 */
[----:B------:R-:W-:Y:S04]  /*7ea0*/  STL [R1+0x44], RZ ;  /* 0x000044ff01007387 */ /* 0x000fe80000100800 */
[----:B------:R-:W-:Y:S01]  /*7eb0*/  STL [R1+0x48], RZ ;  /* 0x000048ff01007387 */ /* 0x000fe20000100800 */
[----:B--2---:R-:W-:-:S03]  /*7ec0*/  LOP3.LUT R3, R0, 0x40, RZ, 0x3c, !PT ;  /* 0x0000004000037812 */ /* 0x004fc600078e3cff */
[----:B------:R-:W-:Y:S01]  /*7ed0*/  STL [R1+0x4c], RZ ;  /* 0x00004cff01007387 */ /* 0x000fe20000100800 */
[----:B0-----:R-:W-:-:S03]  /*7ee0*/  LOP3.LUT R25, R25, 0x7f, RZ, 0xc0, !PT ;  /* 0x0000007f19197812 */ /* 0x001fc600078ec0ff */
[----:B------:R-:W-:Y:S02]  /*7ef0*/  STL [R1+0x20], RZ ;  /* 0x000020ff01007387 */ /* 0x000fe40000100800 */
[----:B------:R-:W-:Y:S02]  /*7f00*/  IMAD.SHL.U32 R2, R25, 0x2, RZ ;  /* 0x0000000219027824 */ /* 0x000fe400078e00ff */
[----:B------:R-:W-:Y:S01]  /*7f10*/  STL [R1+0x24], RZ ;  /* 0x000024ff01007387 */ /* 0x000fe20000100800 */
[----:B------:R-:W-:-:S03]  /*7f20*/  LOP3.LUT R4, R0, 0x20, RZ, 0x3c, !PT ;  /* 0x0000002000047812 */ /* 0x000fc600078e3cff */
[----:B------:R-:W-:Y:S01]  /*7f30*/  STL [R1+0x28], RZ ;  /* 0x000028ff01007387 */ /* 0x000fe20000100800 */
[----:B------:R-:W-:Y:S02]  /*7f40*/  LOP3.LUT R3, R2, 0x20, RZ, 0x3c, !PT ;  /* 0x0000002002037812 */ /* 0x000fe400078e3cff */
[----:B------:R-:W-:Y:S01]  /*7f50*/  LOP3.LUT R5, R0, 0x60, RZ, 0x3c, !PT ;  /* 0x0000006000057812 */ /* 0x000fe200078e3cff */
[----:B------:R-:W-:Y:S01]  /*7f60*/  STL [R1+0x2c], RZ ;  /* 0x00002cff01007387 */ /* 0x000fe20000100800 */
[----:B------:R-:W-:-:S03]  /*7f70*/  LOP3.LUT R3, R2, 0x50, RZ, 0x3c, !PT ;  /* 0x0000005002037812 */ /* 0x000fc600078e3cff */
[----:B------:R-:W-:Y:S04]  /*7f80*/  STL [R1+0x10], RZ ;  /* 0x000010ff01007387 */ /* 0x000fe80000100800 */
[----:B------:R-:W-:Y:S04]  /*7f90*/  STL [R1+0x14], RZ ;  /* 0x000014ff01007387 */ /* 0x000fe80000100800 */
[----:B------:R-:W-:Y:S04]  /*7fa0*/  STL [R1+0x18], RZ ;  /* 0x000018ff01007387 */ /* 0x000fe80000100800 */
[----:B------:R-:W-:Y:S04]  /*7fb0*/  STL [R1+0x1c], RZ ;  /* 0x00001cff01007387 */ /* 0x000fe80000100800 */
[----:B------:R0:W-:Y:S04]  /*7fc0*/  STL [R1+0x874], R4 ;  /* 0x0008740401007387 */ /* 0x0001e80000100800 */
[----:B------:R1:W-:Y:S01]  /*7fd0*/  STL [R1+0x86c], R5 ;  /* 0x00086c0501007387 */ /* 0x0003e20000100800 */
[----:B------:R-:W-:-:S02]  /*7fe0*/  USHF.L.U32 UR4, UR7, 0x8, URZ ;  /* 0x0000000807047899 */ /* 0x000fc4000800063f */
[----:B------:R-:W-:Y:S02]  /*7ff0*/  USHF.L.U32 UR5, UR6, 0x8, URZ ;  /* 0x0000000806057899 */ /* 0x000fe4000800063f */
[----:B------:R-:W-:Y:S01]  /*8000*/  USHF.R.S32.HI UR7, URZ, 0x1f, UR4 ;  /* 0x0000001f3f077899 */ /* 0x000fe20008011404 */
[C---:B0-----:R-:W-:Y:S01]  /*8010*/  LOP3.LUT R4, R2.reuse, 0x10, RZ, 0x3c, !PT ;  /* 0x0000001002047812 */ /* 0x041fe200078e3cff */
[----:B------:R-:W-:Y:S01]  /*8020*/  USHF.R.S32.HI UR6, URZ, 0x1f, UR5 ;  /* 0x0000001f3f067899 */ /* 0x000fe20008011405 */
[C---:B------:R-:W-:Y:S02]  /*8030*/  LOP3.LUT R4, R2.reuse, 0x40, RZ, 0x3c, !PT ;  /* 0x0000004002047812 */ /* 0x040fe400078e3cff */
[C---:B-1----:R-:W-:Y:S01]  /*8040*/  LOP3.LUT R5, R2.reuse, 0x30, RZ, 0x3c, !PT ;  /* 0x0000003002057812 */ /* 0x042fe200078e3cff */
[----:B------:R-:W-:Y:S01]  /*8050*/  CS2R R16, SRZ ;  /* 0x0000000000107805 */ /* 0x000fe2000001ff00 */
[C---:B------:R-:W-:Y:S01]  /*8060*/  LOP3.LUT R5, R2.reuse, 0x60, RZ, 0x3c, !PT ;  /* 0x0000006002057812 */ /* 0x040fe200078e3cff */
[----:B------:R-:W-:Y:S01]  /*8070*/  CS2R R18, SRZ ;  /* 0x0000000000127805 */ /* 0x000fe2000001ff00 */
[----:B------:R-:W-:-:S02]  /*8080*/  LOP3.LUT R4, R2, 0x70, RZ, 0x3c, !PT ;  /* 0x0000007002047812 */ /* 0x000fc400078e3cff */
[----:B----4-:R-:W-:Y:S01]  /*8090*/  LOP3.LUT R2, R28, 0x40, RZ, 0x3c, !PT ;  /* 0x000000401c027812 */ /* 0x010fe200078e3cff */
[----:B------:R-:W-:Y:S02]  /*80a0*/  USHF.L.U32 UR10, UR4, 0x1, URZ ;  /* 0x00000001040a7899 */ /* 0x000fe4000800063f */
[----:B------:R-:W-:Y:S02]  /*80b0*/  USHF.L.U64.HI UR7, UR4, 0x1, UR7 ;  /* 0x0000000104077899 */ /* 0x000fe40008010207 */
[----:B------:R-:W-:Y:S02]  /*80c0*/  USHF.L.U32 UR11, UR5, 0x1, URZ ;  /* 0x00000001050b7899 */ /* 0x000fe4000800063f */
[----:B------:R-:W-:Y:S02]  /*80d0*/  USHF.L.U64.HI UR6, UR5, 0x1, UR6 ;  /* 0x0000000105067899 */ /* 0x000fe40008010206 */
[----:B------:R-:W-:Y:S01]  /*80e0*/  UMOV UR4, URZ ;  /* 0x0000003f00047c82 */ /* 0x000fe20008000000 */
[----:B---3--:R-:W-:-:S05]  /*80f0*/  LOP3.LUT R3, R29, 0x40, RZ, 0x3c, !PT ;  /* 0x000000401d037812 */ /* 0x008fca00078e3cff */
[----:B------:R0:W-:Y:S04]  /*8100*/  STL [R1+0x880], R3 ;  /* 0x0008800301007387 */ /* 0x0001e80000100800 */
.L_x_2:
[----:B0----5:R-:W2:Y:S01]  /*8110*/  LDL R3, [R1+0x690] ;  /* 0x0006900001037983 */ /* 0x021ea20000100800 */
[----:B------:R-:W-:Y:S02]  /*8120*/  ULDC UR5, c[0x0][0x180] ;  /* 0x0000600000057ab9 */ /* 0x000fe40000000800 */
[----:B------:R-:W-:Y:S01]  /*8130*/  UIMAD UR5, UR4, -0x100, UR5 ;  /* 0xffffff00040578a4 */ /* 0x000fe2000f8e0205 */
[----:B--2---:R-:W-:Y:S04]  /*8140*/  STL [R1+0x1148], R3 ;  /* 0x0011480301007387 */ /* 0x004fe80000100800 */
[----:B------:R-:W2:Y:S04]  /*8150*/  LDL R2, [R1+0x694] ;  /* 0x0006940001027983 */ /* 0x000ea80000100800 */
[----:B------:R-:W-:Y:S04]  /*8160*/  STL [R1+0x110c], R5 ;  /* 0x00110c0501007387 */ /* 0x000fe80000100800 */
        /* <DEDUP_REMOVED lines=31> */
[----:B------:R0:W-:Y:S04]  /*8360*/  STL [R1+0x1124], R25 ;  /* 0x0011241901007387 */ /* 0x0001e80000100800 */
[----:B0-----:R-:W3:Y:S04]  /*8370*/  LDL R25, [R1+0x2d4] ;  /* 0x0002d40001197983 */ /* 0x001ee80000100800 */
        /* <DEDUP_REMOVED lines=66> */
[----:B------:R-:W0:Y:S04]  /*87a0*/  S2R R3, SR_TID.X ;  /* 0x0000000000037919 */ /* 0x000e280000002100 */
[----:B------:R-:W-:Y:S04]  /*87b0*/  STL [R1+0xfb0], R0 ;  /* 0x000fb00001007387 */ /* 0x000fe80000100800 */
[----:B------:R-:W-:Y:S04]  /*87c0*/  STL [R1+0xfb4], R0 ;  /* 0x000fb40001007387 */ /* 0x000fe80000100800 */
[----:B------:R1:W-:Y:S04]  /*87d0*/  STL [R1+0xfb8], R0 ;  /* 0x000fb80001007387 */ /* 0x0003e80000100800 */
[----:B------:R-:W-:Y:S04]  /*87e0*/  STL [R1+0xeb8], R28 ;  /* 0x000eb81c01007387 */ /* 0x000fe80000100800 */
[----:B------:R-:W-:Y:S04]  /*87f0*/  STL [R1+0xfbc], R28 ;  /* 0x000fbc1c01007387 */ /* 0x000fe80000100800 */
[----:B-1----:R-:W1:Y:S01]  /*8800*/  S2R R0, SR_TID.X ;  /* 0x0000000000007919 */ /* 0x002e620000002100 */
[----:B0-----:R-:W-:-:S03]  /*8810*/  SHF.R.U32.HI R5, RZ, 0x6, R3 ;  /* 0x00000006ff057819 */ /* 0x001fc60000011603 */
[----:B------:R-:W-:Y:S01]  /*8820*/  STL [R1+0xfc0], R28 ;  /* 0x000fc01c01007387 */ /* 0x000fe20000100800 */
[----:B------:R-:W-:-:S03]  /*8830*/  SGXT.U32 R5, R5, 0x1 ;  /* 0x000000010505781a */ /* 0x000fc60000000000 */
[----:B------:R-:W-:Y:S01]  /*8840*/  STL.64 [R1+0xe90], R18 ;  /* 0x000e901201007387 */ /* 0x000fe20000100a00 */
[----:B------:R-:W-:Y:S02]  /*8850*/  LOP3.LUT R3, R5, 0x2, RZ, 0xfc, !PT ;  /* 0x0000000205037812 */ /* 0x000fe400078efcff */
[----:B------:R-:W-:Y:S01]  /*8860*/  PRMT R27, RZ, 0x7610, R27 ;  /* 0x00007610ff1b7816 */ /* 0x000fe2000000001b */
[----:B------:R-:W-:Y:S01]  /*8870*/  STL [R1+0xf68], R18 ;  /* 0x000f681201007387 */ /* 0x000fe20000100800 */
[----:B------:R-:W-:Y:S02]  /*8880*/  ISETP.GE.AND P2, PT, R3, UR5, PT ;  /* 0x0000000503007c0c */ /* 0x000fe4000bf46270 */
[----:B------:R-:W-:Y:S01]  /*8890*/  LOP3.LUT R5, R5, 0x4, RZ, 0xfc, !PT ;  /* 0x0000000405057812 */ /* 0x000fe200078efcff */
[----:B------:R-:W-:Y:S04]  /*88a0*/  STL [R1+0xf20], R19 ;  /* 0x000f201301007387 */ /* 0x000fe80000100800 */
[----:B------:R-:W-:Y:S04]  /*88b0*/  STL [R1+0xf24], R19 ;  /* 0x000f241301007387 */ /* 0x000fe80000100800 */
[----:B------:R1:W-:Y:S04]  /*88c0*/  STL [R1+0xf28], R19 ;  /* 0x000f281301007387 */ /* 0x0003e80000100800 */
[----:B------:R-:W-:Y:S04]  /*88d0*/  STL.64 [R1+0xe88], R16 ;  /* 0x000e881001007387 */ /* 0x000fe80000100a00 */
[----:B------:R-:W-:Y:S01]  /*88e0*/  STL [R1+0xf44], R17 ;  /* 0x000f441101007387 */ /* 0x000fe20000100800 */
[----:B-1----:R-:W-:-:S03]  /*88f0*/  SHF.R.U32.HI R19, RZ, 0x6, R0 ;  /* 0x00000006ff137819 */ /* 0x002fc60000011600 */
[----:B------:R-:W-:Y:S01]  /*8900*/  STL [R1+0xf48], R17 ;  /* 0x000f481101007387 */ /* 0x000fe20000100800 */
[----:B------:R-:W-:-:S03]  /*8910*/  SGXT.U32 R19, R19, 0x1 ;  /* 0x000000011313781a */ /* 0x000fc60000000000 */
[----:B------:R-:W-:Y:S01]  /*8920*/  STL [R1+0xf4c], R17 ;  /* 0x000f4c1101007387 */ /* 0x000fe20000100800 */
[----:B------:R-:W-:-:S03]  /*8930*/  ISETP.GE.AND P1, PT, R19, UR5, PT ;  /* 0x0000000513007c0c */ /* 0x000fc6000bf26270 */
        /* <DEDUP_REMOVED lines=13> */
[----:B------:R-:W2:Y:S04]  /*8a10*/  LDL.LU R3, [R1+0x1148] ;  /* 0x0011480001037983 */ /* 0x000ea80000300800 */
[----:B------:R-:W0:Y:S04]  /*8a20*/  S2R R29, SR_TID.X ;  /* 0x00000000001d7919 */ /* 0x000e280000002100 */
[----:B--2---:R1:W2:Y:S01]  /*8a30*/  @!P1 LDG.E.U16 R27, [R2.64] ;  /* 0x00000008021b9981 */ /* 0x0042a2000c1e1500 */
[----:B------:R-:W-:-:S02]  /*8a40*/  ISETP.GE.AND P6, PT, R5, UR5, PT ;  /* 0x0000000505007c0c */ /* 0x000fc4000bfc6270 */
[--C-:B0-----:R-:W-:Y:S02]  /*8a50*/  SHF.R.U32.HI R5, RZ, 0x6, R29.reuse ;  /* 0x00000006ff057819 */ /* 0x101fe4000001161d */
[----:B-1----:R-:W-:Y:S01]  /*8a60*/  SHF.R.U32.HI R2, RZ, 0x6, R29 ;  /* 0x00000006ff027819 */ /* 0x002fe2000001161d */
[----:B--2---:R0:W-:Y:S04]  /*8a70*/  STL [R1+0x58], R27 ;  /* 0x0000581b01007387 */ /* 0x0041e80000100800 */
[----:B0-----:R-:W2:Y:S04]  /*8a80*/  LDL.LU R27, [R1+0x1144] ;  /* 0x00114400011b7983 */ /* 0x001ea80000300800 */
[----:B------:R-:W4:Y:S01]  /*8a90*/  LDL R3, [R1+0x2c8] ;  /* 0x0002c80001037983 */ /* 0x000f220000100800 */
[----:B------:R-:W-:-:S04]  /*8aa0*/  SGXT.U32 R2, R2, 0x1 ;  /* 0x000000010202781a */ /* 0x000fc80000000000 */
[C---:B------:R-:W-:Y:S02]  /*8ab0*/  LOP3.LUT R29, R2.reuse, 0x8, RZ, 0xfc, !PT ;  /* 0x00000008021d7812 */ /* 0x040fe400078efcff */
[----:B------:R-:W-:-:S04]  /*8ac0*/  LOP3.LUT R2, R2, 0xa, RZ, 0xfc, !PT ;  /* 0x0000000a02027812 */ /* 0x000fc800078efcff */
[----:B------:R-:W-:Y:S01]  /*8ad0*/  ISETP.GE.AND P5, PT, R2, UR5, PT ;  /* 0x0000000502007c0c */ /* 0x000fe2000bfa6270 */
[----:B---3--:R-:W-:Y:S01]  /*8ae0*/  @!P2 IMAD.MOV.U32 R2, RZ, RZ, R25 ;  /* 0x000000ffff02a224 */ /* 0x008fe200078e0019 */
[----:B--2---:R-:W-:-:S06]  /*8af0*/  PRMT R27, RZ, 0x7610, R27 ;  /* 0x00007610ff1b7816 */ /* 0x004fcc000000001b */
[----:B----4-:R-:W2:Y:S01]  /*8b00*/  @!P2 LDG.E.U16 R27, [R2.64] ;  /* 0x00000008021ba981 */ /* 0x010ea2000c1e1500 */
[----:B------:R-:W-:-:S04]  /*8b10*/  SGXT.U32 R5, R5, 0x1 ;  /* 0x000000010505781a */ /* 0x000fc80000000000 */
[----:B------:R-:W-:Y:S02]  /*8b20*/  LOP3.LUT R5, R5, 0x6, RZ, 0xfc, !PT ;  /* 0x0000000605057812 */ /* 0x000fe400078efcff */
[----:B------:R-:W-:Y:S02]  /*8b30*/  ISETP.GE.AND P4, PT, R29, UR5, PT ;  /* 0x000000051d007c0c */ /* 0x000fe4000bf86270 */
[----:B------:R-:W-:Y:S01]  /*8b40*/  ISETP.GE.AND P3, PT, R5, UR5, PT ;  /* 0x0000000505007c0c */ /* 0x000fe2000bf66270 */
[----:B------:R-:W3:Y:S04]  /*8b50*/  LDL R29, [R1+0x680] ;  /* 0x00068000011d7983 */ /* 0x000ee80000100800 */
[----:B------:R-:W4:Y:S04]  /*8b60*/  LDL R5, [R1+0x684] ;  /* 0x0006840001057983 */ /* 0x000f280000100800 */
[----:B--2---:R0:W-:Y:S04]  /*8b70*/  STL [R1+0x214], R27 ;  /* 0x0002141b01007387 */ /* 0x0041e80000100800 */
[----:B0-----:R-:W2:Y:S04]  /*8b80*/  LDL.LU R27, [R1+0x1140] ;  /* 0x00114000011b7983 */ /* 0x001ea80000300800 */
[----:B------:R-:W2:Y:S04]  /*8b90*/  LDL R2, [R1+0x2d0] ;  /* 0x0002d00001027983 */ /* 0x000ea80000100800 */
[----:B------:R-:W2:Y:S01]  /*8ba0*/  LDL R3, [R1+0x68c] ;  /* 0x00068c0001037983 */ /* 0x000ea20000100800 */
[----:B------:R-:W-:-:S02]  /*8bb0*/  PRMT R23, RZ, 0x7610, R23 ;  /* 0x00007610ff177816 */ /* 0x000fc40000000017 */
[----:B--2---:R-:W-:-:S04]  /*8bc0*/  @!P6 LOP3.LUT R3, R3, R2, RZ, 0x3c, !PT ;  /* 0x000000020303e212 */ /* 0x004fc800078e3cff */
[----:B------:R-:W-:-:S04]  /*8bd0*/  @!P6 LOP3.LUT R2, R3, R2, RZ, 0x3c, !PT ;  /* 0x000000020302e212 */ /* 0x000fc800078e3cff */
[----:B------:R-:W-:-:S05]  /*8be0*/  @!P6 LOP3.LUT R3, R3, R2, RZ, 0x3c, !PT ;  /* 0x000000020303e212 */ /* 0x000fca00078e3cff */
[----:B------:R-:W2:Y:S04]  /*8bf0*/  @!P6 LDG.E.U16 R23, [R2.64] ;  /* 0x000000080217e981 */ /* 0x000ea8000c1e1500 */
[----:B--2---:R0:W-:Y:S04]  /*8c00*/  STL [R1+0x264], R23 ;  /* 0x0002641701007387 */ /* 0x0041e80000100800 */
[----:B------:R-:W2:Y:S04]  /*8c10*/  LDL R2, [R1+0x2cc] ;  /* 0x0002cc0001027983 */ /* 0x000ea80000100800 */
[----:B------:R-:W2:Y:S01]  /*8c20*/  LDL R3, [R1+0x688] ;  /* 0x0006880001037983 */ /* 0x000ea20000100800 */
[----:B------:R-:W-:-:S03]  /*8c30*/  PRMT R24, RZ, 0x7610, R24 ;  /* 0x00007610ff187816 */ /* 0x000fc60000000018 */
[----:B------:R-:W0:Y:S01]  /*8c40*/  S2R R25, SR_TID.X ;  /* 0x0000000000197919 */ /* 0x000e220000002100 */
[----:B--2---:R-:W-:-:S04]  /*8c50*/  @!P3 LOP3.LUT R3, R3, R2, RZ, 0x3c, !PT ;  /* 0x000000020303b212 */ /* 0x004fc800078e3cff */
[----:B------:R-:W-:-:S04]  /*8c60*/  @!P3 LOP3.LUT R2, R3, R2, RZ, 0x3c, !PT ;  /* 0x000000020302b212 */ /* 0x000fc800078e3cff */
[----:B------:R-:W-:-:S05]  /*8c70*/  @!P3 LOP3.LUT R3, R3, R2, RZ, 0x3c, !PT ;  /* 0x000000020303b212 */ /* 0x000fca00078e3cff */
[----:B------:R-:W2:Y:S01]  /*8c80*/  @!P3 LDG.E.U16 R24, [R2.64] ;  /* 0x000000080218b981 */ /* 0x000ea2000c1e1500 */
[----:B0-----:R-:W-:-:S04]  /*8c90*/  SHF.R.U32.HI R23, RZ, 0x6, R25 ;  /* 0x00000006ff177819 */ /* 0x001fc80000011619 */
[----:B------:R-:W-:-:S04]  /*8ca0*/  SGXT.U32 R23, R23, 0x1 ;  /* 0x000000011717781a */ /* 0x000fc80000000000 */
[C---:B------:R-:W-:Y:S02]  /*8cb0*/  LOP3.LUT R25, R23.reuse, 0xc, RZ, 0xfc, !PT ;  /* 0x0000000c17197812 */ /* 0x040fe400078efcff */
[----:B------:R-:W-:Y:S02]  /*8cc0*/  LOP3.LUT R23, R23, 0xe, RZ, 0xfc, !PT ;  /* 0x0000000e17177812 */ /* 0x000fe400078efcff */
[----:B------:R-:W-:Y:S02]  /*8cd0*/  ISETP.GE.AND P1, PT, R25, UR5, PT ;  /* 0x0000000519007c0c */ /* 0x000fe4000bf26270 */
[----:B------:R-:W3:Y:S01]  /*8ce0*/  LDL R25, [R1+0x670] ;  /* 0x0006700001197983 */ /* 0x000ee20000100800 */
[----:B------:R-:W-:-:S03]  /*8cf0*/  ISETP.GE.AND P2, PT, R23, UR5, PT ;  /* 0x0000000517007c0c */ /* 0x000fc6000bf46270 */
[----:B------:R-:W3:Y:S04]  /*8d00*/  LDL.LU R23, [R1+0x113c] ;  /* 0x00113c0001177983 */ /* 0x000ee80000300800 */
[----:B--2---:R0:W-:Y:S04]  /*8d10*/  STL [R1+0x260], R24 ;  /* 0x0002601801007387 */ /* 0x0041e80000100800 */
[----:B0-----:R-:W2:Y:S04]  /*8d20*/  LDL.LU R24, [R1+0x1138] ;  /* 0x0011380001187983 */ /* 0x001ea80000300800 */
[----:B------:R-:W2:Y:S01]  /*8d30*/  LDL R3, [R1+0x2c4] ;  /* 0x0002c40001037983 */ /* 0x000ea20000100800 */
[----:B------:R-:W-:Y:S01]  /*8d40*/  PRMT R26, RZ, 0x7610, R26 ;  /* 0x00007610ff1a7816 */ /* 0x000fe2000000001a */
[----:B----4-:R-:W-:-:S05]  /*8d50*/  @!P4 IMAD.MOV.U32 R2, RZ, RZ, R5 ;  /* 0x000000ffff02c224 */ /* 0x010fca00078e0005 */
[----:B--2---:R-:W2:Y:S01]  /*8d60*/  @!P4 LDG.E.U16 R26, [R2.64] ;  /* 0x00000008021ac981 */ /* 0x004ea2000c1e1500 */
[----:B------:R-:W-:-:S03]  /*8d70*/  PRMT R27, RZ, 0x7610, R27 ;  /* 0x00007610ff1b7816 */ /* 0x000fc6000000001b */
[----:B--2---:R0:W-:Y:S04]  /*8d80*/  STL [R1+0x54], R26 ;  /* 0x0000541a01007387 */ /* 0x0041e80000100800 */
[----:B0-----:R-:W2:Y:S04]  /*8d90*/  LDL.LU R26, [R1+0x1134] ;  /* 0x00113400011a7983 */ /* 0x001ea80000300800 */
[----:B------:R-:W4:Y:S01]  /*8da0*/  LDL R3, [R1+0x67c] ;  /* 0x00067c0001037983 */ /* 0x000f220000100800 */
[----:B---3--:R-:W-:-:S03]  /*8db0*/  @!P5 IMAD.MOV.U32 R2, RZ, RZ, R29 ;  /* 0x000000ffff02d224 */ /* 0x008fc600078e001d */
[----:B------:R-:W0:Y:S04]  /*8dc0*/  S2R R5, SR_TID.X ;  /* 0x0000000000057919 */ /* 0x000e280000002100 */
[----:B----4-:R1:W3:Y:S04]  /*8dd0*/  @!P5 LDG.E.U16 R27, [R2.64] ;  /* 0x00000008021bd981 */ /* 0x0102e8000c1e1500 */
[----:B-1----:R-:W4:Y:S04]  /*8de0*/  LDL R2, [R1+0x674] ;  /* 0x0006740001027983 */ /* 0x002f280000100800 */
[----:B------:R-:W4:Y:S01]  /*8df0*/  LDL R3, [R1+0x678] ;  /* 0x0006780001037983 */ /* 0x000f220000100800 */
[----:B0-----:R-:W-:-:S02]  /*8e00*/  SHF.R.U32.HI R29, RZ, 0x6, R5 ;  /* 0x00000006ff1d7819 */ /* 0x001fc40000011605 */
[----:B------:R-:W-:Y:S02]  /*8e10*/  SHF.R.U32.HI R5, RZ, 0x6, R5 ;  /* 0x00000006ff057819 */ /* 0x000fe40000011605 */
[----:B------:R-:W-:Y:S02]  /*8e20*/  SGXT.U32 R29, R29, 0x1 ;  /* 0x000000011d1d781a */ /* 0x000fe40000000000 */
[----:B------:R-:W-:Y:S02]  /*8e30*/  SGXT.U32 R5, R5, 0x1 ;  /* 0x000000010505781a */ /* 0x000fe40000000000 */
[----:B------:R-:W-:Y:S02]  /*8e40*/  LOP3.LUT R29, R29, 0x10, RZ, 0xfc, !PT ;  /* 0x000000101d1d7812 */ /* 0x000fe400078efcff */
[----:B--2---:R-:W-:Y:S02]  /*8e50*/  PRMT R26, RZ, 0x7610, R26 ;  /* 0x00007610ff1a7816 */ /* 0x004fe4000000001a */
[----:B------:R-:W-:Y:S01]  /*8e60*/  ISETP.GE.AND P3, PT, R29, UR5, PT ;  /* 0x000000051d007c0c */ /* 0x000fe2000bf66270 */
[----:B---3--:R0:W-:Y:S04]  /*8e70*/  STL [R1+0x210], R27 ;  /* 0x0002101b01007387 */ /* 0x0081e80000100800 */
[----:B------:R-:W2:Y:S01]  /*8e80*/  LDL.LU R29, [R1+0x1130] ;  /* 0x00113000011d7983 */ /* 0x000ea20000300800 */
[----:B----4-:R-:W-:-:S02]  /*8e90*/  @!P1 LOP3.LUT R3, R3, R2, RZ, 0x3c, !PT ;  /* 0x0000000203039212 */ /* 0x010fc400078e3cff */
[----:B0-----:R-:W-:Y:S02]  /*8ea0*/  LOP3.LUT R27, R5, 0x12, RZ, 0xfc, !PT ;  /* 0x00000012051b7812 */ /* 0x001fe400078efcff */
[----:B------:R-:W-:Y:S02]  /*8eb0*/  @!P1 LOP3.LUT R2, R3, R2, RZ, 0x3c, !PT ;  /* 0x0000000203029212 */ /* 0x000fe400078e3cff */
[----:B------:R-:W-:Y:S02]  /*8ec0*/  LOP3.LUT R5, R5, 0x14, RZ, 0xfc, !PT ;  /* 0x0000001405057812 */ /* 0x000fe400078efcff */
[----:B------:R-:W-:Y:S02]  /*8ed0*/  @!P1 LOP3.LUT R3, R3, R2, RZ, 0x3c, !PT ;  /* 0x0000000203039212 */ /* 0x000fe400078e3cff */
[----:B------:R-:W-:Y:S02]  /*8ee0*/  ISETP.GE.AND P4, PT, R27, UR5, PT ;  /* 0x000000051b007c0c */ /* 0x000fe4000bf86270 */
[----:B------:R-:W3:Y:S01]  /*8ef0*/  LDL R27, [R1+0x658] ;  /* 0x00065800011b7983 */ /* 0x000ee20000100800 */
[----:B------:R-:W-:-:S03]  /*8f00*/  ISETP.GE.AND P5, PT, R5, UR5, PT ;  /* 0x0000000505007c0c */ /* 0x000fc6000bfa6270 */
[----:B------:R-:W4:Y:S04]  /*8f10*/  LDL.LU R5, [R1+0x112c] ;  /* 0x00112c0001057983 */ /* 0x000f280000300800 */
[----:B------:R0:W2:Y:S04]  /*8f20*/  @!P1 LDG.E.U16 R26, [R2.64] ;  /* 0x00000008021a9981 */ /* 0x0000a8000c1e1500 */
[----:B0-----:R-:W3:Y:S01]  /*8f30*/  LDL R3, [R1+0x66c] ;  /* 0x00066c0001037983 */ /* 0x001ee20000100800 */
[----:B------:R-:W-:Y:S01]  /*8f40*/  PRMT R23, RZ, 0x7610, R23 ;  /* 0x00007610ff177816 */ /* 0x000fe20000000017 */
[----:B------:R-:W-:-:S02]  /*8f50*/  @!P2 IMAD.MOV.U32 R2, RZ, RZ, R25 ;  /* 0x000000ffff02a224 */ /* 0x000fc400078e0019 */
[----:B--2---:R0:W-:Y:S04]  /*8f60*/  STL [R1+0x25c], R26 ;  /* 0x00025c1a01007387 */ /* 0x0041e80000100800 */
[----:B---3--:R1:W2:Y:S04]  /*8f70*/  @!P2 LDG.E.U16 R23, [R2.64] ;  /* 0x000000080217a981 */ /* 0x0082a8000c1e1500 */
[----:B-1----:R-:W3:Y:S04]  /*8f80*/  LDL R2, [R1+0x664] ;  /* 0x0006640001027983 */ /* 0x002ee80000100800 */
[----:B------:R-:W3:Y:S04]  /*8f90*/  LDL R3, [R1+0x668] ;  /* 0x0006680001037983 */ /* 0x000ee80000100800 */
[----:B0-----:R-:W0:Y:S01]  /*8fa0*/  S2R R26, SR_TID.X ;  /* 0x00000000001a7919 */ /* 0x001e220000002100 */
[----:B------:R-:W-:-:S02]  /*8fb0*/  PRMT R29, RZ, 0x7610, R29 ;  /* 0x00007610ff1d7816 */ /* 0x000fc4000000001d */
[----:B0-----:R-:W-:Y:S02]  /*8fc0*/  SHF.R.U32.HI R25, RZ, 0x6, R26 ;  /* 0x00000006ff197819 */ /* 0x001fe4000001161a */
[----:B------:R-:W4:Y:S02]  /*8fd0*/  LDL R26, [R1+0x650] ;  /* 0x00065000011a7983 */ /* 0x000f240000100800 */
[----:B------:R-:W-:Y:S02]  /*8fe0*/  SGXT.U32 R25, R25, 0x1 ;  /* 0x000000011919781a */ /* 0x000fe40000000000 */
[----:B--2---:R0:W-:Y:S01]  /*8ff0*/  STL [R1+0x258], R23 ;  /* 0x0002581701007387 */ /* 0x0041e20000100800 */
[-C--:B---3--:R-:W-:Y:S02]  /*9000*/  @!P3 LOP3.LUT R3, R3, R2.reuse, RZ, 0x3c, !PT ;  /* 0x000000020303b212 */ /* 0x088fe400078e3cff */
[----:B0-----:R-:W-:Y:S02]  /*9010*/  LOP3.LUT R23, R25, 0x16, RZ, 0xfc, !PT ;  /* 0x0000001619177812 */ /* 0x001fe400078efcff */
[----:B------:R-:W-:-:S02]  /*9020*/  @!P3 LOP3.LUT R2, R3, R2, RZ, 0x3c, !PT ;  /* 0x000000020302b212 */ /* 0x000fc400078e3cff */
[----:B------:R-:W-:Y:S02]  /*9030*/  LOP3.LUT R25, R25, 0x18, RZ, 0xfc, !PT ;  /* 0x0000001819197812 */ /* 0x000fe400078efcff */
[----:B------:R-:W-:Y:S02]  /*9040*/  @!P3 LOP3.LUT R3, R3, R2, RZ, 0x3c, !PT ;  /* 0x000000020303b212 */ /* 0x000fe400078e3cff */
[----:B------:R-:W-:Y:S02]  /*9050*/  ISETP.GE.AND P1, PT, R23, UR5, PT ;  /* 0x0000000517007c0c */ /* 0x000fe4000bf26270 */
[----:B------:R-:W2:Y:S01]  /*9060*/  LDL.LU R23, [R1+0x1128] ;  /* 0x0011280001177983 */ /* 0x000ea20000300800 */
[----:B------:R-:W-:-:S03]  /*9070*/  ISETP.GE.AND P2, PT, R25, UR5, PT ;  /* 0x0000000519007c0c */ /* 0x000fc6000bf46270 */
[----:B------:R-:W3:Y:S04]  /*9080*/  LDL.LU R25, [R1+0x1124] ;  /* 0x0011240001197983 */ /* 0x000ee80000300800 */
[----:B------:R0:W2:Y:S04]  /*9090*/  @!P3 LDG.E.U16 R29, [R2.64] ;  /* 0x00000008021db981 */ /* 0x0000a8000c1e1500 */
[----:B0-----:R-:W2:Y:S04]  /*90a0*/  LDL R2, [R1+0x65c] ;  /* 0x00065c0001027983 */ /* 0x001ea80000100800 */
[----:B------:R-:W2:Y:S01]  /*90b0*/  LDL R3, [R1+0x660] ;  /* 0x0006600001037983 */ /* 0x000ea20000100800 */
[----:B----4-:R-:W-:-:S02]  /*90c0*/  PRMT R5, RZ, 0x7610, R5 ;  /* 0x00007610ff057816 */ /* 0x010fc40000000005 */
[----:B--2---:R-:W-:-:S04]  /*90d0*/  @!P4 LOP3.LUT R3, R3, R2, RZ, 0x3c, !PT ;  /* 0x000000020303c212 */ /* 0x004fc800078e3cff */
[----:B------:R-:W-:-:S04]  /*90e0*/  @!P4 LOP3.LUT R2, R3, R2, RZ, 0x3c, !PT ;  /* 0x000000020302c212 */ /* 0x000fc800078e3cff */
[----:B------:R-:W-:-:S05]  /*90f0*/  @!P4 LOP3.LUT R3, R3, R2, RZ, 0x3c, !PT ;  /* 0x000000020303c212 */ /* 0x000fca00078e3cff */
[----:B------:R-:W2:Y:S04]  /*9100*/  @!P4 LDG.E.U16 R5, [R2.64] ;  /* 0x000000080205c981 */ /* 0x000ea8000c1e1500 */
[----:B------:R-:W-:Y:S04]  /*9110*/  STL [R1+0x50], R29 ;  /* 0x0000501d01007387 */ /* 0x000fe80000100800 */
[----:B--2---:R0:W-:Y:S04]  /*9120*/  STL [R1+0x208], R5 ;  /* 0x0002080501007387 */ /* 0x0041e80000100800 */
[----:B0-----:R-:W2:Y:S04]  /*9130*/  LDL.LU R5, [R1+0x1120] ;  /* 0x0011200001057983 */ /* 0x001ea80000300800 */
[----:B------:R-:W4:Y:S01]  /*9140*/  LDL R3, [R1+0x654] ;  /* 0x0006540001037983 */ /* 0x000f220000100800 */
[----:B------:R-:W-:Y:S01]  /*9150*/  PRMT R24, RZ, 0x7610, R24 ;  /* 0x00007610ff187816 */ /* 0x000fe20000000018 */
[----:B------:R-:W-:-:S02]  /*9160*/  @!P5 IMAD.MOV.U32 R2, RZ, RZ, R27 ;  /* 0x000000ffff02d224 */ /* 0x000fc400078e001b */
[----:B------:R-:W0:Y:S04]  /*9170*/  S2R R29, SR_TID.X ;  /* 0x00000000001d7919 */ /* 0x000e280000002100 */
[----:B----4-:R1:W4:Y:S04]  /*9180*/  @!P5 LDG.E.U16 R24, [R2.64] ;  /* 0x000000080218d981 */ /* 0x010328000c1e1500 */
[----:B-1----:R-:W3:Y:S01]  /*9190*/  LDL R3, [R1+0x64c] ;  /* 0x00064c0001037983 */ /* 0x002ee20000100800 */
[----:B0-----:R-:W-:-:S04]  /*91a0*/  SHF.R.U32.HI R29, RZ, 0x6, R29 ;  /* 0x00000006ff1d7819 */ /* 0x001fc8000001161d */
[----:B------:R-:W-:-:S04]  /*91b0*/  SGXT.U32 R29, R29, 0x1 ;  /* 0x000000011d1d781a */ /* 0x000fc80000000000 */
[----:B------:R-:W-:Y:S02]  /*91c0*/  LOP3.LUT R2, R29, 0x1c, RZ, 0xfc, !PT ;  /* 0x0000001c1d027812 */ /* 0x000fe400078efcff */
[----:B--2---:R-:W-:Y:S02]  /*91d0*/  PRMT R5, RZ, 0x7610, R5 ;  /* 0x00007610ff057816 */ /* 0x004fe40000000005 */
[----:B------:R-:W-:Y:S01]  /*91e0*/  ISETP.GE.AND P4, PT, R2, UR5, PT ;  /* 0x0000000502007c0c */ /* 0x000fe2000bf86270 */
[----:B------:R-:W-:-:S05]  /*91f0*/  @!P1 IMAD.MOV.U32 R2, RZ, RZ, R26 ;  /* 0x000000ffff029224 */ /* 0x000fca00078e001a */
[----:B---3--:R-:W2:Y:S01]  /*9200*/  @!P1 LDG.E.U16 R5, [R2.64] ;  /* 0x0000000802059981 */ /* 0x008ea2000c1e1500 */
[C---:B------:R-:W-:Y:S02]  /*9210*/  LOP3.LUT R27, R29.reuse, 0x1a, RZ, 0xfc, !PT ;  /* 0x0000001a1d1b7812 */ /* 0x040fe400078efcff */
[----:B------:R-:W-:Y:S01]  /*9220*/  LOP3.LUT R29, R29, 0x1e, RZ, 0xfc, !PT ;  /* 0x0000001e1d1d7812 */ /* 0x000fe200078efcff */
[----:B----4-:R0:W-:Y:S01]  /*9230*/  STL [R1+0x254], R24 ;  /* 0x0002541801007387 */ /* 0x0101e20000100800 */
[----:B------:R-:W-:Y:S02]  /*9240*/  ISETP.GE.AND P3, PT, R27, UR5, PT ;  /* 0x000000051b007c0c */ /* 0x000fe4000bf66270 */
[----:B------:R-:W-:Y:S01]  /*9250*/  ISETP.GE.AND P5, PT, R29, UR5, PT ;  /* 0x000000051d007c0c */ /* 0x000fe2000bfa6270 */
[----:B0-----:R-:W3:Y:S04]  /*9260*/  LDL R24, [R1+0x640] ;  /* 0x0006400001187983 */ /* 0x001ee80000100800 */
[----:B------:R-:W4:Y:S04]  /*9270*/  LDL.LU R27, [R1+0x111c] ;  /* 0x00111c00011b7983 */ /* 0x000f280000300800 */
[----:B------:R-:W3:Y:S04]  /*9280*/  LDL R29, [R1+0x630] ;  /* 0x00063000011d7983 */ /* 0x000ee80000100800 */
[----:B--2---:R0:W-:Y:S04]  /*9290*/  STL [R1+0x250], R5 ;  /* 0x0002500501007387 */ /* 0x0041e80000100800 */
[----:B0-----:R-:W2:Y:S04]  /*92a0*/  LDL.LU R5, [R1+0x1118] ;  /* 0x0011180001057983 */ /* 0x001ea80000300800 */
[----:B------:R-:W2:Y:S04]  /*92b0*/  LDL R2, [R1+0x644] ;  /* 0x0006440001027983 */ /* 0x000ea80000100800 */
[----:B------:R-:W2:Y:S01]  /*92c0*/  LDL R3, [R1+0x648] ;  /* 0x0006480001037983 */ /* 0x000ea20000100800 */
[----:B------:R-:W-:-:S03]  /*92d0*/  PRMT R23, RZ, 0x7610, R23 ;  /* 0x00007610ff177816 */ /* 0x000fc60000000017 */
[----:B------:R-:W0:Y:S01]  /*92e0*/  S2R R26, SR_TID.X ;  /* 0x00000000001a7919 */ /* 0x000e220000002100 */
[----:B--2---:R-:W-:-:S04]  /*92f0*/  @!P2 LOP3.LUT R3, R3, R2, RZ, 0x3c, !PT ;  /* 0x000000020303a212 */ /* 0x004fc800078e3cff */
[----:B------:R-:W-:-:S04]  /*9300*/  @!P2 LOP3.LUT R2, R3, R2, RZ, 0x3c, !PT ;  /* 0x000000020302a212 */ /* 0x000fc800078e3cff */
[----:B------:R-:W-:-:S05]  /*9310*/  @!P2 LOP3.LUT R3, R3, R2, RZ, 0x3c, !PT ;  /* 0x000000020303a212 */ /* 0x000fca00078e3cff */
[----:B------:R1:W2:Y:S04]  /*9320*/  @!P2 LDG.E.U16 R23, [R2.64] ;  /* 0x000000080217a981 */ /* 0x0002a8000c1e1500 */
[----:B-1----:R-:W3:Y:S01]  /*9330*/  LDL R3, [R1+0x63c] ;  /* 0x00063c0001037983 */ /* 0x002ee20000100800 */
[----:B0-----:R-:W-:-:S03]  /*9340*/  SHF.R.U32.HI R2, RZ, 0x6, R26 ;  /* 0x00000006ff027819 */ /* 0x001fc6000001161a */
[----:B------:R-:W3:Y:S01]  /*9350*/  LDL R26, [R1+0x628] ;  /* 0x00062800011a7983 */ /* 0x000ee20000100800 */
[----:B------:R-:W-:Y:S02]  /*9360*/  SGXT.U32 R2, R2, 0x1 ;  /* 0x000000010202781a */ /* 0x000fe40000000000 */
[----:B------:R-:W-:Y:S01]  /*9370*/  PRMT R25, RZ, 0x7610, R25 ;  /* 0x00007610ff197816 */ /* 0x000fe20000000019 */
[----:B--2---:R0:W-:Y:S02]  /*9380*/  STL [R1+0x3c], R23 ;  /* 0x00003c1701007387 */ /* 0x0041e40000100800 */
[C---:B0-----:R-:W-:Y:S02]  /*9390*/  LOP3.LUT R23, R2.reuse, 0x20, RZ, 0xfc, !PT ;  /* 0x0000002002177812 */ /* 0x041fe400078efcff */
[----:B------:R-:W-:-:S04]  /*93a0*/  LOP3.LUT R2, R2, 0x22, RZ, 0xfc, !PT ;  /* 0x0000002202027812 */ /* 0x000fc800078efcff */
[----:B------:R-:W-:Y:S01]  /*93b0*/  ISETP.GE.AND P2, PT, R2, UR5, PT ;  /* 0x0000000502007c0c */ /* 0x000fe2000bf46270 */
[----:B---3--:R-:W-:Y:S01]  /*93c0*/  @!P3 IMAD.MOV.U32 R2, RZ, RZ, R24 ;  /* 0x000000ffff02b224 */ /* 0x008fe200078e0018 */
[----:B------:R-:W-:Y:S02]  /*93d0*/  ISETP.GE.AND P1, PT, R23, UR5, PT ;  /* 0x0000000517007c0c */ /* 0x000fe4000bf26270 */
[----:B------:R-:W2:Y:S04]  /*93e0*/  LDL.LU R23, [R1+0x1114] ;  /* 0x0011140001177983 */ /* 0x000ea80000300800 */
[----:B------:R0:W3:Y:S01]  /*93f0*/  @!P3 LDG.E.U16 R25, [R2.64] ;  /* 0x000000080219b981 */ /* 0x0000e2000c1e1500 */
[----:B----4-:R-:W-:-:S03]  /*9400*/  PRMT R27, RZ, 0x7610, R27 ;  /* 0x00007610ff1b7816 */ /* 0x010fc6000000001b */
[----:B------:R-:W4:Y:S04]  /*9410*/  LDL R24, [R1+0x620] ;  /* 0x0006200001187983 */ /* 0x000f280000100800 */
[----:B0-----:R-:W2:Y:S04]  /*9420*/  LDL R2, [R1+0x634] ;  /* 0x0006340001027983 */ /* 0x001ea80000100800 */
[----:B------:R-:W2:Y:S02]  /*9430*/  LDL R3, [R1+0x638] ;  /* 0x0006380001037983 */ /* 0x000ea40000100800 */
[----:B--2---:R-:W-:-:S04]  /*9440*/  @!P4 LOP3.LUT R3, R3, R2, RZ, 0x3c, !PT ;  /* 0x000000020303c212 */ /* 0x004fc800078e3cff */
[----:B------:R-:W-:-:S04]  /*9450*/  @!P4 LOP3.LUT R2, R3, R2, RZ, 0x3c, !PT ;  /* 0x000000020302c212 */ /* 0x000fc800078e3cff */
[----:B------:R-:W-:-:S05]  /*9460*/  @!P4 LOP3.LUT R3, R3, R2, RZ, 0x3c, !PT ;  /* 0x000000020303c212 */ /* 0x000fca00078e3cff */
[----:B------:R-:W2:Y:S04]  /*9470*/  @!P4 LDG.E.U16 R27, [R2.64] ;  /* 0x00000008021bc981 */ /* 0x000ea8000c1e1500 */
[----:B---3--:R-:W-:Y:S04]  /*9480*/  STL [R1+0x200], R25 ;  /* 0x0002001901007387 */ /* 0x008fe80000100800 */
[----:B--2---:R0:W-:Y:S04]  /*9490*/  STL [R1+0x24c], R27 ;  /* 0x00024c1b01007387 */ /* 0x0041e80000100800 */
[----:B0-----:R-:W2:Y:S04]  /*94a0*/  LDL.LU R27, [R1+0x1110] ;  /* 0x00111000011b7983 */ /* 0x001ea80000300800 */
[----:B------:R-:W3:Y:S01]  /*94b0*/  LDL R3, [R1+0x62c] ;  /* 0x00062c0001037983 */ /* 0x000ee20000100800 */
[----:B------:R-:W-:Y:S01]  /*94c0*/  PRMT R5, RZ, 0x7610, R5 ;  /* 0x00007610ff057816 */ /* 0x000fe20000000005 */
[----:B------:R-:W-:-:S05]  /*94d0*/  @!P5 IMAD.MOV.U32 R2, RZ, RZ, R29 ;  /* 0x000000ffff02d224 */ /* 0x000fca00078e001d */
[----:B---3--:R-:W3:Y:S04]  /*94e0*/  @!P5 LDG.E.U16 R5, [R2.64] ;  /* 0x000000080205d981 */ /* 0x008ee8000c1e1500 */
[----:B------:R-:W0:Y:S04]  /*94f0*/  S2R R25, SR_TID.X ;  /* 0x0000000000197919 */ /* 0x000e280000002100 */
[----:B---3--:R1:W-:Y:S04]  /*9500*/  STL [R1+0x248], R5 ;  /* 0x0002480501007387 */ /* 0x0083e80000100800 */
[----:B-1----:R-:W3:Y:S04]  /*9510*/  LDL.LU R5, [R1+0x110c] ;  /* 0x00110c0001057983 */ /* 0x002ee80000300800 */
[----:B------:R-:W2:Y:S01]  /*9520*/  LDL R3, [R1+0x624] ;  /* 0x0006240001037983 */ /* 0x000ea20000100800 */
[----:B0-----:R-:W-:-:S02]  /*9530*/  SHF.R.U32.HI R2, RZ, 0x6, R25 ;  /* 0x00000006ff027819 */ /* 0x001fc40000011619 */
[----:B------:R-:W-:Y:S02]  /*9540*/  SHF.R.U32.HI R29, RZ, 0x6, R25 ;  /* 0x00000006ff1d7819 */ /* 0x000fe40000011619 */
[----:B------:R-:W-:Y:S02]  /*9550*/  SGXT.U32 R2, R2, 0x1 ;  /* 0x000000010202781a */ /* 0x000fe40000000000 */
[----:B------:R-:W-:Y:S02]  /*9560*/  SGXT.U32 R29, R29, 0x1 ;  /* 0x000000011d1d781a */ /* 0x000fe40000000000 */
[C---:B------:R-:W-:Y:S02]  /*9570*/  LOP3.LUT R25, R2.reuse, 0x26, RZ, 0xfc, !PT ;  /* 0x0000002602197812 */ /* 0x040fe400078efcff */
[----:B------:R-:W-:Y:S02]  /*9580*/  LOP3.LUT R2, R2, 0x28, RZ, 0xfc, !PT ;  /* 0x0000002802027812 */ /* 0x000fe400078efcff */
[----:B------:R-:W-:-:S02]  /*9590*/  LOP3.LUT R29, R29, 0x24, RZ, 0xfc, !PT ;  /* 0x000000241d1d7812 */ /* 0x000fc400078efcff */
[----:B------:R-:W-:Y:S01]  /*95a0*/  ISETP.GE.AND P5, PT, R2, UR5, PT ;  /* 0x0000000502007c0c */ /* 0x000fe2000bfa6270 */
[----:B------:R-:W-:Y:S01]  /*95b0*/  @!P1 IMAD.MOV.U32 R2, RZ, RZ, R26 ;  /* 0x000000ffff029224 */ /* 0x000fe200078e001a */
[----:B------:R-:W-:Y:S02]  /*95c0*/  ISETP.GE.AND P3, PT, R29, UR5, PT ;  /* 0x000000051d007c0c */ /* 0x000fe4000bf66270 */
[----:B------:R-:W4:Y:S01]  /*95d0*/  LDL.LU R29, [R1+0x1108] ;  /* 0x00110800011d7983 */ /* 0x000f220000300800 */
[----:B---3--:R-:W-:-:S06]  /*95e0*/  PRMT R5, RZ, 0x7610, R5 ;  /* 0x00007610ff057816 */ /* 0x008fcc0000000005 */
[----:B--2---:R0:W2:Y:S04]  /*95f0*/  @!P1 LDG.E.U16 R5, [R2.64] ;  /* 0x0000000802059981 */ /* 0x0040a8000c1e1500 */
[----:B0-----:R-:W3:Y:S01]  /*9600*/  LDL R3, [R1+0x61c] ;  /* 0x00061c0001037983 */ /* 0x001ee20000100800 */
[----:B------:R-:W-:Y:S01]  /*9610*/  PRMT R22, RZ, 0x7610, R22 ;  /* 0x00007610ff167816 */ /* 0x000fe20000000016 */
[----:B----4-:R-:W-:Y:S01]  /*9620*/  @!P2 IMAD.MOV.U32 R2, RZ, RZ, R24 ;  /* 0x000000ffff02a224 */ /* 0x010fe200078e0018 */
[----:B------:R-:W-:Y:S02]  /*9630*/  ISETP.GE.AND P4, PT, R25, UR5, PT ;  /* 0x0000000519007c0c */ /* 0x000fe4000bf86270 */
[----:B------:R-:W4:Y:S04]  /*9640*/  LDL R25, [R1+0x610] ;  /* 0x0006100001197983 */ /* 0x000f280000100800 */
[----:B---3--:R0:W3:Y:S04]  /*9650*/  @!P2 LDG.E.U16 R22, [R2.64] ;  /* 0x000000080216a981 */ /* 0x0080e8000c1e1500 */
[----:B--2---:R-:W-:Y:S04]  /*9660*/  STL [R1+0xf88], R5 ;  /* 0x000f880501007387 */ /* 0x004fe80000100800 */
[----:B------:R-:W-:Y:S04]  /*9670*/  STL [R1+0xf8c], R5 ;  /* 0x000f8c0501007387 */ /* 0x000fe80000100800 */
[----:B0-----:R-:W2:Y:S04]  /*9680*/  LDL R2, [R1+0x614] ;  /* 0x0006140001027983 */ /* 0x001ea80000100800 */
[----:B---3--:R0:W-:Y:S04]  /*9690*/  STL [R1+0x1f4], R22 ;  /* 0x0001f41601007387 */ /* 0x0081e80000100800 */
[----:B------:R-:W2:Y:S01]  /*96a0*/  LDL R3, [R1+0x618] ;  /* 0x0006180001037983 */ /* 0x000ea20000100800 */
[----:B------:R-:W-:-:S03]  /*96b0*/  PRMT R23, RZ, 0x7610, R23 ;  /* 0x00007610ff177816 */ /* 0x000fc60000000017 */
[----:B------:R-:W0:Y:S01]  /*96c0*/  S2R R26, SR_TID.X ;  /* 0x00000000001a7919 */ /* 0x000e220000002100 */
[----:B--2---:R-:W-:-:S04]  /*96d0*/  @!P3 LOP3.LUT R3, R3, R2, RZ, 0x3c, !PT ;  /* 0x000000020303b212 */ /* 0x004fc800078e3cff */
[----:B------:R-:W-:-:S04]  /*96e0*/  @!P3 LOP3.LUT R2, R3, R2, RZ, 0x3c, !PT ;  /* 0x000000020302b212 */ /* 0x000fc800078e3cff */
[----:B------:R-:W-:-:S05]  /*96f0*/  @!P3 LOP3.LUT R3, R3, R2, RZ, 0x3c, !PT ;  /* 0x000000020303b212 */ /* 0x000fca00078e3cff */
[----:B------:R-:W2:Y:S01]  /*9700*/  @!P3 LDG.E.U16 R23, [R2.64] ;  /* 0x000000080217b981 */ /* 0x000ea2000c1e1500 */
[----:B0-----:R-:W-:-:S03]  /*9710*/  SHF.R.U32.HI R22, RZ, 0x6, R26 ;  /* 0x00000006ff167819 */ /* 0x001fc6000001161a */
[----:B------:R-:W3:Y:S01]  /*9720*/  LDL R26, [R1+0x600] ;  /* 0x00060000011a7983 */ /* 0x000ee20000100800 */
        /* <DEDUP_REMOVED lines=12> */
[----:B--2---:R-:W2:Y:S04]  /*97f0*/  @!P4 LDG.E.U16 R29, [R2.64] ;  /* 0x00000008021dc981 */ /* 0x004ea8000c1e1500 */
[----:B--2---:R0:W-:Y:S04]  /*9800*/  STL [R1+0x240], R29 ;  /* 0x0002401d01007387 */ /* 0x0041e80000100800 */
[----:B0-----:R-:W2:Y:S04]  /*9810*/  LDL.LU R29, [R1+0x10fc] ;  /* 0x0010fc00011d7983 */ /* 0x001ea80000300800 */
[----:B------:R-:W4:Y:S04]  /*9820*/  LDL R2, [R1+0x604] ;  /* 0x0006040001027983 */ /* 0x000f280000100800 */
[----:B------:R-:W4:Y:S01]  /*9830*/  LDL R3, [R1+0x608] ;  /* 0x0006080001037983 */ /* 0x000f220000100800 */
[----:B------:R-:W-:-:S03]  /*9840*/  PRMT R27, RZ, 0x7610, R27 ;  /* 0x00007610ff1b7816 */ /* 0x000fc6000000001b */
[----:B------:R-:W0:Y:S01]  /*9850*/  S2R R25, SR_TID.X ;  /* 0x0000000000197919 */ /* 0x000e220000002100 */
[----:B----4-:R-:W-:-:S04]  /*9860*/  @!P5 LOP3.LUT R3, R3, R2, RZ, 0x3c, !PT ;  /* 0x000000020303d212 */ /* 0x010fc800078e3cff */
[----:B------:R-:W-:-:S04]  /*9870*/  @!P5 LOP3.LUT R2, R3, R2, RZ, 0x3c, !PT ;  /* 0x000000020302d212 */ /* 0x000fc800078e3cff */
[----:B------:R-:W-:-:S05]  /*9880*/  @!P5 LOP3.LUT R3, R3, R2, RZ, 0x3c, !PT ;  /* 0x000000020303d212 */ /* 0x000fca00078e3cff */
[----:B------:R1:W4:Y:S04]  /*9890*/  @!P5 LDG.E.U16 R27, [R2.64] ;  /* 0x00000008021bd981 */ /* 0x000328000c1e1500 */
[----:B-1----:R-:W4:Y:S01]  /*98a0*/  LDL R3, [R1+0x5fc] ;  /* 0x0005fc0001037983 */ /* 0x002f220000100800 */
[----:B0-----:R-:W-:-:S04]  /*98b0*/  SHF.R.U32.HI R25, RZ, 0x6, R25 ;  /* 0x00000006ff197819 */ /* 0x001fc80000011619 */
[----:B------:R-:W-:-:S04]  /*98c0*/  SGXT.U32 R25, R25, 0x1 ;  /* 0x000000011919781a */ /* 0x000fc80000000000 */
[----:B------:R-:W-:Y:S02]  /*98d0*/  LOP3.LUT R2, R25, 0x30, RZ, 0xfc, !PT ;  /* 0x0000003019027812 */ /* 0x000fe400078efcff */
[----:B--2---:R-:W-:Y:S02]  /*98e0*/  PRMT R29, RZ, 0x7610, R29 ;  /* 0x00007610ff1d7816 */ /* 0x004fe4000000001d */
[----:B------:R-:W-:Y:S01]  /*98f0*/  ISETP.GE.AND P4, PT, R2, UR5, PT ;  /* 0x0000000502007c0c */ /* 0x000fe2000bf86270 */
[----:B---3--:R-:W-:-:S05]  /*9900*/  @!P1 IMAD.MOV.U32 R2, RZ, RZ, R26 ;  /* 0x000000ffff029224 */ /* 0x008fca00078e001a */
[----:B----4-:R-:W2:Y:S04]  /*9910*/  @!P1 LDG.E.U16 R29, [R2.64] ;  /* 0x00000008021d9981 */ /* 0x010ea8000c1e1500 */
[----:B------:R0:W-:Y:S02]  /*9920*/  STL [R1+0x38], R27 ;  /* 0x0000381b01007387 */ /* 0x0001e40000100800 */
[C---:B0-----:R-:W-:Y:S02]  /*9930*/  LOP3.LUT R27, R25.reuse, 0x2e, RZ, 0xfc, !PT ;  /* 0x0000002e191b7812 */ /* 0x041fe400078efcff */
[----:B------:R-:W-:Y:S02]  /*9940*/  LOP3.LUT R25, R25, 0x32, RZ, 0xfc, !PT ;  /* 0x0000003219197812 */ /* 0x000fe400078efcff */
[----:B------:R-:W-:-:S02]  /*9950*/  ISETP.GE.AND P3, PT, R27, UR5, PT ;  /* 0x000000051b007c0c */ /* 0x000fc4000bf66270 */
[----:B------:R-:W3:Y:S01]  /*9960*/  LDL.LU R27, [R1+0x10f8] ;  /* 0x0010f800011b7983 */ /* 0x000ee20000300800 */
[----:B------:R-:W-:-:S03]  /*9970*/  ISETP.GE.AND P5, PT, R25, UR5, PT ;  /* 0x0000000519007c0c */ /* 0x000fc6000bfa6270 */
[----:B------:R-:W4:Y:S04]  /*9980*/  LDL R25, [R1+0x5e0] ;  /* 0x0005e00001197983 */ /* 0x000f280000100800 */
[----:B--2---:R0:W-:Y:S04]  /*9990*/  STL [R1+0x1ec], R29 ;  /* 0x0001ec1d01007387 */ /* 0x0041e80000100800 */
[----:B0-----:R-:W2:Y:S04]  /*99a0*/  LDL.LU R29, [R1+0x10f4] ;  /* 0x0010f400011d7983 */ /* 0x001ea80000300800 */
[----:B------:R-:W2:Y:S01]  /*99b0*/  LDL R3, [R1+0x5f4] ;  /* 0x0005f40001037983 */ /* 0x000ea20000100800 */
[----:B------:R-:W-:Y:S01]  /*99c0*/  PRMT R22, RZ, 0x7610, R22 ;  /* 0x00007610ff167816 */ /* 0x000fe20000000016 */
[----:B------:R-:W-:-:S02]  /*99d0*/  @!P2 IMAD.MOV.U32 R2, RZ, RZ, R24 ;  /* 0x000000ffff02a224 */ /* 0x000fc400078e0018 */
[----:B------:R-:W0:Y:S04]  /*99e0*/  S2R R26, SR_TID.X ;  /* 0x00000000001a7919 */ /* 0x000e280000002100 */
[----:B--2---:R1:W2:Y:S04]  /*99f0*/  @!P2 LDG.E.U16 R22, [R2.64] ;  /* 0x000000080216a981 */ /* 0x0042a8000c1e1500 */
[----:B-1----:R-:W4:Y:S04]  /*9a00*/  LDL R2, [R1+0x5ec] ;  /* 0x0005ec0001027983 */ /* 0x002f280000100800 */
[----:B------:R-:W4:Y:S01]  /*9a10*/  LDL R3, [R1+0x5f0] ;  /* 0x0005f00001037983 */ /* 0x000f220000100800 */
[----:B0-----:R-:W-:-:S04]  /*9a20*/  SHF.R.U32.HI R26, RZ, 0x6, R26 ;  /* 0x00000006ff1a7819 */ /* 0x001fc8000001161a */
[----:B------:R-:W-:Y:S02]  /*9a30*/  SGXT.U32 R26, R26, 0x1 ;  /* 0x000000011a1a781a */ /* 0x000fe40000000000 */
[----:B---3--:R-:W-:Y:S02]  /*9a40*/  PRMT R27, RZ, 0x7610, R27 ;  /* 0x00007610ff1b7816 */ /* 0x008fe4000000001b */
[----:B------:R-:W-:-:S04]  /*9a50*/  LOP3.LUT R24, R26, 0x34, RZ, 0xfc, !PT ;  /* 0x000000341a187812 */ /* 0x000fc800078efcff */
[----:B------:R-:W-:Y:S01]  /*9a60*/  ISETP.GE.AND P1, PT, R24, UR5, PT ;  /* 0x0000000518007c0c */ /* 0x000fe2000bf26270 */
[----:B--2---:R0:W-:Y:S04]  /*9a70*/  STL [R1+0x23c], R22 ;  /* 0x00023c1601007387 */ /* 0x0041e80000100800 */
[----:B------:R-:W2:Y:S01]  /*9a80*/  LDL R24, [R1+0x5d0] ;  /* 0x0005d00001187983 */ /* 0x000ea20000100800 */
[----:B----4-:R-:W-:-:S04]  /*9a90*/  @!P3 LOP3.LUT R3, R3, R2, RZ, 0x3c, !PT ;  /* 0x000000020303b212 */ /* 0x010fc800078e3cff */
[C---:B------:R-:W-:Y:S02]  /*9aa0*/  @!P3 LOP3.LUT R2, R3.reuse, R2, RZ, 0x3c, !PT ;  /* 0x000000020302b212 */ /* 0x040fe400078e3cff */
[----:B0-----:R-:W-:Y:S02]  /*9ab0*/  LOP3.LUT R22, R26, 0x36, RZ, 0xfc, !PT ;  /* 0x000000361a167812 */ /* 0x001fe400078efcff */
[----:B------:R-:W-:Y:S01]  /*9ac0*/  @!P3 LOP3.LUT R3, R3, R2, RZ, 0x3c, !PT ;  /* 0x000000020303b212 */ /* 0x000fe200078e3cff */
[----:B------:R-:W3:Y:S01]  /*9ad0*/  LDL R26, [R1+0x5cc] ;  /* 0x0005cc00011a7983 */ /* 0x000ee20000100800 */
[----:B------:R-:W-:-:S03]  /*9ae0*/  ISETP.GE.AND P2, PT, R22, UR5, PT ;  /* 0x0000000516007c0c */ /* 0x000fc6000bf46270 */
[----:B------:R-:W4:Y:S04]  /*9af0*/  LDL.LU R22, [R1+0x10f0] ;  /* 0x0010f00001167983 */ /* 0x000f280000300800 */
[----:B------:R0:W2:Y:S04]  /*9b00*/  @!P3 LDG.E.U16 R27, [R2.64] ;  /* 0x00000008021bb981 */ /* 0x0000a8000c1e1500 */
[----:B0-----:R-:W2:Y:S04]  /*9b10*/  LDL R2, [R1+0x5e4] ;  /* 0x0005e40001027983 */ /* 0x001ea80000100800 */
[----:B------:R-:W2:Y:S01]  /*9b20*/  LDL R3, [R1+0x5e8] ;  /* 0x0005e80001037983 */ /* 0x000ea20000100800 */
[----:B------:R-:W-:-:S02]  /*9b30*/  PRMT R29, RZ, 0x7610, R29 ;  /* 0x00007610ff1d7816 */ /* 0x000fc4000000001d */
[----:B--2---:R-:W-:-:S04]  /*9b40*/  @!P4 LOP3.LUT R3, R3, R2, RZ, 0x3c, !PT ;  /* 0x000000020303c212 */ /* 0x004fc800078e3cff */
[----:B------:R-:W-:-:S04]  /*9b50*/  @!P4 LOP3.LUT R2, R3, R2, RZ, 0x3c, !PT ;  /* 0x000000020302c212 */ /* 0x000fc800078e3cff */
[----:B------:R-:W-:-:S05]  /*9b60*/  @!P4 LOP3.LUT R3, R3, R2, RZ, 0x3c, !PT ;  /* 0x000000020303c212 */ /* 0x000fca00078e3cff */
[----:B------:R-:W2:Y:S04]  /*9b70*/  @!P4 LDG.E.U16 R29, [R2.64] ;  /* 0x00000008021dc981 */ /* 0x000ea8000c1e1500 */
[----:B------:R-:W-:Y:S04]  /*9b80*/  STL [R1+0x238], R27 ;  /* 0x0002381b01007387 */ /* 0x000fe80000100800 */
[----:B--2---:R0:W-:Y:S04]  /*9b90*/  STL [R1+0x34], R29 ;  /* 0x0000341d01007387 */ /* 0x0041e80000100800 */
[----:B0-----:R-:W2:Y:S04]  /*9ba0*/  LDL.LU R29, [R1+0x10ec] ;  /* 0x0010ec00011d7983 */ /* 0x001ea80000300800 */
[----:B------:R-:W2:Y:S01]  /*9bb0*/  LDL R3, [R1+0x5dc] ;  /* 0x0005dc0001037983 */ /* 0x000ea20000100800 */
[----:B------:R-:W-:Y:S01]  /*9bc0*/  PRMT R23, RZ, 0x7610, R23 ;  /* 0x00007610ff177816 */ /* 0x000fe20000000017 */
[----:B------:R-:W-:-:S05]  /*9bd0*/  @!P5 IMAD.MOV.U32 R2, RZ, RZ, R25 ;  /* 0x000000ffff02d224 */ /* 0x000fca00078e0019 */
[----:B--2---:R0:W2:Y:S04]  /*9be0*/  @!P5 LDG.E.U16 R23, [R2.64] ;  /* 0x000000080217d981 */ /* 0x0040a8000c1e1500 */
[----:B0-----:R-:W3:Y:S04]  /*9bf0*/  LDL R2, [R1+0x5d4] ;  /* 0x0005d40001027983 */ /* 0x001ee80000100800 */
[----:B--2---:R0:W-:Y:S04]  /*9c00*/  STL [R1+0x1e4], R23 ;  /* 0x0001e41701007387 */ /* 0x0041e80000100800 */
[----:B------:R-:W3:Y:S01]  /*9c10*/  LDL R3, [R1+0x5d8] ;  /* 0x0005d80001037983 */ /* 0x000ee20000100800 */
[----:B------:R-:W-:-:S03]  /*9c20*/  PRMT R29, RZ, 0x7610, R29 ;  /* 0x00007610ff1d7816 */ /* 0x000fc6000000001d */
[----:B------:R-:W1:Y:S01]  /*9c30*/  S2R R27, SR_TID.X ;  /* 0x00000000001b7919 */ /* 0x000e620000002100 */
[----:B---3--:R-:W-:-:S04]  /*9c40*/  @!P1 LOP3.LUT R3, R3, R2, RZ, 0x3c, !PT ;  /* 0x0000000203039212 */ /* 0x008fc800078e3cff */
[----:B------:R-:W-:-:S04]  /*9c50*/  @!P1 LOP3.LUT R2, R3, R2, RZ, 0x3c, !PT ;  /* 0x0000000203029212 */ /* 0x000fc800078e3cff */
[----:B------:R-:W-:-:S05]  /*9c60*/  @!P1 LOP3.LUT R3, R3, R2, RZ, 0x3c, !PT ;  /* 0x0000000203039212 */ /* 0x000fca00078e3cff */
[----:B------:R2:W3:Y:S01]  /*9c70*/  @!P1 LDG.E.U16 R29, [R2.64] ;  /* 0x00000008021d9981 */ /* 0x0004e2000c1e1500 */
[--C-:B-1----:R-:W-:Y:S02]  /*9c80*/  SHF.R.U32.HI R25, RZ, 0x6, R27.reuse ;  /* 0x00000006ff197819 */ /* 0x102fe4000001161b */
[----:B------:R-:W-:Y:S02]  /*9c90*/  SHF.R.U32.HI R27, RZ, 0x6, R27 ;  /* 0x00000006ff1b7819 */ /* 0x000fe4000001161b */
[----:B------:R-:W-:Y:S02]  /*9ca0*/  SGXT.U32 R25, R25, 0x1 ;  /* 0x000000011919781a */ /* 0x000fe40000000000 */
[----:B------:R-:W-:Y:S02]  /*9cb0*/  SGXT.U32 R27, R27, 0x1 ;  /* 0x000000011b1b781a */ /* 0x000fe40000000000 */
[----:B0-----:R-:W-:Y:S02]  /*9cc0*/  LOP3.LUT R23, R25, 0x38, RZ, 0xfc, !PT ;  /* 0x0000003819177812 */ /* 0x001fe400078efcff */
[----:B------:R-:W-:-:S02]  /*9cd0*/  LOP3.LUT R25, R27, 0x3c, RZ, 0xfc, !PT ;  /* 0x0000003c1b197812 */ /* 0x000fc400078efcff */
[----:B------:R-:W-:Y:S02]  /*9ce0*/  ISETP.GE.AND P3, PT, R23, UR5, PT ;  /* 0x0000000517007c0c */ /* 0x000fe4000bf66270 */
[----:B------:R-:W-:Y:S01]  /*9cf0*/  LOP3.LUT R23, R27, 0x3a, RZ, 0xfc, !PT ;  /* 0x0000003a1b177812 */ /* 0x000fe200078efcff */
[----:B--2---:R-:W-:Y:S01]  /*9d00*/  @!P2 IMAD.MOV.U32 R2, RZ, RZ, R24 ;  /* 0x000000ffff02a224 */ /* 0x004fe200078e0018 */
[----:B------:R-:W-:Y:S01]  /*9d10*/  PRMT R21, RZ, 0x7610, R21 ;  /* 0x00007610ff157816 */ /* 0x000fe20000000015 */
[----:B------:R-:W-:Y:S01]  /*9d20*/  @!P2 IMAD.MOV.U32 R3, RZ, RZ, R26 ;  /* 0x000000ffff03a224 */ /* 0x000fe200078e001a */
[----:B------:R-:W2:Y:S01]  /*9d30*/  LDL R27, [R1+0x5c0] ;  /* 0x0005c000011b7983 */ /* 0x000ea20000100800 */
[----:B------:R-:W-:Y:S02]  /*9d40*/  ISETP.GE.AND P4, PT, R23, UR5, PT ;  /* 0x0000000517007c0c */ /* 0x000fe4000bf86270 */
[----:B------:R-:W-:Y:S01]  /*9d50*/  ISETP.GE.AND P5, PT, R25, UR5, PT ;  /* 0x0000000519007c0c */ /* 0x000fe2000bfa6270 */
[----:B------:R-:W2:Y:S04]  /*9d60*/  LDL.LU R23, [R1+0x10e8] ;  /* 0x0010e80001177983 */ /* 0x000ea80000300800 */
[----:B------:R-:W2:Y:S04]  /*9d70*/  LDL.LU R25, [R1+0x10e4] ;  /* 0x0010e40001197983 */ /* 0x000ea80000300800 */
[----:B------:R0:W2:Y:S04]  /*9d80*/  @!P2 LDG.E.U16 R21, [R2.64] ;  /* 0x000000080215a981 */ /* 0x0000a8000c1e1500 */
[----:B---3--:R1:W-:Y:S04]  /*9d90*/  STL [R1+0x234], R29 ;  /* 0x0002341d01007387 */ /* 0x0083e80000100800 */
[----:B0-----:R-:W3:Y:S04]  /*9da0*/  LDL R2, [R1+0x5c4] ;  /* 0x0005c40001027983 */ /* 0x001ee80000100800 */
[----:B------:R-:W3:Y:S01]  /*9db0*/  LDL R3, [R1+0x5c8] ;  /* 0x0005c80001037983 */ /* 0x000ee20000100800 */
[----:B----4-:R-:W-:-:S03]  /*9dc0*/  PRMT R22, RZ, 0x7610, R22 ;  /* 0x00007610ff167816 */ /* 0x010fc60000000016 */
[----:B-1----:R-:W0:Y:S04]  /*9dd0*/  S2R R29, SR_TID.X ;  /* 0x00000000001d7919 */ /* 0x002e280000002100 */
[----:B------:R-:W4:Y:S01]  /*9de0*/  LDL R24, [R1+0x5b0] ;  /* 0x0005b00001187983 */ /* 0x000f220000100800 */
[----:B---3--:R-:W-:-:S04]  /*9df0*/  @!P3 LOP3.LUT R3, R3, R2, RZ, 0x3c, !PT ;  /* 0x000000020303b212 */ /* 0x008fc800078e3cff */
[----:B------:R-:W-:-:S04]  /*9e00*/  @!P3 LOP3.LUT R2, R3, R2, RZ, 0x3c, !PT ;  /* 0x000000020302b212 */ /* 0x000fc800078e3cff */
[----:B------:R-:W-:-:S05]  /*9e10*/  @!P3 LOP3.LUT R3, R3, R2, RZ, 0x3c, !PT ;  /* 0x000000020303b212 */ /* 0x000fca00078e3cff */
[----:B------:R-:W3:Y:S01]  /*9e20*/  @!P3 LDG.E.U16 R22, [R2.64] ;  /* 0x000000080216b981 */ /* 0x000ee2000c1e1500 */
[----:B0-----:R-:W-:-:S04]  /*9e30*/  SHF.R.U32.HI R29, RZ, 0x6, R29 ;  /* 0x00000006ff1d7819 */ /* 0x001fc8000001161d */
[----:B------:R-:W-:Y:S01]  /*9e40*/  SGXT.U32 R29, R29, 0x1 ;  /* 0x000000011d1d781a */ /* 0x000fe20000000000 */
[----:B--2---:R0:W-:Y:S03]  /*9e50*/  STL [R1+0x230], R21 ;  /* 0x0002301501007387 */ /* 0x0041e60000100800 */
[C---:B------:R-:W-:Y:S02]  /*9e60*/  LOP3.LUT R26, R29.reuse, 0x3e, RZ, 0xfc, !PT ;  /* 0x0000003e1d1a7812 */ /* 0x040fe400078efcff */
[----:B0-----:R-:W-:Y:S02]  /*9e70*/  LOP3.LUT R21, R29, 0x40, RZ, 0xfc, !PT ;  /* 0x000000401d157812 */ /* 0x001fe400078efcff */
[----:B------:R-:W-:Y:S01]  /*9e80*/  ISETP.GE.AND P1, PT, R26, UR5, PT ;  /* 0x000000051a007c0c */ /* 0x000fe2000bf26270 */
[----:B------:R-:W2:Y:S01]  /*9e90*/  LDL R29, [R1+0x5a4] ;  /* 0x0005a400011d7983 */ /* 0x000ea20000100800 */
[----:B------:R-:W-:-:S03]  /*9ea0*/  ISETP.GE.AND P2, PT, R21, UR5, PT ;  /* 0x0000000515007c0c */ /* 0x000fc6000bf46270 */
[----:B------:R-:W2:Y:S04]  /*9eb0*/  LDL R26, [R1+0x5a8] ;  /* 0x0005a800011a7983 */ /* 0x000ea80000100800 */
[----:B------:R-:W2:Y:S04]  /*9ec0*/  LDL.LU R21, [R1+0x10e0] ;  /* 0x0010e00001157983 */ /* 0x000ea80000300800 */
[----:B---3--:R0:W-:Y:S04]  /*9ed0*/  STL [R1+0x30], R22 ;  /* 0x0000301601007387 */ /* 0x0081e80000100800 */
[----:B0-----:R-:W3:Y:S04]  /*9ee0*/  LDL.LU R22, [R1+0x10dc] ;  /* 0x0010dc0001167983 */ /* 0x001ee80000300800 */
[----:B------:R-:W2:Y:S01]  /*9ef0*/  LDL R3, [R1+0x5bc] ;  /* 0x0005bc0001037983 */ /* 0x000ea20000100800 */
[----:B------:R-:W-:Y:S01]  /*9f00*/  PRMT R23, RZ, 0x7610, R23 ;  /* 0x00007610ff177816 */ /* 0x000fe20000000017 */
[----:B------:R-:W-:-:S05]  /*9f10*/  @!P4 IMAD.MOV.U32 R2, RZ, RZ, R27 ;  /* 0x000000ffff02c224 */ /* 0x000fca00078e001b */
[----:B--2---:R-:W2:Y:S04]  /*9f20*/  @!P4 LDG.E.U16 R23, [R2.64] ;  /* 0x000000080217c981 */ /* 0x004ea8000c1e1500 */
        /* <DEDUP_REMOVED lines=11> */
[----:B0-----:R-:W-:-:S04]  /*9fe0*/  SHF.R.U32.HI R2, RZ, 0x6, R27 ;  /* 0x00000006ff027819 */ /* 0x001fc8000001161b */
[----:B------:R-:W-:-:S04]  /*9ff0*/  SGXT.U32 R2, R2, 0x1 ;  /* 0x000000010202781a */ /* 0x000fc80000000000 */
[C---:B------:R-:W-:Y:S02]  /*a000*/  LOP3.LUT R27, R2.reuse, 0x44, RZ, 0xfc, !PT ;  /* 0x00000044021b7812 */ /* 0x040fe400078efcff */
[----:B------:R-:W-:Y:S01]  /*a010*/  PRMT R23, RZ, 0x7610, R23 ;  /* 0x00007610ff177816 */ /* 0x000fe20000000017 */
[----:B--2---:R0:W-:Y:S02]  /*a020*/  STL [R1+0x22c], R25 ;  /* 0x00022c1901007387 */ /* 0x0041e40000100800 */
[C---:B0-----:R-:W-:Y:S02]  /*a030*/  LOP3.LUT R25, R2.reuse, 0x42, RZ, 0xfc, !PT ;  /* 0x0000004202197812 */ /* 0x041fe400078efcff */
[----:B------:R-:W-:-:S04]  /*a040*/  LOP3.LUT R2, R2, 0x46, RZ, 0xfc, !PT ;  /* 0x0000004602027812 */ /* 0x000fc800078efcff */
[----:B------:R-:W-:Y:S01]  /*a050*/  ISETP.GE.AND P5, PT, R2, UR5, PT ;  /* 0x0000000502007c0c */ /* 0x000fe2000bfa6270 */
[----:B----4-:R-:W-:-:S05]  /*a060*/  @!P1 IMAD.MOV.U32 R2, RZ, RZ, R24 ;  /* 0x000000ffff029224 */ /* 0x010fca00078e0018 */
[----:B---3--:R0:W2:Y:S01]  /*a070*/  @!P1 LDG.E.U16 R23, [R2.64] ;  /* 0x0000000802179981 */ /* 0x0080a2000c1e1500 */
[----:B------:R-:W-:Y:S02]  /*a080*/  PRMT R18, RZ, 0x7610, R18 ;  /* 0x00007610ff127816 */ /* 0x000fe40000000012 */
[----:B------:R-:W-:Y:S02]  /*a090*/  ISETP.GE.AND P3, PT, R25, UR5, PT ;  /* 0x0000000519007c0c */ /* 0x000fe4000bf66270 */
[----:B------:R-:W3:Y:S01]  /*a0a0*/  LDL.LU R25, [R1+0x10d4] ;  /* 0x0010d40001197983 */ /* 0x000ee20000300800 */
[----:B------:R-:W-:-:S03]  /*a0b0*/  ISETP.GE.AND P4, PT, R27, UR5, PT ;  /* 0x000000051b007c0c */ /* 0x000fc6000bf86270 */
[----:B------:R-:W4:Y:S01]  /*a0c0*/  LDL.LU R27, [R1+0x10d0] ;  /* 0x0010d000011b7983 */ /* 0x000f220000300800 */
[----:B0-----:R-:W-:Y:S02]  /*a0d0*/  @!P2 IMAD.MOV.U32 R2, RZ, RZ, R26 ;  /* 0x000000ffff02a224 */ /* 0x001fe400078e001a */
[----:B------:R-:W-:Y:S01]  /*a0e0*/  @!P2 IMAD.MOV.U32 R3, RZ, RZ, R29 ;  /* 0x000000ffff03a224 */ /* 0x000fe200078e001d */
[----:B------:R-:W3:Y:S04]  /*a0f0*/  LDL R24, [R1+0x58c] ;  /* 0x00058c0001187983 */ /* 0x000ee80000100800 */
[----:B------:R0:W3:Y:S04]  /*a100*/  @!P2 LDG.E.U16 R18, [R2.64] ;  /* 0x000000080212a981 */ /* 0x0000e8000c1e1500 */
[----:B--2---:R1:W-:Y:S04]  /*a110*/  STL [R1+0x228], R23 ;  /* 0x0002281701007387 */ /* 0x0043e80000100800 */
[----:B0-----:R-:W2:Y:S04]  /*a120*/  LDL R2, [R1+0x59c] ;  /* 0x00059c0001027983 */ /* 0x001ea80000100800 */
[----:B------:R-:W2:Y:S01]  /*a130*/  LDL R3, [R1+0x5a0] ;  /* 0x0005a00001037983 */ /* 0x000ea20000100800 */
[----:B----4-:R-:W-:-:S03]  /*a140*/  PRMT R27, RZ, 0x7610, R27 ;  /* 0x00007610ff1b7816 */ /* 0x010fc6000000001b */
[----:B------:R-:W0:Y:S04]  /*a150*/  S2R R29, SR_TID.X ;  /* 0x00000000001d7919 */ /* 0x000e280000002100 */
[----:B-1----:R-:W4:Y:S01]  /*a160*/  LDL R23, [R1+0x590] ;  /* 0x0005900001177983 */ /* 0x002f220000100800 */
[----:B--2---:R-:W-:-:S04]  /*a170*/  @!P3 LOP3.LUT R3, R3, R2, RZ, 0x3c, !PT ;  /* 0x000000020303b212 */ /* 0x004fc800078e3cff */
[----:B------:R-:W-:-:S04]  /*a180*/  @!P3 LOP3.LUT R2, R3, R2, RZ, 0x3c, !PT ;  /* 0x000000020302b212 */ /* 0x000fc800078e3cff */
[----:B------:R-:W-:-:S05]  /*a190*/  @!P3 LOP3.LUT R3, R3, R2, RZ, 0x3c, !PT ;  /* 0x000000020303b212 */ /* 0x000fca00078e3cff */
[----:B------:R-:W2:Y:S01]  /*a1a0*/  @!P3 LDG.E.U16 R27, [R2.64] ;  /* 0x00000008021bb981 */ /* 0x000ea2000c1e1500 */
[----:B0-----:R-:W-:-:S04]  /*a1b0*/  SHF.R.U32.HI R29, RZ, 0x6, R29 ;  /* 0x00000006ff1d7819 */ /* 0x001fc8000001161d */
[----:B------:R-:W-:-:S04]  /*a1c0*/  SGXT.U32 R29, R29, 0x1 ;  /* 0x000000011d1d781a */ /* 0x000fc80000000000 */
[----:B------:R-:W-:Y:S01]  /*a1d0*/  LOP3.LUT R26, R29, 0x48, RZ, 0xfc, !PT ;  /* 0x000000481d1a7812 */ /* 0x000fe200078efcff */
[----:B---3--:R-:W-:Y:S03]  /*a1e0*/  STL [R1+0xf6c], R18 ;  /* 0x000f6c1201007387 */ /* 0x008fe60000100800 */
[----:B------:R-:W-:Y:S01]  /*a1f0*/  ISETP.GE.AND P1, PT, R26, UR5, PT ;  /* 0x000000051a007c0c */ /* 0x000fe2000bf26270 */
[----:B------:R-:W-:Y:S04]  /*a200*/  STL [R1+0xf70], R18 ;  /* 0x000f701201007387 */ /* 0x000fe80000100800 */
[----:B------:R-:W3:Y:S04]  /*a210*/  LDL R26, [R1+0x588] ;  /* 0x00058800011a7983 */ /* 0x000ee80000100800 */
[----:B--2---:R0:W-:Y:S04]  /*a220*/  STL [R1+0x1cc], R27 ;  /* 0x0001cc1b01007387 */ /* 0x0041e80000100800 */
[----:B0-----:R-:W2:Y:S04]  /*a230*/  LDL.LU R27, [R1+0x10cc] ;  /* 0x0010cc00011b7983 */ /* 0x001ea80000300800 */
[----:B------:R-:W2:Y:S04]  /*a240*/  LDL R2, [R1+0x594] ;  /* 0x0005940001027983 */ /* 0x000ea80000100800 */
[----:B------:R-:W2:Y:S01]  /*a250*/  LDL R3, [R1+0x598] ;  /* 0x0005980001037983 */ /* 0x000ea20000100800 */
[----:B------:R-:W-:-:S02]  /*a260*/  PRMT R25, RZ, 0x7610, R25 ;  /* 0x00007610ff197816 */ /* 0x000fc40000000019 */
[----:B------:R-:W-:Y:S02]  /*a270*/  PRMT R21, RZ, 0x7610, R21 ;  /* 0x00007610ff157816 */ /* 0x000fe40000000015 */
[----:B--2---:R-:W-:-:S04]  /*a280*/  @!P4 LOP3.LUT R3, R3, R2, RZ, 0x3c, !PT ;  /* 0x000000020303c212 */ /* 0x004fc800078e3cff */
[----:B------:R-:W-:-:S04]  /*a290*/  @!P4 LOP3.LUT R2, R3, R2, RZ, 0x3c, !PT ;  /* 0x000000020302c212 */ /* 0x000fc800078e3cff */
[----:B------:R-:W-:-:S05]  /*a2a0*/  @!P4 LOP3.LUT R3, R3, R2, RZ, 0x3c, !PT ;  /* 0x000000020303c212 */ /* 0x000fca00078e3cff */
[----:B------:R4:W2:Y:S02]  /*a2b0*/  @!P4 LDG.E.U16 R25, [R2.64] ;  /* 0x000000080219c981 */ /* 0x0008a4000c1e1500 */
[----:B----4-:R-:W-:Y:S02]  /*a2c0*/  @!P5 IMAD.MOV.U32 R2, RZ, RZ, R23 ;  /* 0x000000ffff02d224 */ /* 0x010fe400078e0017 */
[----:B------:R-:W-:-:S05]  /*a2d0*/  @!P5 IMAD.MOV.U32 R3, RZ, RZ, R24 ;  /* 0x000000ffff03d224 */ /* 0x000fca00078e0018 */
[----:B------:R-:W4:Y:S01]  /*a2e0*/  @!P5 LDG.E.U16 R21, [R2.64] ;  /* 0x000000080215d981 */ /* 0x000f22000c1e1500 */
[----:B------:R-:W-:-:S04]  /*a2f0*/  LOP3.LUT R29, R29, 0x4a, RZ, 0xfc, !PT ;  /* 0x0000004a1d1d7812 */ /* 0x000fc800078efcff */
[----:B------:R-:W-:Y:S02]  /*a300*/  ISETP.GE.AND P2, PT, R29, UR5, PT ;  /* 0x000000051d007c0c */ /* 0x000fe4000bf46270 */
[----:B------:R-:W0:Y:S02]  /*a310*/  S2R R29, SR_TID.X ;  /* 0x00000000001d7919 */ /* 0x000e240000002100 */
[----:B0-----:R-:W-:-:S04]  /*a320*/  SHF.R.U32.HI R29, RZ, 0x6, R29 ;  /* 0x00000006ff1d7819 */ /* 0x001fc8000001161d */
[----:B------:R-:W-:Y:S01]  /*a330*/  SGXT.U32 R29, R29, 0x1 ;  /* 0x000000011d1d781a */ /* 0x000fe20000000000 */
[----:B----4-:R0:W-:Y:S04]  /*a340*/  STL [R1+0x220], R21 ;  /* 0x0002201501007387 */ /* 0x0101e80000100800 */
[----:B------:R-:W4:Y:S01]  /*a350*/  LDL R3, [R1+0x584] ;  /* 0x0005840001037983 */ /* 0x000f220000100800 */
[----:B0-----:R-:W-:-:S03]  /*a360*/  LOP3.LUT R21, R29, 0x4c, RZ, 0xfc, !PT ;  /* 0x0000004c1d157812 */ /* 0x001fc600078efcff */
[----:B------:R-:W0:Y:S01]  /*a370*/  S2R R29, SR_TID.X ;  /* 0x00000000001d7919 */ /* 0x000e220000002100 */
[----:B------:R-:W-:Y:S02]  /*a380*/  ISETP.GE.AND P3, PT, R21, UR5, PT ;  /* 0x0000000515007c0c */ /* 0x000fe4000bf66270 */
[----:B------:R-:W-:Y:S02]  /*a390*/  PRMT R27, RZ, 0x7610, R27 ;  /* 0x00007610ff1b7816 */ /* 0x000fe4000000001b */
[----:B0-----:R-:W-:Y:S02]  /*a3a0*/  SHF.R.U32.HI R21, RZ, 0x6, R29 ;  /* 0x00000006ff157819 */ /* 0x001fe4000001161d */
[----:B------:R-:W2:Y:S02]  /*a3b0*/  LDL R29, [R1+0x56c] ;  /* 0x00056c00011d7983 */ /* 0x000ea40000100800 */
[----:B------:R-:W-:-:S04]  /*a3c0*/  SGXT.U32 R21, R21, 0x1 ;  /* 0x000000011515781a */ /* 0x000fc80000000000 */
[----:B------:R-:W-:-:S04]  /*a3d0*/  LOP3.LUT R2, R21, 0x50, RZ, 0xfc, !PT ;  /* 0x0000005015027812 */ /* 0x000fc800078efcff */
[----:B------:R-:W-:Y:S01]  /*a3e0*/  ISETP.GE.AND P5, PT, R2, UR5, PT ;  /* 0x0000000502007c0c */ /* 0x000fe2000bfa6270 */
[----:B---3--:R-:W-:-:S05]  /*a3f0*/  @!P1 IMAD.MOV.U32 R2, RZ, RZ, R26 ;  /* 0x000000ffff029224 */ /* 0x008fca00078e001a */
[----:B----4-:R-:W3:Y:S01]  /*a400*/  @!P1 LDG.E.U16 R27, [R2.64] ;  /* 0x00000008021b9981 */ /* 0x010ee2000c1e1500 */
[----:B------:R-:W-:-:S03]  /*a410*/  LOP3.LUT R24, R21, 0x4e, RZ, 0xfc, !PT ;  /* 0x0000004e15187812 */ /* 0x000fc600078efcff */
[----:B--2---:R0:W-:Y:S01]  /*a420*/  STL [R1+0x224], R25 ;  /* 0x0002241901007387 */ /* 0x0041e20000100800 */
[----:B------:R-:W-:-:S03]  /*a430*/  ISETP.GE.AND P4, PT, R24, UR5, PT ;  /* 0x0000000518007c0c */ /* 0x000fc6000bf86270 */
[----:B------:R-:W2:Y:S04]  /*a440*/  LDL R23, [R1+0x564] ;  /* 0x0005640001177983 */ /* 0x000ea80000100800 */
[----:B------:R-:W4:Y:S04]  /*a450*/  LDL R21, [R1+0x568] ;  /* 0x0005680001157983 */ /* 0x000f280000100800 */
[----:B0-----:R-:W2:Y:S04]  /*a460*/  LDL R25, [R1+0x570] ;  /* 0x0005700001197983 */ /* 0x001ea80000100800 */
[----:B------:R-:W2:Y:S04]  /*a470*/  LDL.LU R24, [R1+0x10c8] ;  /* 0x0010c80001187983 */ /* 0x000ea80000300800 */
[----:B---3--:R0:W-:Y:S04]  /*a480*/  STL [R1+0x8], R27 ;  /* 0x0000081b01007387 */ /* 0x0081e80000100800 */
[----:B0-----:R-:W3:Y:S04]  /*a490*/  LDL.LU R27, [R1+0x10c4] ;  /* 0x0010c400011b7983 */ /* 0x001ee80000300800 */
[----:B------:R-:W2:Y:S04]  /*a4a0*/  LDL R2, [R1+0x57c] ;  /* 0x00057c0001027983 */ /* 0x000ea80000100800 */
[----:B------:R-:W2:Y:S01]  /*a4b0*/  LDL R3, [R1+0x580] ;  /* 0x0005800001037983 */ /* 0x000ea20000100800 */
[----:B------:R-:W-:-:S02]  /*a4c0*/  PRMT R22, RZ, 0x7610, R22 ;  /* 0x00007610ff167816 */ /* 0x000fc40000000016 */
[----:B--2---:R-:W-:-:S04]  /*a4d0*/  @!P2 LOP3.LUT R3, R3, R2, RZ, 0x3c, !PT ;  /* 0x000000020303a212 */ /* 0x004fc800078e3cff */
[----:B------:R-:W-:-:S04]  /*a4e0*/  @!P2 LOP3.LUT R2, R3, R2, RZ, 0x3c, !PT ;  /* 0x000000020302a212 */ /* 0x000fc800078e3cff */
[----:B------:R-:W-:-:S05]  /*a4f0*/  @!P2 LOP3.LUT R3, R3, R2, RZ, 0x3c, !PT ;  /* 0x000000020303a212 */ /* 0x000fca00078e3cff */
[----:B------:R0:W2:Y:S04]  /*a500*/  @!P2 LDG.E.U16 R22, [R2.64] ;  /* 0x000000080216a981 */ /* 0x0000a8000c1e1500 */
[----:B0-----:R-:W2:Y:S04]  /*a510*/  LDL R2, [R1+0x574] ;  /* 0x0005740001027983 */ /* 0x001ea80000100800 */
[----:B------:R-:W2:Y:S01]  /*a520*/  LDL R3, [R1+0x578] ;  /* 0x0005780001037983 */ /* 0x000ea20000100800 */
[----:B---3--:R-:W-:-:S03]  /*a530*/  PRMT R27, RZ, 0x7610, R27 ;  /* 0x00007610ff1b7816 */ /* 0x008fc6000000001b */
[----:B------:R-:W0:Y:S01]  /*a540*/  S2R R26, SR_TID.X ;  /* 0x00000000001a7919 */ /* 0x000e220000002100 */
[----:B--2---:R-:W-:-:S04]  /*a550*/  @!P3 LOP3.LUT R3, R3, R2, RZ, 0x3c, !PT ;  /* 0x000000020303b212 */ /* 0x004fc800078e3cff */
[----:B------:R-:W-:-:S04]  /*a560*/  @!P3 LOP3.LUT R2, R3, R2, RZ, 0x3c, !PT ;  /* 0x000000020302b212 */ /* 0x000fc800078e3cff */
[----:B------:R-:W-:-:S05]  /*a570*/  @!P3 LOP3.LUT R3, R3, R2, RZ, 0x3c, !PT ;  /* 0x000000020303b212 */ /* 0x000fca00078e3cff */
[----:B------:R1:W2:Y:S01]  /*a580*/  @!P3 LDG.E.U16 R27, [R2.64] ;  /* 0x00000008021bb981 */ /* 0x0002a2000c1e1500 */
[----:B0-----:R-:W-:Y:S02]  /*a590*/  SHF.R.U32.HI R26, RZ, 0x6, R26 ;  /* 0x00000006ff1a7819 */ /* 0x001fe4000001161a */
[----:B------:R-:W-:Y:S02]  /*a5a0*/  PRMT R24, RZ, 0x7610, R24 ;  /* 0x00007610ff187816 */ /* 0x000fe40000000018 */
[----:B------:R-:W-:Y:S01]  /*a5b0*/  SGXT.U32 R26, R26, 0x1 ;  /* 0x000000011a1a781a */ /* 0x000fe20000000000 */
[----:B------:R0:W-:Y:S01]  /*a5c0*/  STL [R1+0x1c8], R22 ;  /* 0x0001c81601007387 */ /* 0x0001e20000100800 */
[----:B-1----:R-:W-:Y:S02]  /*a5d0*/  @!P4 IMAD.MOV.U32 R2, RZ, RZ, R25 ;  /* 0x000000ffff02c224 */ /* 0x002fe400078e0019 */
[----:B------:R-:W-:Y:S01]  /*a5e0*/  @!P4 IMAD.MOV.U32 R3, RZ, RZ, R29 ;  /* 0x000000ffff03c224 */ /* 0x000fe200078e001d */
[----:B------:R-:W-:-:S02]  /*a5f0*/  PRMT R16, RZ, 0x7610, R16 ;  /* 0x00007610ff107816 */ /* 0x000fc40000000010 */
[C---:B0-----:R-:W-:Y:S02]  /*a600*/  LOP3.LUT R22, R26.reuse, 0x52, RZ, 0xfc, !PT ;  /* 0x000000521a167812 */ /* 0x041fe400078efcff */
[----:B------:R4:W3:Y:S01]  /*a610*/  @!P4 LDG.E.U16 R24, [R2.64] ;  /* 0x000000080218c981 */ /* 0x0008e2000c1e1500 */
[----:B------:R-:W-:Y:S02]  /*a620*/  LOP3.LUT R26, R26, 0x54, RZ, 0xfc, !PT ;  /* 0x000000541a1a7812 */ /* 0x000fe400078efcff */
[----:B------:R-:W-:Y:S02]  /*a630*/  ISETP.GE.AND P1, PT, R22, UR5, PT ;  /* 0x0000000516007c0c */ /* 0x000fe4000bf26270 */
[----:B------:R-:W3:Y:S01]  /*a640*/  LDL.LU R22, [R1+0x10c0] ;  /* 0x0010c00001167983 */ /* 0x000ee20000300800 */
[----:B------:R-:W-:-:S03]  /*a650*/  ISETP.GE.AND P2, PT, R26, UR5, PT ;  /* 0x000000051a007c0c */ /* 0x000fc6000bf46270 */
[----:B------:R-:W3:Y:S01]  /*a660*/  LDL.LU R26, [R1+0x10bc] ;  /* 0x0010bc00011a7983 */ /* 0x000ee20000300800 */
[----:B----4-:R-:W-:Y:S02]  /*a670*/  @!P5 IMAD.MOV.U32 R2, RZ, RZ, R21 ;  /* 0x000000ffff02d224 */ /* 0x010fe400078e0015 */
[----:B------:R-:W-:-:S05]  /*a680*/  @!P5 IMAD.MOV.U32 R3, RZ, RZ, R23 ;  /* 0x000000ffff03d224 */ /* 0x000fca00078e0017 */
[----:B------:R0:W4:Y:S04]  /*a690*/  @!P5 LDG.E.U16 R16, [R2.64] ;  /* 0x000000080210d981 */ /* 0x000128000c1e1500 */
[----:B--2---:R1:W-:Y:S04]  /*a6a0*/  STL [R1+0x21c], R27 ;  /* 0x00021c1b01007387 */ /* 0x0043e80000100800 */
[----:B-1----:R-:W2:Y:S04]  /*a6b0*/  LDL.LU R27, [R1+0x10b8] ;  /* 0x0010b800011b7983 */ /* 0x002ea80000300800 */
[----:B0-----:R-:W2:Y:S04]  /*a6c0*/  LDL R2, [R1+0x55c] ;  /* 0x00055c0001027983 */ /* 0x001ea80000100800 */
[----:B------:R-:W2:Y:S04]  /*a6d0*/  LDL R3, [R1+0x560] ;  /* 0x0005600001037983 */ /* 0x000ea80000100800 */
[----:B------:R-:W0:Y:S04]  /*a6e0*/  S2R R29, SR_TID.X ;  /* 0x00000000001d7919 */ /* 0x000e280000002100 */
[----:B------:R-:W2:Y:S04]  /*a6f0*/  LDL R23, [R1+0x54c] ;  /* 0x00054c0001177983 */ /* 0x000ea80000100800 */
[----:B------:R-:W2:Y:S04]  /*a700*/  LDL R21, [R1+0x550] ;  /* 0x0005500001157983 */ /* 0x000ea80000100800 */
[----:B----4-:R-:W-:Y:S04]  /*a710*/  STL [R1+0xf60], R16 ;  /* 0x000f601001007387 */ /* 0x010fe80000100800 */
[----:B---3--:R1:W-:Y:S01]  /*a720*/  STL [R1+0x218], R24 ;  /* 0x0002181801007387 */ /* 0x0083e20000100800 */
[----:B0-----:R-:W-:-:S02]  /*a730*/  SHF.R.U32.HI R25, RZ, 0x6, R29 ;  /* 0x00000006ff197819 */ /* 0x001fc4000001161d */
[----:B------:R-:W-:Y:S02]  /*a740*/  SHF.R.U32.HI R29, RZ, 0x6, R29 ;  /* 0x00000006ff1d7819 */ /* 0x000fe4000001161d */
[----:B------:R-:W-:Y:S02]  /*a750*/  SGXT.U32 R25, R25, 0x1 ;  /* 0x000000011919781a */ /* 0x000fe40000000000 */
[----:B------:R-:W-:Y:S02]  /*a760*/  SGXT.U32 R29, R29, 0x1 ;  /* 0x000000011d1d781a */ /* 0x000fe40000000000 */
[----:B-1----:R-:W-:Y:S02]  /*a770*/  LOP3.LUT R24, R25, 0x56, RZ, 0xfc, !PT ;  /* 0x0000005619187812 */ /* 0x002fe400078efcff */
[----:B------:R-:W-:Y:S02]  /*a780*/  LOP3.LUT R25, R29, 0x5a, RZ, 0xfc, !PT ;  /* 0x0000005a1d197812 */ /* 0x000fe400078efcff */
[----:B------:R-:W-:-:S02]  /*a790*/  ISETP.GE.AND P3, PT, R24, UR5, PT ;  /* 0x0000000518007c0c */ /* 0x000fc4000bf66270 */
[----:B------:R-:W-:Y:S01]  /*a7a0*/  LOP3.LUT R24, R29, 0x58, RZ, 0xfc, !PT ;  /* 0x000000581d187812 */ /* 0x000fe200078efcff */
[----:B------:R-:W-:Y:S01]  /*a7b0*/  STL [R1+0xf64], R16 ;  /* 0x000f641001007387 */ /* 0x000fe20000100800 */
[----:B------:R-:W-:Y:S02]  /*a7c0*/  ISETP.GE.AND P5, PT, R25, UR5, PT ;  /* 0x0000000519007c0c */ /* 0x000fe4000bfa6270 */
[----:B------:R-:W-:Y:S01]  /*a7d0*/  ISETP.GE.AND P4, PT, R24, UR5, PT ;  /* 0x0000000518007c0c */ /* 0x000fe2000bf86270 */
[----:B------:R-:W3:Y:S04]  /*a7e0*/  LDL R29, [R1+0x548] ;  /* 0x00054800011d7983 */ /* 0x000ee80000100800 */
[----:B------:R-:W4:Y:S04]  /*a7f0*/  LDL.LU R24, [R1+0x10b4] ;  /* 0x0010b40001187983 */ /* 0x000f280000300800 */
[----:B------:R-:W3:Y:S01]  /*a800*/  LDL.LU R25, [R1+0x10b0] ;  /* 0x0010b00001197983 */ /* 0x000ee20000300800 */
[----:B--2---:R-:W-:-:S02]  /*a810*/  PRMT R27, RZ, 0x7610, R27 ;  /* 0x00007610ff1b7816 */ /* 0x004fc4000000001b */
[----:B------:R-:W-:-:S04]  /*a820*/  @!P1 LOP3.LUT R3, R3, R2, RZ, 0x3c, !PT ;  /* 0x0000000203039212 */ /* 0x000fc800078e3cff */
[----:B------:R-:W-:-:S04]  /*a830*/  @!P1 LOP3.LUT R2, R3, R2, RZ, 0x3c, !PT ;  /* 0x0000000203029212 */ /* 0x000fc800078e3cff */
[----:B------:R-:W-:-:S05]  /*a840*/  @!P1 LOP3.LUT R3, R3, R2, RZ, 0x3c, !PT ;  /* 0x0000000203039212 */ /* 0x000fca00078e3cff */
[----:B------:R0:W2:Y:S04]  /*a850*/  @!P1 LDG.E.U16 R27, [R2.64] ;  /* 0x00000008021b9981 */ /* 0x0000a8000c1e1500 */
[----:B0-----:R-:W2:Y:S04]  /*a860*/  LDL R2, [R1+0x554] ;  /* 0x0005540001027983 */ /* 0x001ea80000100800 */
[----:B------:R-:W2:Y:S01]  /*a870*/  LDL R3, [R1+0x558] ;  /* 0x0005580001037983 */ /* 0x000ea20000100800 */
[----:B------:R-:W-:Y:S02]  /*a880*/  PRMT R26, RZ, 0x7610, R26 ;  /* 0x00007610ff1a7816 */ /* 0x000fe4000000001a */
[----:B---3--:R-:W-:-:S02]  /*a890*/  PRMT R25, RZ, 0x7610, R25 ;  /* 0x00007610ff197816 */ /* 0x008fc40000000019 */
[----:B--2---:R-:W-:-:S04]  /*a8a0*/  @!P2 LOP3.LUT R3, R3, R2, RZ, 0x3c, !PT ;  /* 0x000000020303a212 */ /* 0x004fc800078e3cff */
[----:B------:R-:W-:-:S04]  /*a8b0*/  @!P2 LOP3.LUT R2, R3, R2, RZ, 0x3c, !PT ;  /* 0x000000020302a212 */ /* 0x000fc800078e3cff */
[----:B------:R-:W-:-:S05]  /*a8c0*/  @!P2 LOP3.LUT R3, R3, R2, RZ, 0x3c, !PT ;  /* 0x000000020303a212 */ /* 0x000fca00078e3cff */
[----:B------:R0:W2:Y:S04]  /*a8d0*/  @!P2 LDG.E.U16 R26, [R2.64] ;  /* 0x00000008021aa981 */ /* 0x0000a8000c1e1500 */
[----:B0-----:R-:W0:Y:S02]  /*a8e0*/  S2R R3, SR_TID.X ;  /* 0x0000000000037919 */ /* 0x001e240000002100 */
[----:B0-----:R-:W-:-:S04]  /*a8f0*/  SHF.R.U32.HI R3, RZ, 0x6, R3 ;  /* 0x00000006ff037819 */ /* 0x001fc80000011603 */
[----:B------:R-:W-:-:S04]  /*a900*/  SGXT.U32 R3, R3, 0x1 ;  /* 0x000000010303781a */ /* 0x000fc80000000000 */
[C---:B------:R-:W-:Y:S02]  /*a910*/  LOP3.LUT R2, R3.reuse, 0x5c, RZ, 0xfc, !PT ;  /* 0x0000005c03027812 */ /* 0x040fe400078efcff */
[----:B------:R-:W-:Y:S02]  /*a920*/  LOP3.LUT R3, R3, 0x5e, RZ, 0xfc, !PT ;  /* 0x0000005e03037812 */ /* 0x000fe400078efcff */
[----:B------:R-:W-:Y:S01]  /*a930*/  ISETP.GE.AND P1, PT, R2, UR5, PT ;  /* 0x0000000502007c0c */ /* 0x000fe2000bf26270 */
[----:B------:R-:W-:Y:S01]  /*a940*/  @!P3 IMAD.MOV.U32 R2, RZ, RZ, R21 ;  /* 0x000000ffff02b224 */ /* 0x000fe200078e0015 */
[----:B------:R-:W-:Y:S01]  /*a950*/  ISETP.GE.AND P2, PT, R3, UR5, PT ;  /* 0x0000000503007c0c */ /* 0x000fe2000bf46270 */
[----:B------:R-:W-:-:S05]  /*a960*/  @!P3 IMAD.MOV.U32 R3, RZ, RZ, R23 ;  /* 0x000000ffff03b224 */ /* 0x000fca00078e0017 */
[----:B------:R-:W3:Y:S04]  /*a970*/  @!P3 LDG.E.U16 R25, [R2.64] ;  /* 0x000000080219b981 */ /* 0x000ee8000c1e1500 */
[----:B------:R0:W-:Y:S04]  /*a980*/  STL [R1+0x1bc], R27 ;  /* 0x0001bc1b01007387 */ /* 0x0001e80000100800 */
[----:B0-----:R-:W4:Y:S04]  /*a990*/  LDL R27, [R1+0x540] ;  /* 0x00054000011b7983 */ /* 0x001f280000100800 */
[----:B--2---:R0:W-:Y:S04]  /*a9a0*/  STL [R1+0x20c], R26 ;  /* 0x00020c1a01007387 */ /* 0x0041e80000100800 */
[----:B0-----:R-:W2:Y:S04]  /*a9b0*/  LDL.LU R26, [R1+0x10ac] ;  /* 0x0010ac00011a7983 */ /* 0x001ea80000300800 */
[----:B------:R-:W2:Y:S04]  /*a9c0*/  LDL R23, [R1+0x52c] ;  /* 0x00052c0001177983 */ /* 0x000ea80000100800 */
[----:B------:R-:W2:Y:S04]  /*a9d0*/  LDL R21, [R1+0x530] ;  /* 0x0005300001157983 */ /* 0x000ea80000100800 */
[----:B---3--:R0:W-:Y:S04]  /*a9e0*/  STL [R1+0x204], R25 ;  /* 0x0002041901007387 */ /* 0x0081e80000100800 */
[----:B0-----:R-:W3:Y:S04]  /*a9f0*/  LDL.LU R25, [R1+0x10a8] ;  /* 0x0010a80001197983 */ /* 0x001ee80000300800 */
[----:B------:R-:W2:Y:S01]  /*aa00*/  LDL R3, [R1+0x544] ;  /* 0x0005440001037983 */ /* 0x000ea20000100800 */
[----:B------:R-:W-:Y:S01]  /*aa10*/  PRMT R17, RZ, 0x7610, R17 ;  /* 0x00007610ff117816 */ /* 0x000fe20000000011 */
[----:B------:R-:W-:-:S05]  /*aa20*/  @!P4 IMAD.MOV.U32 R2, RZ, RZ, R29 ;  /* 0x000000ffff02c224 */ /* 0x000fca00078e001d */
[----:B--2---:R0:W2:Y:S04]  /*aa30*/  @!P4 LDG.E.U16 R17, [R2.64] ;  /* 0x000000080211c981 */ /* 0x0040a8000c1e1500 */
[----:B0-----:R-:W3:Y:S01]  /*aa40*/  LDL R3, [R1+0x53c] ;  /* 0x00053c0001037983 */ /* 0x001ee20000100800 */
[----:B------:R-:W-:Y:S01]  /*aa50*/  PRMT R26, RZ, 0x7610, R26 ;  /* 0x00007610ff1a7816 */ /* 0x000fe2000000001a */
[----:B----4-:R-:W-:Y:S02]  /*aa60*/  @!P5 IMAD.MOV.U32 R2, RZ, RZ, R27 ;  /* 0x000000ffff02d224 */ /* 0x010fe400078e001b */
[----:B--2---:R-:W-:Y:S04]  /*aa70*/  STL [R1+0xf74], R17 ;  /* 0x000f741101007387 */ /* 0x004fe80000100800 */
[----:B------:R-:W-:Y:S04]  /*aa80*/  STL [R1+0xf78], R17 ;  /* 0x000f781101007387 */ /* 0x000fe80000100800 */
[----:B---3--:R0:W2:Y:S04]  /*aa90*/  @!P5 LDG.E.U16 R26, [R2.64] ;  /* 0x00000008021ad981 */ /* 0x0080a8000c1e1500 */
[----:B0-----:R-:W3:Y:S04]  /*aaa0*/  LDL R2, [R1+0x534] ;  /* 0x0005340001027983 */ /* 0x001ee80000100800 */
[----:B------:R-:W3:Y:S01]  /*aab0*/  LDL R3, [R1+0x538] ;  /* 0x0005380001037983 */ /* 0x000ee20000100800 */
[----:B------:R-:W-:-:S03]  /*aac0*/  PRMT R24, RZ, 0x7610, R24 ;  /* 0x00007610ff187816 */ /* 0x000fc60000000018 */
[----:B------:R-:W0:Y:S01]  /*aad0*/  S2R R29, SR_TID.X ;  /* 0x00000000001d7919 */ /* 0x000e220000002100 */
[----:B---3--:R-:W-:-:S04]  /*aae0*/  @!P1 LOP3.LUT R3, R3, R2, RZ, 0x3c, !PT ;  /* 0x0000000203039212 */ /* 0x008fc800078e3cff */
[----:B------:R-:W-:-:S04]  /*aaf0*/  @!P1 LOP3.LUT R2, R3, R2, RZ, 0x3c, !PT ;  /* 0x0000000203029212 */ /* 0x000fc800078e3cff */
[----:B------:R-:W-:-:S05]  /*ab00*/  @!P1 LOP3.LUT R3, R3, R2, RZ, 0x3c, !PT ;  /* 0x0000000203039212 */ /* 0x000fca00078e3cff */
[----:B------:R1:W3:Y:S01]  /*ab10*/  @!P1 LDG.E.U16 R24, [R2.64] ;  /* 0x0000000802189981 */ /* 0x0002e2000c1e1500 */
[----:B0-----:R-:W-:-:S04]  /*ab20*/  SHF.R.U32.HI R27, RZ, 0x6, R29 ;  /* 0x00000006ff1b7819 */ /* 0x001fc8000001161d */
[----:B------:R-:W-:Y:S01]  /*ab30*/  SGXT.U32 R27, R27, 0x1 ;  /* 0x000000011b1b781a */ /* 0x000fe20000000000 */
[----:B--2---:R0:W-:Y:S01]  /*ab40*/  STL [R1+0x1b8], R26 ;  /* 0x0001b81a01007387 */ /* 0x0041e20000100800 */
[----:B------:R-:W-:Y:S02]  /*ab50*/  PRMT R4, RZ, 0x7610, R4 ;  /* 0x00007610ff047816 */ /* 0x000fe40000000004 */
[C---:B------:R-:W-:Y:S01]  /*ab60*/  LOP3.LUT R29, R27.reuse, 0x62, RZ, 0xfc, !PT ;  /* 0x000000621b1d7812 */ /* 0x040fe200078efcff */
[----:B-1----:R-:W-:Y:S02]  /*ab70*/  @!P2 IMAD.MOV.U32 R2, RZ, RZ, R21 ;  /* 0x000000ffff02a224 */ /* 0x002fe400078e0015 */
[----:B------:R-:W-:Y:S01]  /*ab80*/  @!P2 IMAD.MOV.U32 R3, RZ, RZ, R23 ;  /* 0x000000ffff03a224 */ /* 0x000fe200078e0017 */
[----:B0-----:R-:W-:-:S04]  /*ab90*/  LOP3.LUT R26, R27, 0x60, RZ, 0xfc, !PT ;  /* 0x000000601b1a7812 */ /* 0x001fc800078efcff */
[----:B------:R0:W2:Y:S01]  /*aba0*/  @!P2 LDG.E.U16 R4, [R2.64] ;  /* 0x000000080204a981 */ /* 0x0000a2000c1e1500 */
[----:B------:R-:W-:Y:S02]  /*abb0*/  LOP3.LUT R27, R27, 0x64, RZ, 0xfc, !PT ;  /* 0x000000641b1b7812 */ /* 0x000fe400078efcff */
[----:B------:R-:W-:Y:S02]  /*abc0*/  ISETP.GE.AND P5, PT, R26, UR5, PT ;  /* 0x000000051a007c0c */ /* 0x000fe4000bfa6270 */
[----:B------:R-:W4:Y:S01]  /*abd0*/  LDL.LU R26, [R1+0x10a4] ;  /* 0x0010a400011a7983 */ /* 0x000f220000300800 */
[----:B------:R-:W-:Y:S02]  /*abe0*/  ISETP.GE.AND P4, PT, R29, UR5, PT ;  /* 0x000000051d007c0c */ /* 0x000fe4000bf86270 */
[----:B------:R-:W-:Y:S01]  /*abf0*/  ISETP.GE.AND P3, PT, R27, UR5, PT ;  /* 0x000000051b007c0c */ /* 0x000fe2000bf66270 */
[----:B------:R-:W4:Y:S04]  /*ac00*/  LDL.LU R29, [R1+0x10a0] ;  /* 0x0010a000011d7983 */ /* 0x000f280000300800 */
[----:B------:R-:W4:Y:S04]  /*ac10*/  LDL R27, [R1+0x520] ;  /* 0x00052000011b7983 */ /* 0x000f280000100800 */
[----:B---3--:R1:W-:Y:S04]  /*ac20*/  STL [R1+0x1fc], R24 ;  /* 0x0001fc1801007387 */ /* 0x0083e80000100800 */
[----:B0-----:R-:W3:Y:S04]  /*ac30*/  LDL R2, [R1+0x524] ;  /* 0x0005240001027983 */ /* 0x001ee80000100800 */
[----:B------:R-:W3:Y:S04]  /*ac40*/  LDL R3, [R1+0x528] ;  /* 0x0005280001037983 */ /* 0x000ee80000100800 */
[----:B-1----:R-:W0:Y:S04]  /*ac50*/  S2R R24, SR_TID.X ;  /* 0x0000000000187919 */ /* 0x002e280000002100 */
[----:B--2---:R1:W-:Y:S04]  /*ac60*/  STL [R1+0x1f8], R4 ;  /* 0x0001f80401007387 */ /* 0x0043e80000100800 */
[----:B------:R-:W2:Y:S01]  /*ac70*/  LDL R21, [R1+0x504] ;  /* 0x0005040001157983 */ /* 0x000ea20000100800 */
[----:B----4-:R-:W-:-:S02]  /*ac80*/  PRMT R29, RZ, 0x7610, R29 ;  /* 0x00007610ff1d7816 */ /* 0x010fc4000000001d */
[--C-:B0-----:R-:W-:Y:S02]  /*ac90*/  SHF.R.U32.HI R23, RZ, 0x6, R24.reuse ;  /* 0x00000006ff177819 */ /* 0x101fe40000011618 */
[----:B------:R-:W-:Y:S02]  /*aca0*/  SHF.R.U32.HI R24, RZ, 0x6, R24 ;  /* 0x00000006ff187819 */ /* 0x000fe40000011618 */
[----:B------:R-:W-:Y:S02]  /*acb0*/  SGXT.U32 R23, R23, 0x1 ;  /* 0x000000011717781a */ /* 0x000fe40000000000 */
[----:B------:R-:W-:Y:S02]  /*acc0*/  SGXT.U32 R24, R24, 0x1 ;  /* 0x000000011818781a */ /* 0x000fe40000000000 */
[----:B-1----:R-:W-:Y:S02]  /*acd0*/  LOP3.LUT R4, R23, 0x66, RZ, 0xfc, !PT ;  /* 0x0000006617047812 */ /* 0x002fe400078efcff */
[----:B------:R-:W-:Y:S01]  /*ace0*/  LOP3.LUT R24, R24, 0x68, RZ, 0xfc, !PT ;  /* 0x0000006818187812 */ /* 0x000fe200078efcff */
[----:B------:R-:W4:Y:S01]  /*acf0*/  LDL R23, [R1+0x510] ;  /* 0x0005100001177983 */ /* 0x000f220000100800 */
[----:B------:R-:W-:-:S02]  /*ad00*/  ISETP.GE.AND P1, PT, R4, UR5, PT ;  /* 0x0000000504007c0c */ /* 0x000fc4000bf26270 */
[----:B------:R-:W-:Y:S01]  /*ad10*/  ISETP.GE.AND P2, PT, R24, UR5, PT ;  /* 0x0000000518007c0c */ /* 0x000fe2000bf46270 */
[----:B------:R-:W2:Y:S04]  /*ad20*/  LDL R4, [R1+0x508] ;  /* 0x0005080001047983 */ /* 0x000ea80000100800 */
[----:B------:R-:W2:Y:S01]  /*ad30*/  LDL.LU R24, [R1+0x109c] ;  /* 0x00109c0001187983 */ /* 0x000ea20000300800 */
[----:B---3--:R-:W-:-:S04]  /*ad40*/  @!P5 LOP3.LUT R3, R3, R2, RZ, 0x3c, !PT ;  /* 0x000000020303d212 */ /* 0x008fc800078e3cff */
[----:B------:R-:W-:-:S04]  /*ad50*/  @!P5 LOP3.LUT R2, R3, R2, RZ, 0x3c, !PT ;  /* 0x000000020302d212 */ /* 0x000fc800078e3cff */
[----:B------:R-:W-:-:S05]  /*ad60*/  @!P5 LOP3.LUT R3, R3, R2, RZ, 0x3c, !PT ;  /* 0x000000020303d212 */ /* 0x000fca00078e3cff */
[----:B------:R0:W3:Y:S04]  /*ad70*/  @!P5 LDG.E.U16 R29, [R2.64] ;  /* 0x00000008021dd981 */ /* 0x0000e8000c1e1500 */
[----:B0-----:R-:W2:Y:S01]  /*ad80*/  LDL R3, [R1+0x51c] ;  /* 0x00051c0001037983 */ /* 0x001ea20000100800 */
[----:B------:R-:W-:Y:S01]  /*ad90*/  PRMT R25, RZ, 0x7610, R25 ;  /* 0x00007610ff197816 */ /* 0x000fe20000000019 */
[----:B------:R-:W-:-:S05]  /*ada0*/  @!P4 IMAD.MOV.U32 R2, RZ, RZ, R27 ;  /* 0x000000ffff02c224 */ /* 0x000fca00078e001b */
[----:B--2---:R-:W2:Y:S04]  /*adb0*/  @!P4 LDG.E.U16 R25, [R2.64] ;  /* 0x000000080219c981 */ /* 0x004ea8000c1e1500 */
[----:B---3--:R-:W-:Y:S04]  /*adc0*/  STL [R1+0xf7c], R29 ;  /* 0x000f7c1d01007387 */ /* 0x008fe80000100800 */
[----:B------:R-:W-:Y:S04]  /*add0*/  STL [R1+0xf80], R29 ;  /* 0x000f801d01007387 */ /* 0x000fe80000100800 */
[----:B--2---:R0:W-:Y:S04]  /*ade0*/  STL [R1+0x1ac], R25 ;  /* 0x0001ac1901007387 */ /* 0x0041e80000100800 */
[----:B0-----:R-:W2:Y:S04]  /*adf0*/  LDL.LU R25, [R1+0x1098] ;  /* 0x0010980001197983 */ /* 0x001ea80000300800 */
[----:B------:R-:W3:Y:S04]  /*ae00*/  LDL R2, [R1+0x514] ;  /* 0x0005140001027983 */ /* 0x000ee80000100800 */
[----:B------:R-:W3:Y:S01]  /*ae10*/  LDL R3, [R1+0x518] ;  /* 0x0005180001037983 */ /* 0x000ee20000100800 */
[----:B------:R-:W-:-:S03]  /*ae20*/  PRMT R26, RZ, 0x7610, R26 ;  /* 0x00007610ff1a7816 */ /* 0x000fc6000000001a */
[----:B------:R-:W0:Y:S01]  /*ae30*/  S2R R27, SR_TID.X ;  /* 0x00000000001b7919 */ /* 0x000e220000002100 */
[----:B---3--:R-:W-:-:S04]  /*ae40*/  @!P3 LOP3.LUT R3, R3, R2, RZ, 0x3c, !PT ;  /* 0x000000020303b212 */ /* 0x008fc800078e3cff */
[----:B------:R-:W-:-:S04]  /*ae50*/  @!P3 LOP3.LUT R2, R3, R2, RZ, 0x3c, !PT ;  /* 0x000000020302b212 */ /* 0x000fc800078e3cff */
[----:B------:R-:W-:-:S05]  /*ae60*/  @!P3 LOP3.LUT R3, R3, R2, RZ, 0x3c, !PT ;  /* 0x000000020303b212 */ /* 0x000fca00078e3cff */
[----:B------:R0:W3:Y:S02]  /*ae70*/  @!P3 LDG.E.U16 R26, [R2.64] ;  /* 0x00000008021ab981 */ /* 0x0000e4000c1e1500 */
[----:B0-----:R-:W-:Y:S02]  /*ae80*/  SHF.R.U32.HI R2, RZ, 0x6, R27 ;  /* 0x00000006ff027819 */ /* 0x001fe4000001161b */
[----:B------:R-:W2:Y:S02]  /*ae90*/  LDL R3, [R1+0x50c] ;  /* 0x00050c0001037983 */ /* 0x000ea40000100800 */
[----:B------:R-:W-:-:S04]  /*aea0*/  SGXT.U32 R2, R2, 0x1 ;  /* 0x000000010202781a */ /* 0x000fc80000000000 */
[----:B------:R-:W-:-:S04]  /*aeb0*/  LOP3.LUT R27, R2, 0x6a, RZ, 0xfc, !PT ;  /* 0x0000006a021b7812 */ /* 0x000fc800078efcff */
[----:B------:R-:W-:Y:S01]  /*aec0*/  ISETP.GE.AND P5, PT, R27, UR5, PT ;  /* 0x000000051b007c0c */ /* 0x000fe2000bfa6270 */
[----:B---3--:R0:W-:Y:S04]  /*aed0*/  STL [R1+0x1f0], R26 ;  /* 0x0001f01a01007387 */ /* 0x0081e80000100800 */
[----:B------:R-:W3:Y:S01]  /*aee0*/  LDL.LU R27, [R1+0x1094] ;  /* 0x00109400011b7983 */ /* 0x000ee20000300800 */
[----:B------:R-:W-:Y:S02]  /*aef0*/  PRMT R22, RZ, 0x7610, R22 ;  /* 0x00007610ff167816 */ /* 0x000fe40000000016 */
[C---:B0-----:R-:W-:Y:S02]  /*af00*/  LOP3.LUT R26, R2.reuse, 0x6c, RZ, 0xfc, !PT ;  /* 0x0000006c021a7812 */ /* 0x041fe400078efcff */
[----:B------:R-:W-:-:S04]  /*af10*/  LOP3.LUT R2, R2, 0x6e, RZ, 0xfc, !PT ;  /* 0x0000006e02027812 */ /* 0x000fc800078efcff */
[----:B------:R-:W-:Y:S01]  /*af20*/  ISETP.GE.AND P3, PT, R2, UR5, PT ;  /* 0x0000000502007c0c */ /* 0x000fe2000bf66270 */
[----:B----4-:R-:W-:-:S05]  /*af30*/  @!P1 IMAD.MOV.U32 R2, RZ, RZ, R23 ;  /* 0x000000ffff029224 */ /* 0x010fca00078e0017 */
[----:B--2---:R0:W2:Y:S01]  /*af40*/  @!P1 LDG.E.U16 R22, [R2.64] ;  /* 0x0000000802169981 */ /* 0x0040a2000c1e1500 */
[----:B------:R-:W-:-:S03]  /*af50*/  ISETP.GE.AND P4, PT, R26, UR5, PT ;  /* 0x000000051a007c0c */ /* 0x000fc6000bf86270 */
[----:B------:R-:W4:Y:S01]  /*af60*/  LDL.LU R26, [R1+0x1090] ;  /* 0x00109000011a7983 */ /* 0x000f220000300800 */
[----:B0-----:R-:W-:Y:S02]  /*af70*/  @!P2 IMAD.MOV.U32 R2, RZ, RZ, R4 ;  /* 0x000000ffff02a224 */ /* 0x001fe400078e0004 */
[----:B------:R-:W-:Y:S01]  /*af80*/  @!P2 IMAD.MOV.U32 R3, RZ, RZ, R21 ;  /* 0x000000ffff03a224 */ /* 0x000fe200078e0015 */
[----:B---3--:R-:W-:Y:S01]  /*af90*/  PRMT R27, RZ, 0x7610, R27 ;  /* 0x00007610ff1b7816 */ /* 0x008fe2000000001b */
[----:B------:R-:W0:Y:S04]  /*afa0*/  S2R R23, SR_TID.X ;  /* 0x0000000000177919 */ /* 0x000e280000002100 */
[----:B------:R-:W3:Y:S04]  /*afb0*/  LDL R21, [R1+0x4f0] ;  /* 0x0004f00001157983 */ /* 0x000ee80000100800 */
[----:B------:R1:W2:Y:S04]  /*afc0*/  @!P2 LDG.E.U16 R27, [R2.64] ;  /* 0x00000008021ba981 */ /* 0x0002a8000c1e1500 */
[----:B------:R-:W3:Y:S04]  /*afd0*/  LDL R4, [R1+0x4e8] ;  /* 0x0004e80001047983 */ /* 0x000ee80000100800 */
[----:B-1----:R-:W3:Y:S04]  /*afe0*/  LDL R2, [R1+0x4fc] ;  /* 0x0004fc0001027983 */ /* 0x002ee80000100800 */
[----:B------:R-:W3:Y:S01]  /*aff0*/  LDL R3, [R1+0x500] ;  /* 0x0005000001037983 */ /* 0x000ee20000100800 */
[----:B0-----:R-:W-:-:S04]  /*b000*/  SHF.R.U32.HI R23, RZ, 0x6, R23 ;  /* 0x00000006ff177819 */ /* 0x001fc80000011617 */
[----:B------:R-:W-:Y:S02]  /*b010*/  SGXT.U32 R23, R23, 0x1 ;  /* 0x000000011717781a */ /* 0x000fe40000000000 */
[----:B------:R-:W-:Y:S01]  /*b020*/  PRMT R24, RZ, 0x7610, R24 ;  /* 0x00007610ff187816 */ /* 0x000fe20000000018 */
[----:B--2---:R-:W-:Y:S04]  /*b030*/  STL [R1+0xf84], R27 ;  /* 0x000f841b01007387 */ /* 0x004fe80000100800 */
[----:B------:R-:W-:Y:S04]  /*b040*/  STL [R1+0xf90], R27 ;  /* 0x000f901b01007387 */ /* 0x000fe80000100800 */
[----:B------:R-:W-:Y:S01]  /*b050*/  STL [R1+0xf94], R27 ;  /* 0x000f941b01007387 */ /* 0x000fe20000100800 */
[----:B---3--:R-:W-:-:S03]  /*b060*/  @!P5 LOP3.LUT R3, R3, R2, RZ, 0x3c, !PT ;  /* 0x000000020303d212 */ /* 0x008fc600078e3cff */
[----:B------:R-:W-:Y:S01]  /*b070*/  STL [R1+0xf98], R27 ;  /* 0x000f981b01007387 */ /* 0x000fe20000100800 */
[----:B------:R-:W-:-:S03]  /*b080*/  @!P5 LOP3.LUT R2, R3, R2, RZ, 0x3c, !PT ;  /* 0x000000020302d212 */ /* 0x000fc600078e3cff */
[----:B------:R0:W-:Y:S01]  /*b090*/  STL [R1+0x1e8], R22 ;  /* 0x0001e81601007387 */ /* 0x0001e20000100800 */
[----:B------:R-:W-:-:S05]  /*b0a0*/  @!P5 LOP3.LUT R3, R3, R2, RZ, 0x3c, !PT ;  /* 0x000000020303d212 */ /* 0x000fca00078e3cff */
[----:B------:R1:W2:Y:S01]  /*b0b0*/  @!P5 LDG.E.U16 R24, [R2.64] ;  /* 0x000000080218d981 */ /* 0x0002a2000c1e1500 */
[C---:B0-----:R-:W-:Y:S02]  /*b0c0*/  LOP3.LUT R22, R23.reuse, 0x70, RZ, 0xfc, !PT ;  /* 0x0000007017167812 */ /* 0x041fe400078efcff */
[----:B------:R-:W-:Y:S02]  /*b0d0*/  LOP3.LUT R23, R23, 0x72, RZ, 0xfc, !PT ;  /* 0x0000007217177812 */ /* 0x000fe400078efcff */
[----:B------:R-:W-:Y:S02]  /*b0e0*/  ISETP.GE.AND P1, PT, R22, UR5, PT ;  /* 0x0000000516007c0c */ /* 0x000fe4000bf26270 */
[----:B------:R-:W3:Y:S01]  /*b0f0*/  LDL.LU R22, [R1+0x108c] ;  /* 0x00108c0001167983 */ /* 0x000ee20000300800 */
[----:B------:R-:W-:-:S03]  /*b100*/  ISETP.GE.AND P2, PT, R23, UR5, PT ;  /* 0x0000000517007c0c */ /* 0x000fc6000bf46270 */
[----:B------:R-:W2:Y:S04]  /*b110*/  LDL.LU R23, [R1+0x1088] ;  /* 0x0010880001177983 */ /* 0x000ea80000300800 */
[----:B-1----:R-:W2:Y:S04]  /*b120*/  LDL R2, [R1+0x4f4] ;  /* 0x0004f40001027983 */ /* 0x002ea80000100800 */
[----:B------:R-:W2:Y:S01]  /*b130*/  LDL R3, [R1+0x4f8] ;  /* 0x0004f80001037983 */ /* 0x000ea20000100800 */
[----:B----4-:R-:W-:Y:S02]  /*b140*/  PRMT R26, RZ, 0x7610, R26 ;  /* 0x00007610ff1a7816 */ /* 0x010fe4000000001a */
        /* <DEDUP_REMOVED lines=9> */
[----:B------:R-:W-:-:S05]  /*b1e0*/  @!P3 IMAD.MOV.U32 R2, RZ, RZ, R21 ;  /* 0x000000ffff02b224 */ /* 0x000fca00078e0015 */
[----:B----4-:R-:W4:Y:S04]  /*b1f0*/  @!P3 LDG.E.U16 R25, [R2.64] ;  /* 0x000000080219b981 */ /* 0x010f28000c1e1500 */
[----:B------:R-:W0:Y:S04]  /*b200*/  S2R R24, SR_TID.X ;  /* 0x0000000000187919 */ /* 0x000e280000002100 */
[----:B----4-:R1:W-:Y:S04]  /*b210*/  STL [R1+0x1dc], R25 ;  /* 0x0001dc1901007387 */ /* 0x0103e80000100800 */
[----:B-1----:R-:W4:Y:S04]  /*b220*/  LDL.LU R25, [R1+0x1080] ;  /* 0x0010800001197983 */ /* 0x002f280000300800 */
[----:B------:R-:W3:Y:S01]  /*b230*/  LDL R3, [R1+0x4e4] ;  /* 0x0004e40001037983 */ /* 0x000ee20000100800 */
[----:B0-----:R-:W-:-:S02]  /*b240*/  SHF.R.U32.HI R21, RZ, 0x6, R24 ;  /* 0x00000006ff157819 */ /* 0x001fc40000011618 */
[----:B------:R-:W-:Y:S02]  /*b250*/  SHF.R.U32.HI R24, RZ, 0x6, R24 ;  /* 0x00000006ff187819 */ /* 0x000fe40000011618 */
[----:B------:R-:W-:Y:S02]  /*b260*/  SGXT.U32 R21, R21, 0x1 ;  /* 0x000000011515781a */ /* 0x000fe40000000000 */
[----:B------:R-:W-:Y:S02]  /*b270*/  SGXT.U32 R24, R24, 0x1 ;  /* 0x000000011818781a */ /* 0x000fe40000000000 */
[----:B------:R-:W-:-:S04]  /*b280*/  LOP3.LUT R2, R21, 0x74, RZ, 0xfc, !PT ;  /* 0x0000007415027812 */ /* 0x000fc800078efcff */
[----:B------:R-:W-:Y:S02]  /*b290*/  ISETP.GE.AND P5, PT, R2, UR5, PT ;  /* 0x0000000502007c0c */ /* 0x000fe4000bfa6270 */
[----:B------:R-:W-:Y:S02]  /*b2a0*/  LOP3.LUT R2, R24, 0x78, RZ, 0xfc, !PT ;  /* 0x0000007818027812 */ /* 0x000fe400078efcff */
[----:B--2---:R-:W-:Y:S02]  /*b2b0*/  PRMT R26, RZ, 0x7610, R26 ;  /* 0x00007610ff1a7816 */ /* 0x004fe4000000001a */
[----:B------:R-:W-:Y:S01]  /*b2c0*/  ISETP.GE.AND P3, PT, R2, UR5, PT ;  /* 0x0000000502007c0c */ /* 0x000fe2000bf66270 */
[----:B------:R-:W-:-:S05]  /*b2d0*/  @!P1 IMAD.MOV.U32 R2, RZ, RZ, R4 ;  /* 0x000000ffff029224 */ /* 0x000fca00078e0004 */
[----:B---3--:R0:W2:Y:S04]  /*b2e0*/  @!P1 LDG.E.U16 R26, [R2.64] ;  /* 0x00000008021a9981 */ /* 0x0080a8000c1e1500 */
[----:B0-----:R-:W3:Y:S04]  /*b2f0*/  LDL R2, [R1+0x4dc] ;  /* 0x0004dc0001027983 */ /* 0x001ee80000100800 */
[----:B------:R-:W3:Y:S01]  /*b300*/  LDL R3, [R1+0x4e0] ;  /* 0x0004e00001037983 */ /* 0x000ee20000100800 */
[----:B------:R-:W-:Y:S02]  /*b310*/  PRMT R20, RZ, 0x7610, R20 ;  /* 0x00007610ff147816 */ /* 0x000fe40000000014 */
[----:B---3--:R-:W-:-:S04]  /*b320*/  @!P2 LOP3.LUT R3, R3, R2, RZ, 0x3c, !PT ;  /* 0x000000020303a212 */ /* 0x008fc800078e3cff */
[----:B------:R-:W-:-:S04]  /*b330*/  @!P2 LOP3.LUT R2, R3, R2, RZ, 0x3c, !PT ;  /* 0x000000020302a212 */ /* 0x000fc800078e3cff */
[----:B------:R-:W-:-:S05]  /*b340*/  @!P2 LOP3.LUT R3, R3, R2, RZ, 0x3c, !PT ;  /* 0x000000020303a212 */ /* 0x000fca00078e3cff */
[----:B------:R-:W3:Y:S01]  /*b350*/  @!P2 LDG.E.U16 R20, [R2.64] ;  /* 0x000000080214a981 */ /* 0x000ee2000c1e1500 */
[----:B------:R-:W-:-:S03]  /*b360*/  LOP3.LUT R21, R24, 0x76, RZ, 0xfc, !PT ;  /* 0x0000007618157812 */ /* 0x000fc600078efcff */
[----:B------:R-:W2:Y:S01]  /*b370*/  LDL R24, [R1+0x4c4] ;  /* 0x0004c40001187983 */ /* 0x000ea20000100800 */
[----:B------:R-:W-:-:S03]  /*b380*/  ISETP.GE.AND P4, PT, R21, UR5, PT ;  /* 0x0000000515007c0c */ /* 0x000fc6000bf86270 */
[----:B------:R-:W2:Y:S04]  /*b390*/  LDL R21, [R1+0x4c8] ;  /* 0x0004c80001157983 */ /* 0x000ea80000100800 */
[----:B------:R-:W0:Y:S04]  /*b3a0*/  S2R R4, SR_TID.X ;  /* 0x0000000000047919 */ /* 0x000e280000002100 */
[----:B---3--:R0:W-:Y:S04]  /*b3b0*/  STL [R1+0x19c], R20 ;  /* 0x00019c1401007387 */ /* 0x0081e80000100800 */
[----:B------:R-:W3:Y:S04]  /*b3c0*/  LDL R2, [R1+0x4d4] ;  /* 0x0004d40001027983 */ /* 0x000ee80000100800 */
[----:B------:R-:W3:Y:S01]  /*b3d0*/  LDL R3, [R1+0x4d8] ;  /* 0x0004d80001037983 */ /* 0x000ee20000100800 */
[----:B0-----:R-:W-:-:S04]  /*b3e0*/  SHF.R.U32.HI R20, RZ, 0x6, R4 ;  /* 0x00000006ff147819 */ /* 0x001fc80000011604 */
[----:B------:R-:W-:Y:S02]  /*b3f0*/  SGXT.U32 R20, R20, 0x1 ;  /* 0x000000011414781a */ /* 0x000fe40000000000 */
[----:B------:R-:W-:Y:S02]  /*b400*/  PRMT R22, RZ, 0x7610, R22 ;  /* 0x00007610ff167816 */ /* 0x000fe40000000016 */
[----:B------:R-:W-:-:S04]  /*b410*/  LOP3.LUT R4, R20, 0x7a, RZ, 0xfc, !PT ;  /* 0x0000007a14047812 */ /* 0x000fc800078efcff */
[----:B------:R-:W-:Y:S02]  /*b420*/  ISETP.GE.AND P1, PT, R4, UR5, PT ;  /* 0x0000000504007c0c */ /* 0x000fe4000bf26270 */
[----:B------:R-:W2:Y:S01]  /*b430*/  LDL.LU R4, [R1+0x107c] ;  /* 0x00107c0001047983 */ /* 0x000ea20000300800 */
[----:B---3--:R-:W-:-:S04]  /*b440*/  @!P5 LOP3.LUT R3, R3, R2, RZ, 0x3c, !PT ;  /* 0x000000020303d212 */ /* 0x008fc800078e3cff */
[----:B------:R-:W-:-:S04]  /*b450*/  @!P5 LOP3.LUT R2, R3, R2, RZ, 0x3c, !PT ;  /* 0x000000020302d212 */ /* 0x000fc800078e3cff */
[----:B------:R-:W-:-:S05]  /*b460*/  @!P5 LOP3.LUT R3, R3, R2, RZ, 0x3c, !PT ;  /* 0x000000020303d212 */ /* 0x000fca00078e3cff */
[----:B------:R0:W3:Y:S04]  /*b470*/  @!P5 LDG.E.U16 R22, [R2.64] ;  /* 0x000000080216d981 */ /* 0x0000e8000c1e1500 */
[----:B0-----:R-:W2:Y:S04]  /*b480*/  LDL R2, [R1+0x4cc] ;  /* 0x0004cc0001027983 */ /* 0x001ea80000100800 */
[----:B------:R-:W2:Y:S01]  /*b490*/  LDL R3, [R1+0x4d0] ;  /* 0x0004d00001037983 */ /* 0x000ea20000100800 */
[----:B------:R-:W-:Y:S02]  /*b4a0*/  PRMT R23, RZ, 0x7610, R23 ;  /* 0x00007610ff177816 */ /* 0x000fe40000000017 */
[----:B--2---:R-:W-:-:S04]  /*b4b0*/  @!P4 LOP3.LUT R3, R3, R2, RZ, 0x3c, !PT ;  /* 0x000000020303c212 */ /* 0x004fc800078e3cff */
[----:B------:R-:W-:-:S04]  /*b4c0*/  @!P4 LOP3.LUT R2, R3, R2, RZ, 0x3c, !PT ;  /* 0x000000020302c212 */ /* 0x000fc800078e3cff */
[----:B------:R-:W-:-:S05]  /*b4d0*/  @!P4 LOP3.LUT R3, R3, R2, RZ, 0x3c, !PT ;  /* 0x000000020303c212 */ /* 0x000fca00078e3cff */
[----:B------:R0:W2:Y:S01]  /*b4e0*/  @!P4 LDG.E.U16 R23, [R2.64] ;  /* 0x000000080217c981 */ /* 0x0000a2000c1e1500 */
[----:B------:R-:W-:Y:S02]  /*b4f0*/  LOP3.LUT R20, R20, 0x7c, RZ, 0xfc, !PT ;  /* 0x0000007c14147812 */ /* 0x000fe400078efcff */
[----:B----4-:R-:W-:Y:S02]  /*b500*/  PRMT R25, RZ, 0x7610, R25 ;  /* 0x00007610ff197816 */ /* 0x010fe40000000019 */
[----:B------:R-:W-:Y:S02]  /*b510*/  ISETP.GE.AND P2, PT, R20, UR5, PT ;  /* 0x0000000514007c0c */ /* 0x000fe4000bf46270 */
[----:B------:R-:W4:Y:S01]  /*b520*/  LDL R20, [R1+0x4b8] ;  /* 0x0004b80001147983 */ /* 0x000f220000100800 */
[----:B0-----:R-:W-:Y:S02]  /*b530*/  @!P3 IMAD.MOV.U32 R2, RZ, RZ, R21 ;  /* 0x000000ffff02b224 */ /* 0x001fe400078e0015 */
[----:B------:R-:W-:Y:S01]  /*b540*/  @!P3 IMAD.MOV.U32 R3, RZ, RZ, R24 ;  /* 0x000000ffff03b224 */ /* 0x000fe200078e0018 */
[----:B---3--:R0:W-:Y:S04]  /*b550*/  STL [R1+0x1d4], R22 ;  /* 0x0001d41601007387 */ /* 0x0081e80000100800 */
[----:B------:R1:W3:Y:S04]  /*b560*/  @!P3 LDG.E.U16 R25, [R2.64] ;  /* 0x000000080219b981 */ /* 0x0002e8000c1e1500 */
[----:B0-----:R-:W0:Y:S04]  /*b570*/  S2R R22, SR_TID.X ;  /* 0x0000000000167919 */ /* 0x001e280000002100 */
[----:B--2---:R2:W-:Y:S04]  /*b580*/  STL [R1+0x1d0], R23 ;  /* 0x0001d01701007387 */ /* 0x0045e80000100800 */
[----:B--2---:R-:W2:Y:S04]  /*b590*/  LDL.LU R23, [R1+0x1078] ;  /* 0x0010780001177983 */ /* 0x004ea80000300800 */
[----:B-1----:R-:W2:Y:S04]  /*b5a0*/  LDL R2, [R1+0x4bc] ;  /* 0x0004bc0001027983 */ /* 0x002ea80000100800 */
[----:B------:R-:W2:Y:S01]  /*b5b0*/  LDL R3, [R1+0x4c0] ;  /* 0x0004c00001037983 */ /* 0x000ea20000100800 */
[----:B0-----:R-:W-:-:S02]  /*b5c0*/  SHF.R.U32.HI R24, RZ, 0x6, R22 ;  /* 0x00000006ff187819 */ /* 0x001fc40000011616 */
[----:B------:R-:W-:Y:S02]  /*b5d0*/  SHF.R.U32.HI R22, RZ, 0x6, R22 ;  /* 0x00000006ff167819 */ /* 0x000fe40000011616 */
[----:B------:R-:W-:Y:S02]  /*b5e0*/  SGXT.U32 R24, R24, 0x1 ;  /* 0x000000011818781a */ /* 0x000fe40000000000 */
[----:B------:R-:W-:Y:S02]  /*b5f0*/  SGXT.U32 R22, R22, 0x1 ;  /* 0x000000011616781a */ /* 0x000fe40000000000 */
[----:B------:R-:W-:Y:S02]  /*b600*/  LOP3.LUT R21, R24, 0x7e, RZ, 0xfc, !PT ;  /* 0x0000007e18157812 */ /* 0x000fe400078efcff */
[----:B------:R-:W-:Y:S02]  /*b610*/  PRMT R4, RZ, 0x7610, R4 ;  /* 0x00007610ff047816 */ /* 0x000fe40000000004 */
[----:B------:R-:W-:-:S02]  /*b620*/  LOP3.LUT R24, R22, 0x80, RZ, 0xfc, !PT ;  /* 0x0000008016187812 */ /* 0x000fc400078efcff */
[----:B------:R-:W-:Y:S02]  /*b630*/  ISETP.GE.AND P5, PT, R21, UR5, PT ;  /* 0x0000000515007c0c */ /* 0x000fe4000bfa6270 */
[----:B------:R-:W-:Y:S02]  /*b640*/  LOP3.LUT R21, R22, 0x82, RZ, 0xfc, !PT ;  /* 0x0000008216157812 */ /* 0x000fe400078efcff */
[----:B------:R-:W3:Y:S01]  /*b650*/  LDL R22, [R1+0x4a8] ;  /* 0x0004a80001167983 */ /* 0x000ee20000100800 */
[----:B------:R-:W-:-:S03]  /*b660*/  ISETP.GE.AND P4, PT, R24, UR5, PT ;  /* 0x0000000518007c0c */ /* 0x000fc6000bf86270 */
[----:B------:R-:W3:Y:S01]  /*b670*/  LDL.LU R24, [R1+0x1074] ;  /* 0x0010740001187983 */ /* 0x000ee20000300800 */
[----:B--2---:R-:W-:-:S04]  /*b680*/  @!P1 LOP3.LUT R3, R3, R2, RZ, 0x3c, !PT ;  /* 0x0000000203039212 */ /* 0x004fc800078e3cff */
[----:B------:R-:W-:-:S04]  /*b690*/  @!P1 LOP3.LUT R2, R3, R2, RZ, 0x3c, !PT ;  /* 0x0000000203029212 */ /* 0x000fc800078e3cff */
[----:B------:R-:W-:-:S05]  /*b6a0*/  @!P1 LOP3.LUT R3, R3, R2, RZ, 0x3c, !PT ;  /* 0x0000000203039212 */ /* 0x000fca00078e3cff */
[----:B------:R0:W2:Y:S04]  /*b6b0*/  @!P1 LDG.E.U16 R4, [R2.64] ;  /* 0x0000000802049981 */ /* 0x0000a8000c1e1500 */
[----:B0-----:R-:W3:Y:S01]  /*b6c0*/  LDL R3, [R1+0x4b4] ;  /* 0x0004b40001037983 */ /* 0x001ee20000100800 */
[----:B------:R-:W-:Y:S01]  /*b6d0*/  PRMT R11, RZ, 0x7610, R11 ;  /* 0x00007610ff0b7816 */ /* 0x000fe2000000000b */
[----:B----4-:R-:W-:Y:S01]  /*b6e0*/  @!P2 IMAD.MOV.U32 R2, RZ, RZ, R20 ;  /* 0x000000ffff02a224 */ /* 0x010fe200078e0014 */
[----:B------:R-:W-:Y:S02]  /*b6f0*/  ISETP.GE.AND P3, PT, R21, UR5, PT ;  /* 0x0000000515007c0c */ /* 0x000fe4000bf66270 */
[----:B------:R-:W4:Y:S04]  /*b700*/  LDL R21, [R1+0x4a0] ;  /* 0x0004a00001157983 */ /* 0x000f280000100800 */
[----:B--2---:R0:W-:Y:S01]  /*b710*/  STL [R1+0x190], R4 ;  /* 0x0001900401007387 */ /* 0x0041e20000100800 */
[----:B------:R-:W-:-:S03]  /*b720*/  PRMT R23, RZ, 0x7610, R23 ;  /* 0x00007610ff177816 */ /* 0x000fc60000000017 */
[----:B------:R-:W2:Y:S04]  /*b730*/  LDL R20, [R1+0x498] ;  /* 0x0004980001147983 */ /* 0x000ea80000100800 */
[----:B---3--:R1:W3:Y:S04]  /*b740*/  @!P2 LDG.E.U16 R11, [R2.64] ;  /* 0x00000008020ba981 */ /* 0x0082e8000c1e1500 */
[----:B-1----:R-:W2:Y:S04]  /*b750*/  LDL R2, [R1+0x4ac] ;  /* 0x0004ac0001027983 */ /* 0x002ea80000100800 */
[----:B------:R-:W2:Y:S04]  /*b760*/  LDL R3, [R1+0x4b0] ;  /* 0x0004b00001037983 */ /* 0x000ea80000100800 */
[----:B0-----:R-:W0:Y:S01]  /*b770*/  S2R R4, SR_TID.X ;  /* 0x0000000000047919 */ /* 0x001e220000002100 */
[----:B--2---:R-:W-:-:S04]  /*b780*/  @!P5 LOP3.LUT R3, R3, R2, RZ, 0x3c, !PT ;  /* 0x000000020303d212 */ /* 0x004fc800078e3cff */
[----:B------:R-:W-:-:S04]  /*b790*/  @!P5 LOP3.LUT R2, R3, R2, RZ, 0x3c, !PT ;  /* 0x000000020302d212 */ /* 0x000fc800078e3cff */
[----:B------:R-:W-:-:S05]  /*b7a0*/  @!P5 LOP3.LUT R3, R3, R2, RZ, 0x3c, !PT ;  /* 0x000000020303d212 */ /* 0x000fca00078e3cff */
[----:B------:R-:W2:Y:S01]  /*b7b0*/  @!P5 LDG.E.U16 R23, [R2.64] ;  /* 0x000000080217d981 */ /* 0x000ea2000c1e1500 */
[----:B0-----:R-:W-:-:S04]  /*b7c0*/  SHF.R.U32.HI R4, RZ, 0x6, R4 ;  /* 0x00000006ff047819 */ /* 0x001fc80000011604 */
[----:B------:R-:W-:Y:S01]  /*b7d0*/  SGXT.U32 R4, R4, 0x1 ;  /* 0x000000010404781a */ /* 0x000fe20000000000 */
[----:B---3--:R0:W-:Y:S03]  /*b7e0*/  STL [R1+0x1c4], R11 ;  /* 0x0001c40b01007387 */ /* 0x0081e60000100800 */
[C---:B0-----:R-:W-:Y:S02]  /*b7f0*/  LOP3.LUT R11, R4.reuse, 0x84, RZ, 0xfc, !PT ;  /* 0x00000084040b7812 */ /* 0x041fe400078efcff */
        /* <DEDUP_REMOVED lines=9> */
[----:B------:R-:W-:Y:S01]  /*b890*/  @!P4 IMAD.MOV.U32 R2, RZ, RZ, R22 ;  /* 0x000000ffff02c224 */ /* 0x000fe200078e0016 */
[----:B------:R-:W-:-:S04]  /*b8a0*/  PRMT R12, RZ, 0x7610, R12 ;  /* 0x00007610ff0c7816 */ /* 0x000fc8000000000c */
[----:B--2---:R0:W2:Y:S04]  /*b8b0*/  @!P4 LDG.E.U16 R24, [R2.64] ;  /* 0x000000080218c981 */ /* 0x0040a8000c1e1500 */
[----:B0-----:R-:W2:Y:S01]  /*b8c0*/  LDL R3, [R1+0x49c] ;  /* 0x00049c0001037983 */ /* 0x001ea20000100800 */
[----:B----4-:R-:W-:-:S03]  /*b8d0*/  @!P3 IMAD.MOV.U32 R2, RZ, RZ, R21 ;  /* 0x000000ffff02b224 */ /* 0x010fc600078e0015 */
[----:B------:R-:W0:Y:S01]  /*b8e0*/  S2R R22, SR_TID.X ;  /* 0x0000000000167919 */ /* 0x000e220000002100 */
[----:B------:R-:W-:-:S03]  /*b8f0*/  PRMT R23, RZ, 0x7610, R23 ;  /* 0x00007610ff177816 */ /* 0x000fc60000000017 */
[----:B--2---:R1:W2:Y:S04]  /*b900*/  @!P3 LDG.E.U16 R12, [R2.64] ;  /* 0x00000008020cb981 */ /* 0x0042a8000c1e1500 */
[----:B-1----:R-:W4:Y:S01]  /*b910*/  LDL R3, [R1+0x494] ;  /* 0x0004940001037983 */ /* 0x002f220000100800 */
[----:B0-----:R-:W-:-:S04]  /*b920*/  SHF.R.U32.HI R2, RZ, 0x6, R22 ;  /* 0x00000006ff027819 */ /* 0x001fc80000011616 */
[----:B------:R-:W-:-:S04]  /*b930*/  SGXT.U32 R2, R2, 0x1 ;  /* 0x000000010202781a */ /* 0x000fc80000000000 */
[C---:B------:R-:W-:Y:S02]  /*b940*/  LOP3.LUT R21, R2.reuse, 0x88, RZ, 0xfc, !PT ;  /* 0x0000008802157812 */ /* 0x040fe400078efcff */
[C---:B------:R-:W-:Y:S02]  /*b950*/  LOP3.LUT R22, R2.reuse, 0x8a, RZ, 0xfc, !PT ;  /* 0x0000008a02167812 */ /* 0x040fe400078efcff */
[----:B------:R-:W-:-:S04]  /*b960*/  LOP3.LUT R2, R2, 0x8c, RZ, 0xfc, !PT ;  /* 0x0000008c02027812 */ /* 0x000fc800078efcff */
[----:B------:R-:W-:Y:S01]  /*b970*/  ISETP.GE.AND P3, PT, R2, UR5, PT ;  /* 0x0000000502007c0c */ /* 0x000fe2000bf66270 */
[----:B------:R-:W-:-:S05]  /*b980*/  @!P1 IMAD.MOV.U32 R2, RZ, RZ, R20 ;  /* 0x000000ffff029224 */ /* 0x000fca00078e0014 */
[----:B----4-:R-:W4:Y:S01]  /*b990*/  @!P1 LDG.E.U16 R23, [R2.64] ;  /* 0x0000000802179981 */ /* 0x010f22000c1e1500 */
[----:B------:R-:W-:-:S03]  /*b9a0*/  ISETP.GE.AND P5, PT, R21, UR5, PT ;  /* 0x0000000515007c0c */ /* 0x000fc6000bfa6270 */
[----:B--2---:R0:W-:Y:S01]  /*b9b0*/  STL [R1+0x18c], R12 ;  /* 0x00018c0c01007387 */ /* 0x0041e20000100800 */
[----:B------:R-:W-:-:S03]  /*b9c0*/  ISETP.GE.AND P4, PT, R22, UR5, PT ;  /* 0x0000000516007c0c */ /* 0x000fc6000bf86270 */
[----:B0-----:R-:W2:Y:S04]  /*b9d0*/  LDL R12, [R1+0x488] ;  /* 0x00048800010c7983 */ /* 0x001ea80000100800 */
[----:B------:R-:W2:Y:S04]  /*b9e0*/  LDL.LU R21, [R1+0x1068] ;  /* 0x0010680001157983 */ /* 0x000ea80000300800 */
[----:B------:R-:W2:Y:S04]  /*b9f0*/  LDL.LU R22, [R1+0x1064] ;  /* 0x0010640001167983 */ /* 0x000ea80000300800 */
[----:B----4-:R0:W-:Y:S04]  /*ba00*/  STL [R1+0x1b4], R23 ;  /* 0x0001b41701007387 */ /* 0x0101e80000100800 */
[----:B0-----:R-:W4:Y:S04]  /*ba10*/  LDL.LU R23, [R1+0x1060] ;  /* 0x0010600001177983 */ /* 0x001f280000300800 */
[----:B------:R-:W2:Y:S01]  /*ba20*/  LDL R3, [R1+0x48c] ;  /* 0x00048c0001037983 */ /* 0x000ea20000100800 */
[----:B------:R-:W-:Y:S01]  /*ba30*/  PRMT R10, RZ, 0x7610, R10 ;  /* 0x00007610ff0a7816 */ /* 0x000fe2000000000a */
[----:B---3--:R-:W-:-:S02]  /*ba40*/  @!P2 IMAD.MOV.U32 R2, RZ, RZ, R11 ;  /* 0x000000ffff02a224 */ /* 0x008fc400078e000b */
[----:B------:R-:W0:Y:S04]  /*ba50*/  S2R R20, SR_TID.X ;  /* 0x0000000000147919 */ /* 0x000e280000002100 */
[----:B--2---:R1:W2:Y:S04]  /*ba60*/  @!P2 LDG.E.U16 R10, [R2.64] ;  /* 0x00000008020aa981 */ /* 0x0042a8000c1e1500 */
[----:B-1----:R-:W3:Y:S01]  /*ba70*/  LDL R3, [R1+0x484] ;  /* 0x0004840001037983 */ /* 0x002ee20000100800 */
[----:B0-----:R-:W-:Y:S02]  /*ba80*/  SHF.R.U32.HI R11, RZ, 0x6, R20 ;  /* 0x00000006ff0b7819 */ /* 0x001fe40000011614 */
[----:B----4-:R-:W-:Y:S01]  /*ba90*/  PRMT R23, RZ, 0x7610, R23 ;  /* 0x00007610ff177816 */ /* 0x010fe20000000017 */
[----:B------:R-:W4:Y:S01]  /*baa0*/  LDL R20, [R1+0x470] ;  /* 0x0004700001147983 */ /* 0x000f220000100800 */
[----:B------:R-:W-:-:S04]  /*bab0*/  SGXT.U32 R11, R11, 0x1 ;  /* 0x000000010b0b781a */ /* 0x000fc80000000000 */
[----:B------:R-:W-:-:S04]  /*bac0*/  LOP3.LUT R2, R11, 0x90, RZ, 0xfc, !PT ;  /* 0x000000900b027812 */ /* 0x000fc800078efcff */
[----:B------:R-:W-:Y:S01]  /*bad0*/  ISETP.GE.AND P2, PT, R2, UR5, PT ;  /* 0x0000000502007c0c */ /* 0x000fe2000bf46270 */
[----:B------:R-:W-:Y:S01]  /*bae0*/  @!P5 IMAD.MOV.U32 R2, RZ, RZ, R12 ;  /* 0x000000ffff02d224 */ /* 0x000fe200078e000c */
[----:B--2---:R0:W-:Y:S04]  /*baf0*/  STL [R1+0x1b0], R10 ;  /* 0x0001b00a01007387 */ /* 0x0041e80000100800 */
[----:B---3--:R1:W2:Y:S04]  /*bb00*/  @!P5 LDG.E.U16 R23, [R2.64] ;  /* 0x000000080217d981 */ /* 0x0082a8000c1e1500 */
[----:B-1----:R-:W3:Y:S04]  /*bb10*/  LDL R2, [R1+0x47c] ;  /* 0x00047c0001027983 */ /* 0x002ee80000100800 */
[----:B------:R-:W3:Y:S01]  /*bb20*/  LDL R3, [R1+0x480] ;  /* 0x0004800001037983 */ /* 0x000ee20000100800 */
[----:B------:R-:W-:-:S02]  /*bb30*/  PRMT R21, RZ, 0x7610, R21 ;  /* 0x00007610ff157816 */ /* 0x000fc40000000015 */
[----:B---3--:R-:W-:-:S04]  /*bb40*/  @!P4 LOP3.LUT R3, R3, R2, RZ, 0x3c, !PT ;  /* 0x000000020303c212 */ /* 0x008fc800078e3cff */
[----:B------:R-:W-:-:S04]  /*bb50*/  @!P4 LOP3.LUT R2, R3, R2, RZ, 0x3c, !PT ;  /* 0x000000020302c212 */ /* 0x000fc800078e3cff */
[----:B------:R-:W-:-:S05]  /*bb60*/  @!P4 LOP3.LUT R3, R3, R2, RZ, 0x3c, !PT ;  /* 0x000000020303c212 */ /* 0x000fca00078e3cff */
[----:B------:R1:W3:Y:S04]  /*bb70*/  @!P4 LDG.E.U16 R21, [R2.64] ;  /* 0x000000080215c981 */ /* 0x0002e8000c1e1500 */
[----:B-1----:R-:W2:Y:S04]  /*bb80*/  LDL R2, [R1+0x474] ;  /* 0x0004740001027983 */ /* 0x002ea80000100800 */
[----:B------:R-:W2:Y:S01]  /*bb90*/  LDL R3, [R1+0x478] ;  /* 0x0004780001037983 */ /* 0x000ea20000100800 */
[----:B------:R-:W-:Y:S02]  /*bba0*/  PRMT R22, RZ, 0x7610, R22 ;  /* 0x00007610ff167816 */ /* 0x000fe40000000016 */
[----:B--2---:R-:W-:-:S04]  /*bbb0*/  @!P3 LOP3.LUT R3, R3, R2, RZ, 0x3c, !PT ;  /* 0x000000020303b212 */ /* 0x004fc800078e3cff */
[----:B------:R-:W-:-:S04]  /*bbc0*/  @!P3 LOP3.LUT R2, R3, R2, RZ, 0x3c, !PT ;  /* 0x000000020302b212 */ /* 0x000fc800078e3cff */
[----:B------:R-:W-:-:S05]  /*bbd0*/  @!P3 LOP3.LUT R3, R3, R2, RZ, 0x3c, !PT ;  /* 0x000000020303b212 */ /* 0x000fca00078e3cff */
[----:B------:R-:W2:Y:S01]  /*bbe0*/  @!P3 LDG.E.U16 R22, [R2.64] ;  /* 0x000000080216b981 */ /* 0x000ea2000c1e1500 */
[----:B0-----:R-:W-:-:S03]  /*bbf0*/  LOP3.LUT R10, R11, 0x8e, RZ, 0xfc, !PT ;  /* 0x0000008e0b0a7812 */ /* 0x001fc600078efcff */
[----:B------:R-:W4:Y:S01]  /*bc00*/  LDL R11, [R1+0x464] ;  /* 0x00046400010b7983 */ /* 0x000f220000100800 */
[----:B------:R-:W-:-:S03]  /*bc10*/  ISETP.GE.AND P1, PT, R10, UR5, PT ;  /* 0x000000050a007c0c */ /* 0x000fc6000bf26270 */
[----:B------:R-:W4:Y:S04]  /*bc20*/  LDL R10, [R1+0x468] ;  /* 0x00046800010a7983 */ /* 0x000f280000100800 */
[----:B---3--:R-:W-:Y:S04]  /*bc30*/  STL [R1+0x180], R21 ;  /* 0x0001801501007387 */ /* 0x008fe80000100800 */
[----:B------:R-:W0:Y:S04]  /*bc40*/  S2R R12, SR_TID.X ;  /* 0x00000000000c7919 */ /* 0x000e280000002100 */
[----:B--2---:R1:W-:Y:S04]  /*bc50*/  STL [R1+0x1a8], R22 ;  /* 0x0001a81601007387 */ /* 0x0043e80000100800 */
[----:B-1----:R-:W2:Y:S04]  /*bc60*/  LDL.LU R22, [R1+0x105c] ;  /* 0x00105c0001167983 */ /* 0x002ea80000300800 */
[----:B------:R-:W3:Y:S01]  /*bc70*/  LDL R3, [R1+0x46c] ;  /* 0x00046c0001037983 */ /* 0x000ee20000100800 */
[----:B0-----:R-:W-:-:S02]  /*bc80*/  SHF.R.U32.HI R21, RZ, 0x6, R12 ;  /* 0x00000006ff157819 */ /* 0x001fc4000001160c */
[----:B------:R-:W-:-:S04]  /*bc90*/  SHF.R.U32.HI R12, RZ, 0x6, R12 ;  /* 0x00000006ff0c7819 */ /* 0x000fc8000001160c */
[----:B------:R-:W-:-:S04]  /*bca0*/  SGXT.U32 R12, R12, 0x1 ;  /* 0x000000010c0c781a */ /* 0x000fc80000000000 */
[----:B------:R-:W-:Y:S02]  /*bcb0*/  LOP3.LUT R2, R12, 0x96, RZ, 0xfc, !PT ;  /* 0x000000960c027812 */ /* 0x000fe400078efcff */
[----:B------:R-:W-:Y:S02]  /*bcc0*/  PRMT R13, RZ, 0x7610, R13 ;  /* 0x00007610ff0d7816 */ /* 0x000fe4000000000d */
[----:B------:R-:W-:Y:S01]  /*bcd0*/  ISETP.GE.AND P3, PT, R2, UR5, PT ;  /* 0x0000000502007c0c */ /* 0x000fe2000bf66270 */
[----:B----4-:R-:W-:Y:S01]  /*bce0*/  @!P1 IMAD.MOV.U32 R2, RZ, RZ, R20 ;  /* 0x000000ffff029224 */ /* 0x010fe200078e0014 */
[----:B------:R-:W-:-:S04]  /*bcf0*/  SGXT.U32 R21, R21, 0x1 ;  /* 0x000000011515781a */ /* 0x000fc80000000000 */
[----:B---3--:R0:W3:Y:S01]  /*bd00*/  @!P1 LDG.E.U16 R13, [R2.64] ;  /* 0x00000008020d9981 */ /* 0x0080e2000c1e1500 */
[----:B------:R-:W-:Y:S02]  /*bd10*/  LOP3.LUT R21, R21, 0x92, RZ, 0xfc, !PT ;  /* 0x0000009215157812 */ /* 0x000fe400078efcff */
[----:B--2---:R-:W-:Y:S02]  /*bd20*/  PRMT R22, RZ, 0x7610, R22 ;  /* 0x00007610ff167816 */ /* 0x004fe40000000016 */
[----:B------:R-:W-:Y:S02]  /*bd30*/  ISETP.GE.AND P5, PT, R21, UR5, PT ;  /* 0x0000000515007c0c */ /* 0x000fe4000bfa6270 */
[----:B------:R-:W-:Y:S02]  /*bd40*/  LOP3.LUT R21, R12, 0x94, RZ, 0xfc, !PT ;  /* 0x000000940c157812 */ /* 0x000fe400078efcff */
[----:B------:R-:W2:Y:S01]  /*bd50*/  LDL R12, [R1+0x458] ;  /* 0x00045800010c7983 */ /* 0x000ea20000100800 */
[----:B0-----:R-:W-:-:S02]  /*bd60*/  @!P2 IMAD.MOV.U32 R2, RZ, RZ, R10 ;  /* 0x000000ffff02a224 */ /* 0x001fc400078e000a */
[----:B------:R-:W-:Y:S01]  /*bd70*/  @!P2 IMAD.MOV.U32 R3, RZ, RZ, R11 ;  /* 0x000000ffff03a224 */ /* 0x000fe200078e000b */
[----:B------:R-:W-:Y:S02]  /*bd80*/  ISETP.GE.AND P4, PT, R21, UR5, PT ;  /* 0x0000000515007c0c */ /* 0x000fe4000bf86270 */
[----:B------:R-:W4:Y:S04]  /*bd90*/  LDL.LU R21, [R1+0x1058] ;  /* 0x0010580001157983 */ /* 0x000f280000300800 */
[----:B------:R0:W2:Y:S04]  /*bda0*/  @!P2 LDG.E.U16 R22, [R2.64] ;  /* 0x000000080216a981 */ /* 0x0000a8000c1e1500 */
[----:B0-----:R-:W2:Y:S04]  /*bdb0*/  LDL R2, [R1+0x45c] ;  /* 0x00045c0001027983 */ /* 0x001ea80000100800 */
[----:B---3--:R0:W-:Y:S04]  /*bdc0*/  STL [R1+0x1a0], R13 ;  /* 0x0001a00d01007387 */ /* 0x0081e80000100800 */
[----:B------:R-:W2:Y:S04]  /*bdd0*/  LDL R3, [R1+0x460] ;  /* 0x0004600001037983 */ /* 0x000ea80000100800 */
[----:B------:R-:W0:Y:S04]  /*bde0*/  S2R R20, SR_TID.X ;  /* 0x0000000000147919 */ /* 0x000e280000002100 */
[----:B------:R-:W3:Y:S01]  /*bdf0*/  LDL R11, [R1+0x43c] ;  /* 0x00043c00010b7983 */ /* 0x000ee20000100800 */
[----:B----4-:R-:W-:-:S02]  /*be00*/  PRMT R21, RZ, 0x7610, R21 ;  /* 0x00007610ff157816 */ /* 0x010fc40000000015 */
[----:B--2---:R-:W-:-:S04]  /*be10*/  @!P5 LOP3.LUT R3, R3, R2, RZ, 0x3c, !PT ;  /* 0x000000020303d212 */ /* 0x004fc800078e3cff */
[----:B------:R-:W-:-:S04]  /*be20*/  @!P5 LOP3.LUT R2, R3, R2, RZ, 0x3c, !PT ;  /* 0x000000020302d212 */ /* 0x000fc800078e3cff */
[----:B------:R-:W-:-:S05]  /*be30*/  @!P5 LOP3.LUT R3, R3, R2, RZ, 0x3c, !PT ;  /* 0x000000020303d212 */ /* 0x000fca00078e3cff */
[----:B------:R-:W2:Y:S01]  /*be40*/  @!P5 LDG.E.U16 R21, [R2.64] ;  /* 0x000000080215d981 */ /* 0x000ea2000c1e1500 */
[--C-:B0-----:R-:W-:Y:S02]  /*be50*/  SHF.R.U32.HI R13, RZ, 0x6, R20.reuse ;  /* 0x00000006ff0d7819 */ /* 0x101fe40000011614 */
[----:B------:R-:W-:Y:S02]  /*be60*/  SHF.R.U32.HI R20, RZ, 0x6, R20 ;  /* 0x00000006ff147819 */ /* 0x000fe40000011614 */
[----:B------:R-:W-:Y:S02]  /*be70*/  SGXT.U32 R13, R13, 0x1 ;  /* 0x000000010d0d781a */ /* 0x000fe40000000000 */
[----:B------:R-:W-:Y:S02]  /*be80*/  SGXT.U32 R20, R20, 0x1 ;  /* 0x000000011414781a */ /* 0x000fe40000000000 */
[----:B------:R-:W-:Y:S02]  /*be90*/  LOP3.LUT R10, R13, 0x98, RZ, 0xfc, !PT ;  /* 0x000000980d0a7812 */ /* 0x000fe400078efcff */
[----:B------:R-:W-:Y:S01]  /*bea0*/  LOP3.LUT R20, R20, 0x9a, RZ, 0xfc, !PT ;  /* 0x0000009a14147812 */ /* 0x000fe200078efcff */
[----:B------:R-:W4:Y:S01]  /*beb0*/  LDL R13, [R1+0x448] ;  /* 0x00044800010d7983 */ /* 0x000f220000100800 */
[----:B------:R-:W-:-:S02]  /*bec0*/  ISETP.GE.AND P1, PT, R10, UR5, PT ;  /* 0x000000050a007c0c */ /* 0x000fc4000bf26270 */
[----:B------:R-:W-:Y:S01]  /*bed0*/  ISETP.GE.AND P2, PT, R20, UR5, PT ;  /* 0x0000000514007c0c */ /* 0x000fe2000bf46270 */
[----:B------:R-:W3:Y:S04]  /*bee0*/  LDL R10, [R1+0x440] ;  /* 0x00044000010a7983 */ /* 0x000ee80000100800 */
[----:B------:R-:W3:Y:S04]  /*bef0*/  LDL.LU R20, [R1+0x1054] ;  /* 0x0010540001147983 */ /* 0x000ee80000300800 */
[----:B--2---:R0:W-:Y:S04]  /*bf00*/  STL [R1+0x174], R21 ;  /* 0x0001741501007387 */ /* 0x0041e80000100800 */
[----:B0-----:R-:W2:Y:S04]  /*bf10*/  LDL.LU R21, [R1+0x1050] ;  /* 0x0010500001157983 */ /* 0x001ea80000300800 */
        /* <DEDUP_REMOVED lines=17> */
[----:B------:R-:W-:Y:S02]  /*c030*/  LOP3.LUT R2, R12, 0x9c, RZ, 0xfc, !PT ;  /* 0x0000009c0c027812 */ /* 0x000fe400078efcff */
[----:B------:R-:W-:Y:S02]  /*c040*/  PRMT R21, RZ, 0x7610, R21 ;  /* 0x00007610ff157816 */ /* 0x000fe40000000015 */
[----:B------:R-:W-:Y:S01]  /*c050*/  ISETP.GE.AND P5, PT, R2, UR5, PT ;  /* 0x0000000502007c0c */ /* 0x000fe2000bfa6270 */
[----:B----4-:R-:W-:Y:S01]  /*c060*/  @!P1 IMAD.MOV.U32 R2, RZ, RZ, R13 ;  /* 0x000000ffff029224 */ /* 0x010fe200078e000d */
[----:B------:R-:W-:Y:S01]  /*c070*/  PRMT R7, RZ, 0x7610, R7 ;  /* 0x00007610ff077816 */ /* 0x000fe20000000007 */
[----:B--2---:R0:W-:Y:S04]  /*c080*/  STL [R1+0x194], R15 ;  /* 0x0001940f01007387 */ /* 0x0041e80000100800 */
[----:B---3--:R1:W2:Y:S02]  /*c090*/  @!P1 LDG.E.U16 R21, [R2.64] ;  /* 0x0000000802159981 */ /* 0x0082a4000c1e1500 */
[----:B-1----:R-:W-:-:S02]  /*c0a0*/  @!P2 IMAD.MOV.U32 R2, RZ, RZ, R10 ;  /* 0x000000ffff02a224 */ /* 0x002fc400078e000a */
[----:B------:R-:W-:Y:S01]  /*c0b0*/  @!P2 IMAD.MOV.U32 R3, RZ, RZ, R11 ;  /* 0x000000ffff03a224 */ /* 0x000fe200078e000b */
[----:B------:R-:W1:Y:S04]  /*c0c0*/  S2R R13, SR_TID.X ;  /* 0x00000000000d7919 */ /* 0x000e680000002100 */
[----:B------:R3:W4:Y:S01]  /*c0d0*/  @!P2 LDG.E.U16 R7, [R2.64] ;  /* 0x000000080207a981 */ /* 0x000722000c1e1500 */
[----:B0-----:R-:W-:-:S03]  /*c0e0*/  LOP3.LUT R15, R12, 0x9e, RZ, 0xfc, !PT ;  /* 0x0000009e0c0f7812 */ /* 0x001fc600078efcff */
[----:B------:R-:W2:Y:S04]  /*c0f0*/  LDL R10, [R1+0x418] ;  /* 0x00041800010a7983 */ /* 0x000ea80000100800 */
[----:B---3--:R-:W3:Y:S04]  /*c100*/  LDL R2, [R1+0x434] ;  /* 0x0004340001027983 */ /* 0x008ee80000100800 */
[----:B------:R-:W3:Y:S01]  /*c110*/  LDL R3, [R1+0x438] ;  /* 0x0004380001037983 */ /* 0x000ee20000100800 */
[----:B------:R-:W-:Y:S02]  /*c120*/  LOP3.LUT R12, R12, 0xa0, RZ, 0xfc, !PT ;  /* 0x000000a00c0c7812 */ /* 0x000fe400078efcff */
[----:B-1----:R-:W-:-:S02]  /*c130*/  SHF.R.U32.HI R11, RZ, 0x6, R13 ;  /* 0x00000006ff0b7819 */ /* 0x002fc4000001160d */
[----:B------:R-:W-:Y:S01]  /*c140*/  ISETP.GE.AND P4, PT, R15, UR5, PT ;  /* 0x000000050f007c0c */ /* 0x000fe2000bf86270 */
[----:B------:R-:W2:Y:S01]  /*c150*/  LDL R13, [R1+0x414] ;  /* 0x00041400010d7983 */ /* 0x000ea20000100800 */
[----:B------:R-:W-:Y:S02]  /*c160*/  SGXT.U32 R11, R11, 0x1 ;  /* 0x000000010b0b781a */ /* 0x000fe40000000000 */
[----:B------:R-:W-:Y:S01]  /*c170*/  ISETP.GE.AND P3, PT, R12, UR5, PT ;  /* 0x000000050c007c0c */ /* 0x000fe2000bf66270 */
[----:B------:R-:W2:Y:S01]  /*c180*/  LDL R15, [R1+0x424] ;  /* 0x00042400010f7983 */ /* 0x000ea20000100800 */
[----:B------:R-:W-:-:S03]  /*c190*/  PRMT R20, RZ, 0x7610, R20 ;  /* 0x00007610ff147816 */ /* 0x000fc60000000014 */
[----:B------:R-:W2:Y:S04]  /*c1a0*/  LDL R12, [R1+0x428] ;  /* 0x00042800010c7983 */ /* 0x000ea80000100800 */
[----:B----4-:R0:W-:Y:S01]  /*c1b0*/  STL [R1+0x170], R7 ;  /* 0x0001700701007387 */ /* 0x0101e20000100800 */
[-C--:B---3--:R-:W-:Y:S02]  /*c1c0*/  @!P5 LOP3.LUT R3, R3, R2.reuse, RZ, 0x3c, !PT ;  /* 0x000000020303d212 */ /* 0x088fe400078e3cff */
[----:B0-----:R-:W-:Y:S02]  /*c1d0*/  LOP3.LUT R7, R11, 0xa2, RZ, 0xfc, !PT ;  /* 0x000000a20b077812 */ /* 0x001fe400078efcff */
[----:B------:R-:W-:Y:S02]  /*c1e0*/  @!P5 LOP3.LUT R2, R3, R2, RZ, 0x3c, !PT ;  /* 0x000000020302d212 */ /* 0x000fe400078e3cff */
[----:B------:R-:W-:-:S02]  /*c1f0*/  LOP3.LUT R11, R11, 0xa4, RZ, 0xfc, !PT ;  /* 0x000000a40b0b7812 */ /* 0x000fc400078efcff */
[----:B------:R-:W-:Y:S02]  /*c200*/  @!P5 LOP3.LUT R3, R3, R2, RZ, 0x3c, !PT ;  /* 0x000000020303d212 */ /* 0x000fe400078e3cff */
[----:B------:R-:W-:Y:S02]  /*c210*/  ISETP.GE.AND P1, PT, R7, UR5, PT ;  /* 0x0000000507007c0c */ /* 0x000fe4000bf26270 */
[----:B------:R-:W3:Y:S01]  /*c220*/  LDL.LU R7, [R1+0x1048] ;  /* 0x0010480001077983 */ /* 0x000ee20000300800 */
        /* <DEDUP_REMOVED lines=9> */
[----:B------:R0:W2:Y:S01]  /*c2c0*/  @!P4 LDG.E.U16 R14, [R2.64] ;  /* 0x00000008020ec981 */ /* 0x0000a2000c1e1500 */
[----:B------:R-:W-:-:S03]  /*c2d0*/  PRMT R4, RZ, 0x7610, R4 ;  /* 0x00007610ff047816 */ /* 0x000fc60000000004 */
[----:B------:R-:W-:Y:S01]  /*c2e0*/  STL [R1+0x188], R20 ;  /* 0x0001881401007387 */ /* 0x000fe20000100800 */
[----:B0-----:R-:W-:Y:S02]  /*c2f0*/  @!P3 IMAD.MOV.U32 R2, RZ, RZ, R12 ;  /* 0x000000ffff02b224 */ /* 0x001fe400078e000c */
[----:B------:R-:W-:-:S05]  /*c300*/  @!P3 IMAD.MOV.U32 R3, RZ, RZ, R15 ;  /* 0x000000ffff03b224 */ /* 0x000fca00078e000f */
[----:B------:R0:W3:Y:S04]  /*c310*/  @!P3 LDG.E.U16 R4, [R2.64] ;  /* 0x000000080204b981 */ /* 0x0000e8000c1e1500 */
[----:B--2---:R1:W-:Y:S04]  /*c320*/  STL [R1+0x184], R14 ;  /* 0x0001840e01007387 */ /* 0x0043e80000100800 */
[----:B-1----:R-:W2:Y:S04]  /*c330*/  LDL.LU R14, [R1+0x1040] ;  /* 0x00104000010e7983 */ /* 0x002ea80000300800 */
[----:B0-----:R-:W3:Y:S04]  /*c340*/  LDL R2, [R1+0x41c] ;  /* 0x00041c0001027983 */ /* 0x001ee80000100800 */
[----:B------:R-:W3:Y:S04]  /*c350*/  LDL R3, [R1+0x420] ;  /* 0x0004200001037983 */ /* 0x000ee80000100800 */
[----:B------:R-:W0:Y:S01]  /*c360*/  S2R R20, SR_TID.X ;  /* 0x0000000000147919 */ /* 0x000e220000002100 */
[----:B--2---:R-:W-:-:S02]  /*c370*/  PRMT R14, RZ, 0x7610, R14 ;  /* 0x00007610ff0e7816 */ /* 0x004fc4000000000e */
[----:B---3--:R-:W-:-:S04]  /*c380*/  @!P1 LOP3.LUT R3, R3, R2, RZ, 0x3c, !PT ;  /* 0x0000000203039212 */ /* 0x008fc800078e3cff */
[----:B------:R-:W-:-:S04]  /*c390*/  @!P1 LOP3.LUT R2, R3, R2, RZ, 0x3c, !PT ;  /* 0x0000000203029212 */ /* 0x000fc800078e3cff */
[----:B------:R-:W-:-:S05]  /*c3a0*/  @!P1 LOP3.LUT R3, R3, R2, RZ, 0x3c, !PT ;  /* 0x0000000203039212 */ /* 0x000fca00078e3cff */
[----:B------:R1:W2:Y:S01]  /*c3b0*/  @!P1 LDG.E.U16 R14, [R2.64] ;  /* 0x00000008020e9981 */ /* 0x0002a2000c1e1500 */
[----:B0-----:R-:W-:-:S04]  /*c3c0*/  SHF.R.U32.HI R12, RZ, 0x6, R20 ;  /* 0x00000006ff0c7819 */ /* 0x001fc80000011614 */
[----:B------:R-:W-:-:S04]  /*c3d0*/  SGXT.U32 R12, R12, 0x1 ;  /* 0x000000010c0c781a */ /* 0x000fc80000000000 */
[C---:B------:R-:W-:Y:S02]  /*c3e0*/  LOP3.LUT R15, R12.reuse, 0xa6, RZ, 0xfc, !PT ;  /* 0x000000a60c0f7812 */ /* 0x040fe400078efcff */
[C---:B------:R-:W-:Y:S02]  /*c3f0*/  LOP3.LUT R20, R12.reuse, 0xa8, RZ, 0xfc, !PT ;  /* 0x000000a80c147812 */ /* 0x040fe400078efcff */
[----:B------:R-:W-:Y:S01]  /*c400*/  LOP3.LUT R12, R12, 0xaa, RZ, 0xfc, !PT ;  /* 0x000000aa0c0c7812 */ /* 0x000fe200078efcff */
[----:B-1----:R-:W-:Y:S01]  /*c410*/  @!P2 IMAD.MOV.U32 R2, RZ, RZ, R10 ;  /* 0x000000ffff02a224 */ /* 0x002fe200078e000a */
[----:B------:R-:W-:Y:S01]  /*c420*/  PRMT R8, RZ, 0x7610, R8 ;  /* 0x00007610ff087816 */ /* 0x000fe20000000008 */
[----:B------:R-:W-:Y:S01]  /*c430*/  @!P2 IMAD.MOV.U32 R3, RZ, RZ, R13 ;  /* 0x000000ffff03a224 */ /* 0x000fe200078e000d */
[----:B------:R-:W-:Y:S02]  /*c440*/  ISETP.GE.AND P5, PT, R15, UR5, PT ;  /* 0x000000050f007c0c */ /* 0x000fe4000bfa6270 */
[----:B------:R-:W3:Y:S01]  /*c450*/  LDL.LU R15, [R1+0x103c] ;  /* 0x00103c00010f7983 */ /* 0x000ee20000300800 */
[----:B------:R-:W-:-:S02]  /*c460*/  ISETP.GE.AND P4, PT, R20, UR5, PT ;  /* 0x0000000514007c0c */ /* 0x000fc4000bf86270 */
[----:B------:R-:W-:Y:S01]  /*c470*/  ISETP.GE.AND P3, PT, R12, UR5, PT ;  /* 0x000000050c007c0c */ /* 0x000fe2000bf66270 */
[----:B------:R-:W4:Y:S04]  /*c480*/  LDL.LU R20, [R1+0x1038] ;  /* 0x0010380001147983 */ /* 0x000f280000300800 */
[----:B------:R-:W4:Y:S04]  /*c490*/  LDL R12, [R1+0x400] ;  /* 0x00040000010c7983 */ /* 0x000f280000100800 */
[----:B------:R0:W4:Y:S04]  /*c4a0*/  @!P2 LDG.E.U16 R8, [R2.64] ;  /* 0x000000080208a981 */ /* 0x000128000c1e1500 */
[----:B--2---:R1:W-:Y:S04]  /*c4b0*/  STL [R1+0x160], R14 ;  /* 0x0001600e01007387 */ /* 0x0043e80000100800 */
[----:B0-----:R-:W2:Y:S04]  /*c4c0*/  LDL R2, [R1+0x40c] ;  /* 0x00040c0001027983 */ /* 0x001ea80000100800 */
[----:B------:R-:W2:Y:S04]  /*c4d0*/  LDL R3, [R1+0x410] ;  /* 0x0004100001037983 */ /* 0x000ea80000100800 */
[----:B-1----:R-:W0:Y:S04]  /*c4e0*/  S2R R14, SR_TID.X ;  /* 0x00000000000e7919 */ /* 0x002e280000002100 */
[----:B------:R-:W2:Y:S01]  /*c4f0*/  LDL R13, [R1+0x3ec] ;  /* 0x0003ec00010d7983 */ /* 0x000ea20000100800 */
[----:B---3--:R-:W-:-:S02]  /*c500*/  PRMT R15, RZ, 0x7610, R15 ;  /* 0x00007610ff0f7816 */ /* 0x008fc4000000000f */
[----:B0-----:R-:W-:-:S04]  /*c510*/  SHF.R.U32.HI R14, RZ, 0x6, R14 ;  /* 0x00000006ff0e7819 */ /* 0x001fc8000001160e */
[----:B------:R-:W-:-:S04]  /*c520*/  SGXT.U32 R14, R14, 0x1 ;  /* 0x000000010e0e781a */ /* 0x000fc80000000000 */
[C---:B------:R-:W-:Y:S02]  /*c530*/  LOP3.LUT R10, R14.reuse, 0xac, RZ, 0xfc, !PT ;  /* 0x000000ac0e0a7812 */ /* 0x040fe400078efcff */
[----:B------:R-:W-:Y:S01]  /*c540*/  LOP3.LUT R14, R14, 0xae, RZ, 0xfc, !PT ;  /* 0x000000ae0e0e7812 */ /* 0x000fe200078efcff */
[----:B----4-:R0:W-:Y:S01]  /*c550*/  STL [R1+0x17c], R8 ;  /* 0x00017c0801007387 */ /* 0x0101e20000100800 */
[----:B------:R-:W-:Y:S02]  /*c560*/  ISETP.GE.AND P1, PT, R10, UR5, PT ;  /* 0x000000050a007c0c */ /* 0x000fe4000bf26270 */
[----:B------:R-:W-:Y:S01]  /*c570*/  ISETP.GE.AND P2, PT, R14, UR5, PT ;  /* 0x000000050e007c0c */ /* 0x000fe2000bf46270 */
[----:B0-----:R-:W3:Y:S04]  /*c580*/  LDL R8, [R1+0x3f0] ;  /* 0x0003f00001087983 */ /* 0x001ee80000100800 */
[----:B------:R-:W4:Y:S04]  /*c590*/  LDL.LU R10, [R1+0x1034] ;  /* 0x00103400010a7983 */ /* 0x000f280000300800 */
[----:B------:R-:W3:Y:S01]  /*c5a0*/  LDL.LU R14, [R1+0x1030] ;  /* 0x00103000010e7983 */ /* 0x000ee20000300800 */
[----:B--2---:R-:W-:-:S04]  /*c5b0*/  @!P5 LOP3.LUT R3, R3, R2, RZ, 0x3c, !PT ;  /* 0x000000020303d212 */ /* 0x004fc800078e3cff */
[----:B------:R-:W-:-:S04]  /*c5c0*/  @!P5 LOP3.LUT R2, R3, R2, RZ, 0x3c, !PT ;  /* 0x000000020302d212 */ /* 0x000fc800078e3cff */
[----:B------:R-:W-:-:S05]  /*c5d0*/  @!P5 LOP3.LUT R3, R3, R2, RZ, 0x3c, !PT ;  /* 0x000000020303d212 */ /* 0x000fca00078e3cff */
[----:B------:R0:W2:Y:S04]  /*c5e0*/  @!P5 LDG.E.U16 R15, [R2.64] ;  /* 0x00000008020fd981 */ /* 0x0000a8000c1e1500 */
[----:B0-----:R-:W3:Y:S04]  /*c5f0*/  LDL R2, [R1+0x404] ;  /* 0x0004040001027983 */ /* 0x001ee80000100800 */
[----:B------:R-:W3:Y:S01]  /*c600*/  LDL R3, [R1+0x408] ;  /* 0x0004080001037983 */ /* 0x000ee20000100800 */
[----:B------:R-:W-:-:S03]  /*c610*/  PRMT R20, RZ, 0x7610, R20 ;  /* 0x00007610ff147816 */ /* 0x000fc60000000014 */
[----:B--2---:R0:W-:Y:S01]  /*c620*/  STL [R1+0x178], R15 ;  /* 0x0001780f01007387 */ /* 0x0041e20000100800 */
[----:B---3--:R-:W-:-:S04]  /*c630*/  @!P4 LOP3.LUT R3, R3, R2, RZ, 0x3c, !PT ;  /* 0x000000020303c212 */ /* 0x008fc800078e3cff */
[----:B------:R-:W-:-:S04]  /*c640*/  @!P4 LOP3.LUT R2, R3, R2, RZ, 0x3c, !PT ;  /* 0x000000020302c212 */ /* 0x000fc800078e3cff */
[----:B------:R-:W-:-:S05]  /*c650*/  @!P4 LOP3.LUT R3, R3, R2, RZ, 0x3c, !PT ;  /* 0x000000020303c212 */ /* 0x000fca00078e3cff */
[----:B------:R1:W2:Y:S04]  /*c660*/  @!P4 LDG.E.U16 R20, [R2.64] ;  /* 0x000000080214c981 */ /* 0x0002a8000c1e1500 */
[----:B-1----:R-:W3:Y:S01]  /*c670*/  LDL R3, [R1+0x3fc] ;  /* 0x0003fc0001037983 */ /* 0x002ee20000100800 */
[----:B------:R-:W-:Y:S01]  /*c680*/  PRMT R11, RZ, 0x7610, R11 ;  /* 0x00007610ff0b7816 */ /* 0x000fe2000000000b */
[----:B------:R-:W-:-:S05]  /*c690*/  @!P3 IMAD.MOV.U32 R2, RZ, RZ, R12 ;  /* 0x000000ffff02b224 */ /* 0x000fca00078e000c */
[----:B---3--:R1:W3:Y:S04]  /*c6a0*/  @!P3 LDG.E.U16 R11, [R2.64] ;  /* 0x00000008020bb981 */ /* 0x0082e8000c1e1500 */
[----:B-1----:R-:W2:Y:S04]  /*c6b0*/  LDL R2, [R1+0x3f4] ;  /* 0x0003f40001027983 */ /* 0x002ea80000100800 */
[----:B------:R-:W2:Y:S01]  /*c6c0*/  LDL R3, [R1+0x3f8] ;  /* 0x0003f80001037983 */ /* 0x000ea20000100800 */
[----:B------:R-:W-:-:S03]  /*c6d0*/  PRMT R14, RZ, 0x7610, R14 ;  /* 0x00007610ff0e7816 */ /* 0x000fc6000000000e */
[----:B0-----:R-:W0:Y:S01]  /*c6e0*/  S2R R15, SR_TID.X ;  /* 0x00000000000f7919 */ /* 0x001e220000002100 */
[----:B--2---:R-:W-:-:S04]  /*c6f0*/  @!P1 LOP3.LUT R3, R3, R2, RZ, 0x3c, !PT ;  /* 0x0000000203039212 */ /* 0x004fc800078e3cff */
[----:B------:R-:W-:-:S04]  /*c700*/  @!P1 LOP3.LUT R2, R3, R2, RZ, 0x3c, !PT ;  /* 0x0000000203029212 */ /* 0x000fc800078e3cff */
[----:B------:R-:W-:-:S05]  /*c710*/  @!P1 LOP3.LUT R3, R3, R2, RZ, 0x3c, !PT ;  /* 0x0000000203039212 */ /* 0x000fca00078e3cff */
[----:B------:R1:W2:Y:S01]  /*c720*/  @!P1 LDG.E.U16 R14, [R2.64] ;  /* 0x00000008020e9981 */ /* 0x0002a2000c1e1500 */
[----:B0-----:R-:W-:-:S04]  /*c730*/  SHF.R.U32.HI R15, RZ, 0x6, R15 ;  /* 0x00000006ff0f7819 */ /* 0x001fc8000001160f */
[----:B------:R-:W-:Y:S01]  /*c740*/  SGXT.U32 R15, R15, 0x1 ;  /* 0x000000010f0f781a */ /* 0x000fe20000000000 */
[----:B---3--:R0:W-:Y:S01]  /*c750*/  STL [R1+0x15c], R11 ;  /* 0x00015c0b01007387 */ /* 0x0081e20000100800 */
[----:B------:R-:W-:Y:S02]  /*c760*/  PRMT R7, RZ, 0x7610, R7 ;  /* 0x00007610ff077816 */ /* 0x000fe40000000007 */
[C---:B------:R-:W-:Y:S01]  /*c770*/  LOP3.LUT R12, R15.reuse, 0xb2, RZ, 0xfc, !PT ;  /* 0x000000b20f0c7812 */ /* 0x040fe200078efcff */
[----:B-1----:R-:W-:Y:S02]  /*c780*/  @!P2 IMAD.MOV.U32 R2, RZ, RZ, R8 ;  /* 0x000000ffff02a224 */ /* 0x002fe400078e0008 */
[----:B------:R-:W-:Y:S01]  /*c790*/  @!P2 IMAD.MOV.U32 R3, RZ, RZ, R13 ;  /* 0x000000ffff03a224 */ /* 0x000fe200078e000d */
[----:B0-----:R-:W-:-:S04]  /*c7a0*/  LOP3.LUT R11, R15, 0xb0, RZ, 0xfc, !PT ;  /* 0x000000b00f0b7812 */ /* 0x001fc800078efcff */
[----:B------:R0:W3:Y:S01]  /*c7b0*/  @!P2 LDG.E.U16 R7, [R2.64] ;  /* 0x000000080207a981 */ /* 0x0000e2000c1e1500 */
[----:B------:R-:W-:Y:S02]  /*c7c0*/  LOP3.LUT R15, R15, 0xb4, RZ, 0xfc, !PT ;  /* 0x000000b40f0f7812 */ /* 0x000fe400078efcff */
[----:B------:R-:W-:Y:S02]  /*c7d0*/  ISETP.GE.AND P5, PT, R11, UR5, PT ;  /* 0x000000050b007c0c */ /* 0x000fe4000bfa6270 */
[----:B------:R-:W4:Y:S01]  /*c7e0*/  LDL.LU R11, [R1+0x102c] ;  /* 0x00102c00010b7983 */ /* 0x000f220000300800 */
[----:B------:R-:W-:Y:S02]  /*c7f0*/  ISETP.GE.AND P4, PT, R12, UR5, PT ;  /* 0x000000050c007c0c */ /* 0x000fe4000bf86270 */
[----:B------:R-:W-:Y:S01]  /*c800*/  ISETP.GE.AND P3, PT, R15, UR5, PT ;  /* 0x000000050f007c0c */ /* 0x000fe2000bf66270 */
[----:B------:R-:W4:Y:S04]  /*c810*/  LDL.LU R12, [R1+0x1028] ;  /* 0x00102800010c7983 */ /* 0x000f280000300800 */
[----:B------:R-:W4:Y:S04]  /*c820*/  LDL.LU R15, [R1+0x1024] ;  /* 0x00102400010f7983 */ /* 0x000f280000300800 */
[----:B--2---:R1:W-:Y:S04]  /*c830*/  STL [R1+0x16c], R14 ;  /* 0x00016c0e01007387 */ /* 0x0043e80000100800 */
[----:B0-----:R-:W2:Y:S04]  /*c840*/  LDL R2, [R1+0x3e4] ;  /* 0x0003e40001027983 */ /* 0x001ea80000100800 */
[----:B------:R-:W2:Y:S04]  /*c850*/  LDL R3, [R1+0x3e8] ;  /* 0x0003e80001037983 */ /* 0x000ea80000100800 */
[----:B-1----:R-:W0:Y:S04]  /*c860*/  S2R R14, SR_TID.X ;  /* 0x00000000000e7919 */ /* 0x002e280000002100 */
[----:B------:R-:W2:Y:S04]  /*c870*/  LDL R8, [R1+0x3c4] ;  /* 0x0003c40001087983 */ /* 0x000ea80000100800 */
[----:B---3--:R1:W-:Y:S01]  /*c880*/  STL [R1+0x168], R7 ;  /* 0x0001680701007387 */ /* 0x0083e20000100800 */
[----:B----4-:R-:W-:-:S03]  /*c890*/  PRMT R15, RZ, 0x7610, R15 ;  /* 0x00007610ff0f7816 */ /* 0x010fc6000000000f */
[----:B-1----:R-:W3:Y:S01]  /*c8a0*/  LDL R7, [R1+0x3c8] ;  /* 0x0003c80001077983 */ /* 0x002ee20000100800 */
[----:B0-----:R-:W-:-:S04]  /*c8b0*/  SHF.R.U32.HI R13, RZ, 0x6, R14 ;  /* 0x00000006ff0d7819 */ /* 0x001fc8000001160e */
[----:B------:R-:W-:-:S04]  /*c8c0*/  SGXT.U32 R13, R13, 0x1 ;  /* 0x000000010d0d781a */ /* 0x000fc80000000000 */
[----:B------:R-:W-:-:S04]  /*c8d0*/  LOP3.LUT R14, R13, 0xb6, RZ, 0xfc, !PT ;  /* 0x000000b60d0e7812 */ /* 0x000fc800078efcff */
[----:B------:R-:W-:Y:S02]  /*c8e0*/  ISETP.GE.AND P1, PT, R14, UR5, PT ;  /* 0x000000050e007c0c */ /* 0x000fe4000bf26270 */
[----:B------:R-:W4:Y:S01]  /*c8f0*/  LDL.LU R14, [R1+0x1020] ;  /* 0x00102000010e7983 */ /* 0x000f220000300800 */
[----:B--2---:R-:W-:-:S04]  /*c900*/  @!P5 LOP3.LUT R3, R3, R2, RZ, 0x3c, !PT ;  /* 0x000000020303d212 */ /* 0x004fc800078e3cff */
[----:B------:R-:W-:-:S04]  /*c910*/  @!P5 LOP3.LUT R2, R3, R2, RZ, 0x3c, !PT ;  /* 0x000000020302d212 */ /* 0x000fc800078e3cff */
[----:B------:R-:W-:-:S05]  /*c920*/  @!P5 LOP3.LUT R3, R3, R2, RZ, 0x3c, !PT ;  /* 0x000000020303d212 */ /* 0x000fca00078e3cff */
[----:B------:R0:W2:Y:S04]  /*c930*/  @!P5 LDG.E.U16 R15, [R2.64] ;  /* 0x00000008020fd981 */ /* 0x0000a8000c1e1500 */
[----:B0-----:R-:W2:Y:S04]  /*c940*/  LDL R2, [R1+0x3dc] ;  /* 0x0003dc0001027983 */ /* 0x001ea80000100800 */
[----:B------:R-:W2:Y:S01]  /*c950*/  LDL R3, [R1+0x3e0] ;  /* 0x0003e00001037983 */ /* 0x000ea20000100800 */
[----:B------:R-:W-:Y:S02]  /*c960*/  PRMT R12, RZ, 0x7610, R12 ;  /* 0x00007610ff0c7816 */ /* 0x000fe4000000000c */
[----:B--2---:R-:W-:-:S04]  /*c970*/  @!P4 LOP3.LUT R3, R3, R2, RZ, 0x3c, !PT ;  /* 0x000000020303c212 */ /* 0x004fc800078e3cff */
[----:B------:R-:W-:-:S04]  /*c980*/  @!P4 LOP3.LUT R2, R3, R2, RZ, 0x3c, !PT ;  /* 0x000000020302c212 */ /* 0x000fc800078e3cff */
[----:B------:R-:W-:-:S05]  /*c990*/  @!P4 LOP3.LUT R3, R3, R2, RZ, 0x3c, !PT ;  /* 0x000000020303c212 */ /* 0x000fca00078e3cff */
[----:B------:R-:W2:Y:S04]  /*c9a0*/  @!P4 LDG.E.U16 R12, [R2.64] ;  /* 0x00000008020cc981 */ /* 0x000ea8000c1e1500 */
[----:B--2---:R0:W-:Y:S04]  /*c9b0*/  STL [R1+0x154], R12 ;  /* 0x0001540c01007387 */ /* 0x0041e80000100800 */
[----:B0-----:R-:W2:Y:S04]  /*c9c0*/  LDL.LU R12, [R1+0x101c] ;  /* 0x00101c00010c7983 */ /* 0x001ea80000300800 */
[----:B------:R-:W2:Y:S04]  /*c9d0*/  LDL R2, [R1+0x3d4] ;  /* 0x0003d40001027983 */ /* 0x000ea80000100800 */
[----:B------:R-:W2:Y:S01]  /*c9e0*/  LDL R3, [R1+0x3d8] ;  /* 0x0003d80001037983 */ /* 0x000ea20000100800 */
[----:B----4-:R-:W-:-:S02]  /*c9f0*/  PRMT R14, RZ, 0x7610, R14 ;  /* 0x00007610ff0e7816 */ /* 0x010fc4000000000e */
[----:B--2---:R-:W-:-:S04]  /*ca00*/  @!P3 LOP3.LUT R3, R3, R2, RZ, 0x3c, !PT ;  /* 0x000000020303b212 */ /* 0x004fc800078e3cff */
[----:B------:R-:W-:-:S04]  /*ca10*/  @!P3 LOP3.LUT R2, R3, R2, RZ, 0x3c, !PT ;  /* 0x000000020302b212 */ /* 0x000fc800078e3cff */
[----:B------:R-:W-:-:S05]  /*ca20*/  @!P3 LOP3.LUT R3, R3, R2, RZ, 0x3c, !PT ;  /* 0x000000020303b212 */ /* 0x000fca00078e3cff */
[----:B------:R-:W2:Y:S04]  /*ca30*/  @!P3 LDG.E.U16 R14, [R2.64] ;  /* 0x00000008020eb981 */ /* 0x000ea8000c1e1500 */
[----:B--2---:R0:W-:Y:S04]  /*ca40*/  STL [R1+0x164], R14 ;  /* 0x0001640e01007387 */ /* 0x0041e80000100800 */
[----:B0-----:R-:W2:Y:S04]  /*ca50*/  LDL.LU R14, [R1+0x1018] ;  /* 0x00101800010e7983 */ /* 0x001ea80000300800 */
[----:B------:R-:W4:Y:S04]  /*ca60*/  LDL R2, [R1+0x3cc] ;  /* 0x0003cc0001027983 */ /* 0x000f280000100800 */
[----:B------:R-:W4:Y:S01]  /*ca70*/  LDL R3, [R1+0x3d0] ;  /* 0x0003d00001037983 */ /* 0x000f220000100800 */
[----:B------:R-:W-:-:S02]  /*ca80*/  PRMT R12, RZ, 0x7610, R12 ;  /* 0x00007610ff0c7816 */ /* 0x000fc4000000000c */
[----:B------:R-:W-:Y:S02]  /*ca90*/  LOP3.LUT R13, R13, 0xb8, RZ, 0xfc, !PT ;  /* 0x000000b80d0d7812 */ /* 0x000fe400078efcff */
[----:B----4-:R-:W-:-:S04]  /*caa0*/  @!P1 LOP3.LUT R3, R3, R2, RZ, 0x3c, !PT ;  /* 0x0000000203039212 */ /* 0x010fc800078e3cff */
[----:B------:R-:W-:-:S04]  /*cab0*/  @!P1 LOP3.LUT R2, R3, R2, RZ, 0x3c, !PT ;  /* 0x0000000203029212 */ /* 0x000fc800078e3cff */
[----:B------:R-:W-:-:S05]  /*cac0*/  @!P1 LOP3.LUT R3, R3, R2, RZ, 0x3c, !PT ;  /* 0x0000000203039212 */ /* 0x000fca00078e3cff */
[----:B------:R3:W4:Y:S01]  /*cad0*/  @!P1 LDG.E.U16 R12, [R2.64] ;  /* 0x00000008020c9981 */ /* 0x000722000c1e1500 */
[----:B------:R-:W-:Y:S02]  /*cae0*/  ISETP.GE.AND P2, PT, R13, UR5, PT ;  /* 0x000000050d007c0c */ /* 0x000fe4000bf46270 */
[----:B--2---:R-:W-:-:S11]  /*caf0*/  PRMT R14, RZ, 0x7610, R14 ;  /* 0x00007610ff0e7816 */ /* 0x004fd6000000000e */
[----:B---3--:R-:W-:Y:S02]  /*cb00*/  @!P2 IMAD.MOV.U32 R2, RZ, RZ, R7 ;  /* 0x000000ffff02a224 */ /* 0x008fe400078e0007 */
[----:B------:R-:W-:Y:S01]  /*cb10*/  @!P2 IMAD.MOV.U32 R3, RZ, RZ, R8 ;  /* 0x000000ffff03a224 */ /* 0x000fe200078e0008 */
[----:B------:R-:W2:Y:S04]  /*cb20*/  LDL R7, [R1+0x3a8] ;  /* 0x0003a80001077983 */ /* 0x000ea80000100800 */
[----:B------:R-:W3:Y:S04]  /*cb30*/  LDL R8, [R1+0x3a4] ;  /* 0x0003a40001087983 */ /* 0x000ee80000100800 */
[----:B------:R0:W2:Y:S04]  /*cb40*/  @!P2 LDG.E.U16 R14, [R2.64] ;  /* 0x00000008020ea981 */ /* 0x0000a8000c1e1500 */
[----:B------:R-:W1:Y:S04]  /*cb50*/  S2R R13, SR_TID.X ;  /* 0x00000000000d7919 */ /* 0x000e680000002100 */
[----:B----4-:R4:W-:Y:S04]  /*cb60*/  STL [R1+0x158], R12 ;  /* 0x0001580c01007387 */ /* 0x0109e80000100800 */
[----:B0-----:R-:W2:Y:S04]  /*cb70*/  LDL R2, [R1+0x3bc] ;  /* 0x0003bc0001027983 */ /* 0x001ea80000100800 */
[----:B------:R-:W2:Y:S01]  /*cb80*/  LDL R3, [R1+0x3c0] ;  /* 0x0003c00001037983 */ /* 0x000ea20000100800 */
[----:B-1----:R-:W-:-:S04]  /*cb90*/  SHF.R.U32.HI R13, RZ, 0x6, R13 ;  /* 0x00000006ff0d7819 */ /* 0x002fc8000001160d */
[----:B------:R-:W-:-:S04]  /*cba0*/  SGXT.U32 R13, R13, 0x1 ;  /* 0x000000010d0d781a */ /* 0x000fc80000000000 */
[----:B------:R-:W-:-:S04]  /*cbb0*/  LOP3.LUT R13, R13, 0xba, RZ, 0xfc, !PT ;  /* 0x000000ba0d0d7812 */ /* 0x000fc800078efcff */
[----:B------:R-:W-:Y:S02]  /*cbc0*/  ISETP.GE.AND P3, PT, R13, UR5, PT ;  /* 0x000000050d007c0c */ /* 0x000fe4000bf66270 */
[----:B------:R-:W0:Y:S01]  /*cbd0*/  S2R R13, SR_TID.X ;  /* 0x00000000000d7919 */ /* 0x000e220000002100 */
[----:B------:R-:W-:Y:S02]  /*cbe0*/  PRMT R10, RZ, 0x7610, R10 ;  /* 0x00007610ff0a7816 */ /* 0x000fe4000000000a */
[----:B0-----:R-:W-:-:S04]  /*cbf0*/  SHF.R.U32.HI R13, RZ, 0x6, R13 ;  /* 0x00000006ff0d7819 */ /* 0x001fc8000001160d */
[----:B------:R-:W-:-:S04]  /*cc00*/  SGXT.U32 R13, R13, 0x1 ;  /* 0x000000010d0d781a */ /* 0x000fc80000000000 */
[----:B----4-:R-:W-:-:S04]  /*cc10*/  LOP3.LUT R12, R13, 0xbc, RZ, 0xfc, !PT ;  /* 0x000000bc0d0c7812 */ /* 0x010fc800078efcff */
        /* <DEDUP_REMOVED lines=16> */
[----:B------:R-:W-:Y:S01]  /*cd20*/  LOP3.LUT R13, R13, 0xbe, RZ, 0xfc, !PT ;  /* 0x000000be0d0d7812 */ /* 0x000fe200078efcff */
[----:B------:R0:W-:Y:S03]  /*cd30*/  STL [R1+0x144], R10 ;  /* 0x0001440a01007387 */ /* 0x0001e60000100800 */
[----:B------:R-:W-:Y:S02]  /*cd40*/  ISETP.GE.AND P2, PT, R13, UR5, PT ;  /* 0x000000050d007c0c */ /* 0x000fe4000bf46270 */
[----:B------:R-:W3:Y:S04]  /*cd50*/  LDL.LU R13, [R1+0x1010] ;  /* 0x00101000010d7983 */ /* 0x000ee80000300800 */
[----:B--2---:R1:W-:Y:S04]  /*cd60*/  STL [R1+0x150], R11 ;  /* 0x0001500b01007387 */ /* 0x0043e80000100800 */
[----:B------:R-:W2:Y:S04]  /*cd70*/  LDL R2, [R1+0x3ac] ;  /* 0x0003ac0001027983 */ /* 0x000ea80000100800 */
[----:B------:R-:W2:Y:S01]  /*cd80*/  LDL R3, [R1+0x3b0] ;  /* 0x0003b00001037983 */ /* 0x000ea20000100800 */
[----:B----4-:R-:W-:-:S03]  /*cd90*/  PRMT R12, RZ, 0x7610, R12 ;  /* 0x00007610ff0c7816 */ /* 0x010fc6000000000c */
[----:B0-----:R-:W0:Y:S01]  /*cda0*/  S2R R10, SR_TID.X ;  /* 0x00000000000a7919 */ /* 0x001e220000002100 */
[----:B--2---:R-:W-:-:S04]  /*cdb0*/  @!P2 LOP3.LUT R3, R3, R2, RZ, 0x3c, !PT ;  /* 0x000000020303a212 */ /* 0x004fc800078e3cff */
[----:B------:R-:W-:-:S04]  /*cdc0*/  @!P2 LOP3.LUT R2, R3, R2, RZ, 0x3c, !PT ;  /* 0x000000020302a212 */ /* 0x000fc800078e3cff */
[----:B------:R-:W-:-:S05]  /*cdd0*/  @!P2 LOP3.LUT R3, R3, R2, RZ, 0x3c, !PT ;  /* 0x000000020303a212 */ /* 0x000fca00078e3cff */
[----:B------:R2:W4:Y:S01]  /*cde0*/  @!P2 LDG.E.U16 R12, [R2.64] ;  /* 0x00000008020ca981 */ /* 0x000522000c1e1500 */
[----:B0-----:R-:W-:-:S04]  /*cdf0*/  SHF.R.U32.HI R10, RZ, 0x6, R10 ;  /* 0x00000006ff0a7819 */ /* 0x001fc8000001160a */
[----:B------:R-:W-:Y:S01]  /*ce00*/  SGXT.U32 R10, R10, 0x1 ;  /* 0x000000010a0a781a */ /* 0x000fe20000000000 */
[----:B-1----:R-:W0:Y:S03]  /*ce10*/  S2R R11, SR_TID.X ;  /* 0x00000000000b7919 */ /* 0x002e260000002100 */
[----:B------:R-:W-:-:S04]  /*ce20*/  LOP3.LUT R10, R10, 0xc0, RZ, 0xfc, !PT ;  /* 0x000000c00a0a7812 */ /* 0x000fc800078efcff */
[----:B------:R-:W-:Y:S02]  /*ce30*/  ISETP.GE.AND P1, PT, R10, UR5, PT ;  /* 0x000000050a007c0c */ /* 0x000fe4000bf26270 */
[----:B------:R-:W4:Y:S01]  /*ce40*/  LDL R10, [R1+0x398] ;  /* 0x00039800010a7983 */ /* 0x000f220000100800 */
[----:B---3--:R-:W-:Y:S02]  /*ce50*/  PRMT R13, RZ, 0x7610, R13 ;  /* 0x00007610ff0d7816 */ /* 0x008fe4000000000d */
[----:B0-----:R-:W-:-:S08]  /*ce60*/  SHF.R.U32.HI R11, RZ, 0x6, R11 ;  /* 0x00000006ff0b7819 */ /* 0x001fd0000001160b */
[----:B--2---:R-:W-:Y:S01]  /*ce70*/  @!P1 IMAD.MOV.U32 R2, RZ, RZ, R7 ;  /* 0x000000ffff029224 */ /* 0x004fe200078e0007 */
[----:B------:R-:W-:Y:S01]  /*ce80*/  SGXT.U32 R11, R11, 0x1 ;  /* 0x000000010b0b781a */ /* 0x000fe20000000000 */
[----:B------:R-:W-:-:S03]  /*ce90*/  @!P1 IMAD.MOV.U32 R3, RZ, RZ, R8 ;  /* 0x000000ffff039224 */ /* 0x000fc600078e0008 */
[----:B------:R-:W-:Y:S02]  /*cea0*/  LOP3.LUT R11, R11, 0xc2, RZ, 0xfc, !PT ;  /* 0x000000c20b0b7812 */ /* 0x000fe400078efcff */
[----:B------:R0:W2:Y:S02]  /*ceb0*/  @!P1 LDG.E.U16 R13, [R2.64] ;  /* 0x00000008020d9981 */ /* 0x0000a4000c1e1500 */
[----:B------:R-:W-:Y:S02]  /*cec0*/  ISETP.GE.AND P2, PT, R11, UR5, PT ;  /* 0x000000050b007c0c */ /* 0x000fe4000bf46270 */
[----:B----4-:R1:W-:Y:S04]  /*ced0*/  STL [R1+0x148], R12 ;  /* 0x0001480c01007387 */ /* 0x0103e80000100800 */
[----:B0-----:R-:W3:Y:S04]  /*cee0*/  LDL R2, [R1+0x39c] ;  /* 0x00039c0001027983 */ /* 0x001ee80000100800 */
[----:B------:R-:W3:Y:S04]  /*cef0*/  LDL R3, [R1+0x3a0] ;  /* 0x0003a00001037983 */ /* 0x000ee80000100800 */
[----:B-1----:R-:W0:Y:S04]  /*cf00*/  S2R R12, SR_TID.X ;  /* 0x00000000000c7919 */ /* 0x002e280000002100 */
[----:B------:R-:W4:Y:S04]  /*cf10*/  LDL R8, [R1+0x384] ;  /* 0x0003840001087983 */ /* 0x000f280000100800 */
[----:B------:R-:W2:Y:S01]  /*cf20*/  LDL R7, [R1+0x388] ;  /* 0x0003880001077983 */ /* 0x000ea20000100800 */
[----:B0-----:R-:W-:-:S04]  /*cf30*/  SHF.R.U32.HI R12, RZ, 0x6, R12 ;  /* 0x00000006ff0c7819 */ /* 0x001fc8000001160c */
[----:B------:R-:W-:-:S04]  /*cf40*/  SGXT.U32 R12, R12, 0x1 ;  /* 0x000000010c0c781a */ /* 0x000fc80000000000 */
[----:B------:R-:W-:-:S04]  /*cf50*/  LOP3.LUT R11, R12, 0xc4, RZ, 0xfc, !PT ;  /* 0x000000c40c0b7812 */ /* 0x000fc800078efcff */
[----:B------:R-:W-:Y:S02]  /*cf60*/  ISETP.GE.AND P1, PT, R11, UR5, PT ;  /* 0x000000050b007c0c */ /* 0x000fe4000bf26270 */
[----:B------:R-:W2:Y:S01]  /*cf70*/  LDL.LU R11, [R1+0x100c] ;  /* 0x00100c00010b7983 */ /* 0x000ea20000300800 */
[----:B---3--:R-:W-:-:S04]  /*cf80*/  @!P2 LOP3.LUT R3, R3, R2, RZ, 0x3c, !PT ;  /* 0x000000020303a212 */ /* 0x008fc800078e3cff */
[----:B------:R-:W-:-:S04]  /*cf90*/  @!P2 LOP3.LUT R2, R3, R2, RZ, 0x3c, !PT ;  /* 0x000000020302a212 */ /* 0x000fc800078e3cff */
[----:B------:R-:W-:Y:S02]  /*cfa0*/  @!P2 LOP3.LUT R3, R3, R2, RZ, 0x3c, !PT ;  /* 0x000000020303a212 */ /* 0x000fe400078e3cff */
[----:B--2---:R-:W-:-:S06]  /*cfb0*/  PRMT R11, RZ, 0x7610, R11 ;  /* 0x00007610ff0b7816 */ /* 0x004fcc000000000b */
[----:B------:R-:W2:Y:S04]  /*cfc0*/  @!P2 LDG.E.U16 R11, [R2.64] ;  /* 0x00000008020ba981 */ /* 0x000ea8000c1e1500 */
[----:B------:R-:W0:Y:S04]  /*cfd0*/  S2R R12, SR_TID.X ;  /* 0x00000000000c7919 */ /* 0x000e280000002100 */
[----:B--2---:R1:W-:Y:S04]  /*cfe0*/  STL [R1+0x13c], R11 ;  /* 0x00013c0b01007387 */ /* 0x0043e80000100800 */
[----:B-1----:R-:W2:Y:S04]  /*cff0*/  LDL.LU R11, [R1+0x1008] ;  /* 0x00100800010b7983 */ /* 0x002ea80000300800 */
[----:B------:R-:W3:Y:S01]  /*d000*/  LDL R3, [R1+0x394] ;  /* 0x0003940001037983 */ /* 0x000ee20000100800 */
[----:B0-----:R-:W-:-:S04]  /*d010*/  SHF.R.U32.HI R12, RZ, 0x6, R12 ;  /* 0x00000006ff0c7819 */ /* 0x001fc8000001160c */
[----:B------:R-:W-:-:S04]  /*d020*/  SGXT.U32 R12, R12, 0x1 ;  /* 0x000000010c0c781a */ /* 0x000fc80000000000 */
[----:B------:R-:W-:-:S04]  /*d030*/  LOP3.LUT R2, R12, 0xc6, RZ, 0xfc, !PT ;  /* 0x000000c60c027812 */ /* 0x000fc800078efcff */
[----:B------:R-:W-:Y:S01]  /*d040*/  ISETP.GE.AND P2, PT, R2, UR5, PT ;  /* 0x0000000502007c0c */ /* 0x000fe2000bf46270 */
[----:B------:R-:W-:Y:S01]  /*d050*/  @!P1 IMAD.MOV.U32 R2, RZ, RZ, R10 ;  /* 0x000000ffff029224 */ /* 0x000fe200078e000a */
[----:B--2---:R-:W-:-:S06]  /*d060*/  PRMT R11, RZ, 0x7610, R11 ;  /* 0x00007610ff0b7816 */ /* 0x004fcc000000000b */
[----:B---3--:R-:W2:Y:S04]  /*d070*/  @!P1 LDG.E.U16 R11, [R2.64] ;  /* 0x00000008020b9981 */ /* 0x008ea8000c1e1500 */
[----:B------:R-:W0:Y:S04]  /*d080*/  S2R R12, SR_TID.X ;  /* 0x00000000000c7919 */ /* 0x000e280000002100 */
[----:B--2---:R1:W-:Y:S04]  /*d090*/  STL [R1+0x140], R11 ;  /* 0x0001400b01007387 */ /* 0x0043e80000100800 */
[----:B-1----:R-:W2:Y:S04]  /*d0a0*/  LDL.LU R11, [R1+0x1004] ;  /* 0x00100400010b7983 */ /* 0x002ea80000300800 */
[----:B------:R-:W3:Y:S04]  /*d0b0*/  LDL R2, [R1+0x38c] ;  /* 0x00038c0001027983 */ /* 0x000ee80000100800 */
[----:B------:R-:W3:Y:S01]  /*d0c0*/  LDL R3, [R1+0x390] ;  /* 0x0003900001037983 */ /* 0x000ee20000100800 */
[----:B0-----:R-:W-:-:S04]  /*d0d0*/  SHF.R.U32.HI R12, RZ, 0x6, R12 ;  /* 0x00000006ff0c7819 */ /* 0x001fc8000001160c */
[----:B------:R-:W-:-:S04]  /*d0e0*/  SGXT.U32 R12, R12, 0x1 ;  /* 0x000000010c0c781a */ /* 0x000fc80000000000 */
[----:B------:R-:W-:-:S04]  /*d0f0*/  LOP3.LUT R12, R12, 0xc8, RZ, 0xfc, !PT ;  /* 0x000000c80c0c7812 */ /* 0x000fc800078efcff */
[----:B------:R-:W-:Y:S02]  /*d100*/  ISETP.GE.AND P1, PT, R12, UR5, PT ;  /* 0x000000050c007c0c */ /* 0x000fe4000bf26270 */
[----:B------:R-:W4:Y:S01]  /*d110*/  LDL.LU R12, [R1+0x1000] ;  /* 0x00100000010c7983 */ /* 0x000f220000300800 */
[----:B--2---:R-:W-:Y:S02]  /*d120*/  PRMT R11, RZ, 0x7610, R11 ;  /* 0x00007610ff0b7816 */ /* 0x004fe4000000000b */
[----:B---3--:R-:W-:-:S04]  /*d130*/  @!P2 LOP3.LUT R3, R3, R2, RZ, 0x3c, !PT ;  /* 0x000000020303a212 */ /* 0x008fc800078e3cff */
[----:B------:R-:W-:-:S04]  /*d140*/  @!P2 LOP3.LUT R2, R3, R2, RZ, 0x3c, !PT ;  /* 0x000000020302a212 */ /* 0x000fc800078e3cff */
[----:B------:R-:W-:-:S05]  /*d150*/  @!P2 LOP3.LUT R3, R3, R2, RZ, 0x3c, !PT ;  /* 0x000000020303a212 */ /* 0x000fca00078e3cff */
[----:B------:R0:W2:Y:S01]  /*d160*/  @!P2 LDG.E.U16 R11, [R2.64] ;  /* 0x00000008020ba981 */ /* 0x0000a2000c1e1500 */
[----:B----4-:R-:W-:Y:S01]  /*d170*/  PRMT R12, RZ, 0x7610, R12 ;  /* 0x00007610ff0c7816 */ /* 0x010fe2000000000c */
[----:B0-----:R-:W-:Y:S02]  /*d180*/  @!P1 IMAD.MOV.U32 R2, RZ, RZ, R7 ;  /* 0x000000ffff029224 */ /* 0x001fe400078e0007 */
[----:B------:R-:W-:-:S05]  /*d190*/  @!P1 IMAD.MOV.U32 R3, RZ, RZ, R8 ;  /* 0x000000ffff039224 */ /* 0x000fca00078e0008 */
[----:B------:R0:W3:Y:S04]  /*d1a0*/  @!P1 LDG.E.U16 R12, [R2.64] ;  /* 0x00000008020c9981 */ /* 0x0000e8000c1e1500 */
[----:B------:R-:W1:Y:S04]  /*d1b0*/  S2R R10, SR_TID.X ;  /* 0x00000000000a7919 */ /* 0x000e680000002100 */
[----:B--2---:R2:W-:Y:S04]  /*d1c0*/  STL [R1+0x138], R11 ;  /* 0x0001380b01007387 */ /* 0x0045e80000100800 */
[----:B0-----:R-:W4:Y:S04]  /*d1d0*/  LDL R2, [R1+0x37c] ;  /* 0x00037c0001027983 */ /* 0x001f280000100800 */
[----:B------:R-:W4:Y:S01]  /*d1e0*/  LDL R3, [R1+0x380] ;  /* 0x0003800001037983 */ /* 0x000f220000100800 */
[----:B-1----:R-:W-:-:S03]  /*d1f0*/  SHF.R.U32.HI R10, RZ, 0x6, R10 ;  /* 0x00000006ff0a7819 */ /* 0x002fc6000001160a */
[----:B--2---:R-:W0:Y:S01]  /*d200*/  S2R R11, SR_TID.X ;  /* 0x00000000000b7919 */ /* 0x004e220000002100 */
[----:B------:R-:W-:Y:S02]  /*d210*/  SGXT.U32 R10, R10, 0x1 ;  /* 0x000000010a0a781a */ /* 0x000fe40000000000 */
[----:B------:R-:W-:Y:S01]  /*d220*/  PRMT R28, RZ, 0x7610, R28 ;  /* 0x00007610ff1c7816 */ /* 0x000fe2000000001c */
[----:B------:R-:W2:Y:S01]  /*d230*/  LDL R8, [R1+0x364] ;  /* 0x0003640001087983 */ /* 0x000ea20000100800 */
[----:B------:R-:W-:-:S03]  /*d240*/  LOP3.LUT R10, R10, 0xca, RZ, 0xfc, !PT ;  /* 0x000000ca0a0a7812 */ /* 0x000fc600078efcff */
[----:B------:R-:W2:Y:S01]  /*d250*/  LDL R7, [R1+0x368] ;  /* 0x0003680001077983 */ /* 0x000ea20000100800 */
[----:B------:R-:W-:Y:S02]  /*d260*/  ISETP.GE.AND P2, PT, R10, UR5, PT ;  /* 0x000000050a007c0c */ /* 0x000fe4000bf46270 */
[----:B0-----:R-:W-:-:S04]  /*d270*/  SHF.R.U32.HI R11, RZ, 0x6, R11 ;  /* 0x00000006ff0b7819 */ /* 0x001fc8000001160b */
[----:B------:R-:W-:-:S04]  /*d280*/  SGXT.U32 R11, R11, 0x1 ;  /* 0x000000010b0b781a */ /* 0x000fc80000000000 */
[----:B------:R-:W-:-:S04]  /*d290*/  LOP3.LUT R10, R11, 0xcc, RZ, 0xfc, !PT ;  /* 0x000000cc0b0a7812 */ /* 0x000fc800078efcff */
[----:B------:R-:W-:Y:S02]  /*d2a0*/  ISETP.GE.AND P1, PT, R10, UR5, PT ;  /* 0x000000050a007c0c */ /* 0x000fe4000bf26270 */
[----:B------:R-:W2:Y:S01]  /*d2b0*/  LDL.LU R10, [R1+0xffc] ;  /* 0x000ffc00010a7983 */ /* 0x000ea20000300800 */
[----:B----4-:R-:W-:-:S04]  /*d2c0*/  @!P2 LOP3.LUT R3, R3, R2, RZ, 0x3c, !PT ;  /* 0x000000020303a212 */ /* 0x010fc800078e3cff */
[----:B------:R-:W-:-:S04]  /*d2d0*/  @!P2 LOP3.LUT R2, R3, R2, RZ, 0x3c, !PT ;  /* 0x000000020302a212 */ /* 0x000fc800078e3cff */
[----:B------:R-:W-:-:S05]  /*d2e0*/  @!P2 LOP3.LUT R3, R3, R2, RZ, 0x3c, !PT ;  /* 0x000000020303a212 */ /* 0x000fca00078e3cff */
[----:B------:R0:W4:Y:S04]  /*d2f0*/  @!P2 LDG.E.U16 R28, [R2.64] ;  /* 0x00000008021ca981 */ /* 0x000128000c1e1500 */
        /* <DEDUP_REMOVED lines=11> */
[----:B----4-:R0:W-:Y:S03]  /*d3b0*/  STL [R1+0x134], R28 ;  /* 0x0001341c01007387 */ /* 0x0101e60000100800 */
[----:B------:R-:W-:Y:S02]  /*d3c0*/  ISETP.GE.AND P2, PT, R11, UR5, PT ;  /* 0x000000050b007c0c */ /* 0x000fe4000bf46270 */
[----:B------:R-:W4:Y:S04]  /*d3d0*/  LDL.LU R11, [R1+0xff8] ;  /* 0x000ff800010b7983 */ /* 0x000f280000300800 */
[----:B--2---:R1:W-:Y:S04]  /*d3e0*/  STL [R1+0x130], R9 ;  /* 0x0001300901007387 */ /* 0x0043e80000100800 */
[----:B------:R-:W2:Y:S04]  /*d3f0*/  LDL R2, [R1+0x36c] ;  /* 0x00036c0001027983 */ /* 0x000ea80000100800 */
[----:B------:R-:W2:Y:S01]  /*d400*/  LDL R3, [R1+0x370] ;  /* 0x0003700001037983 */ /* 0x000ea20000100800 */
[----:B------:R-:W-:-:S03]  /*d410*/  PRMT R10, RZ, 0x7610, R10 ;  /* 0x00007610ff0a7816 */ /* 0x000fc6000000000a */
[----:B0-----:R-:W0:Y:S01]  /*d420*/  S2R R28, SR_TID.X ;  /* 0x00000000001c7919 */ /* 0x001e220000002100 */
[----:B--2---:R-:W-:-:S04]  /*d430*/  @!P2 LOP3.LUT R3, R3, R2, RZ, 0x3c, !PT ;  /* 0x000000020303a212 */ /* 0x004fc800078e3cff */
[----:B------:R-:W-:-:S04]  /*d440*/  @!P2 LOP3.LUT R2, R3, R2, RZ, 0x3c, !PT ;  /* 0x000000020302a212 */ /* 0x000fc800078e3cff */
[----:B------:R-:W-:-:S05]  /*d450*/  @!P2 LOP3.LUT R3, R3, R2, RZ, 0x3c, !PT ;  /* 0x000000020303a212 */ /* 0x000fca00078e3cff */
[----:B------:R2:W3:Y:S01]  /*d460*/  @!P2 LDG.E.U16 R10, [R2.64] ;  /* 0x00000008020aa981 */ /* 0x0004e2000c1e1500 */
[----:B0-----:R-:W-:-:S04]  /*d470*/  SHF.R.U32.HI R28, RZ, 0x6, R28 ;  /* 0x00000006ff1c7819 */ /* 0x001fc8000001161c */
[----:B------:R-:W-:-:S04]  /*d480*/  SGXT.U32 R28, R28, 0x1 ;  /* 0x000000011c1c781a */ /* 0x000fc80000000000 */
[----:B------:R-:W-:Y:S01]  /*d490*/  LOP3.LUT R28, R28, 0xd0, RZ, 0xfc, !PT ;  /* 0x000000d01c1c7812 */ /* 0x000fe200078efcff */
[----:B-1----:R-:W0:Y:S03]  /*d4a0*/  S2R R9, SR_TID.X ;  /* 0x0000000000097919 */ /* 0x002e260000002100 */
[----:B------:R-:W-:Y:S02]  /*d4b0*/  ISETP.GE.AND P1, PT, R28, UR5, PT ;  /* 0x000000051c007c0c */ /* 0x000fe4000bf26270 */
[----:B------:R-:W3:Y:S01]  /*d4c0*/  LDL R28, [R1+0x358] ;  /* 0x00035800011c7983 */ /* 0x000ee20000100800 */
[----:B----4-:R-:W-:-:S10]  /*d4d0*/  PRMT R11, RZ, 0x7610, R11 ;  /* 0x00007610ff0b7816 */ /* 0x010fd4000000000b */
[----:B--2---:R-:W-:Y:S02]  /*d4e0*/  @!P1 IMAD.MOV.U32 R2, RZ, RZ, R7 ;  /* 0x000000ffff029224 */ /* 0x004fe400078e0007 */
[----:B------:R-:W-:-:S05]  /*d4f0*/  @!P1 IMAD.MOV.U32 R3, RZ, RZ, R8 ;  /* 0x000000ffff039224 */ /* 0x000fca00078e0008 */
[----:B------:R1:W2:Y:S01]  /*d500*/  @!P1 LDG.E.U16 R11, [R2.64] ;  /* 0x00000008020b9981 */ /* 0x0002a2000c1e1500 */
[----:B0-----:R-:W-:-:S04]  /*d510*/  SHF.R.U32.HI R9, RZ, 0x6, R9 ;  /* 0x00000006ff097819 */ /* 0x001fc80000011609 */
[----:B------:R-:W-:-:S04]  /*d520*/  SGXT.U32 R9, R9, 0x1 ;  /* 0x000000010909781a */ /* 0x000fc80000000000 */
[----:B------:R-:W-:-:S04]  /*d530*/  LOP3.LUT R9, R9, 0xd2, RZ, 0xfc, !PT ;  /* 0x000000d209097812 */ /* 0x000fc800078efcff */
[----:B------:R-:W-:Y:S01]  /*d540*/  ISETP.GE.AND P2, PT, R9, UR5, PT ;  /* 0x0000000509007c0c */ /* 0x000fe2000bf46270 */
[----:B---3--:R0:W-:Y:S04]  /*d550*/  STL [R1+0x12c], R10 ;  /* 0x00012c0a01007387 */ /* 0x0081e80000100800 */
[----:B-1----:R-:W3:Y:S04]  /*d560*/  LDL R2, [R1+0x35c] ;  /* 0x00035c0001027983 */ /* 0x002ee80000100800 */
[----:B------:R-:W3:Y:S04]  /*d570*/  LDL R3, [R1+0x360] ;  /* 0x0003600001037983 */ /* 0x000ee80000100800 */
[----:B0-----:R-:W0:Y:S04]  /*d580*/  S2R R10, SR_TID.X ;  /* 0x00000000000a7919 */ /* 0x001e280000002100 */
        /* <DEDUP_REMOVED lines=23> */
[----:B--2---:R0:W-:Y:S04]  /*d700*/  STL [R1+0x124], R7 ;  /* 0x0001240701007387 */ /* 0x0041e80000100800 */
[----:B0-----:R-:W2:Y:S04]  /*d710*/  LDL.LU R7, [R1+0xfec] ;  /* 0x000fec0001077983 */ /* 0x001ea80000300800 */
[----:B------:R-:W3:Y:S04]  /*d720*/  LDL R2, [R1+0x34c] ;  /* 0x00034c0001027983 */ /* 0x000ee80000100800 */
[----:B------:R-:W3:Y:S04]  /*d730*/  LDL R3, [R1+0x350] ;  /* 0x0003500001037983 */ /* 0x000ee80000100800 */
[----:B------:R-:W0:Y:S02]  /*d740*/  S2R R10, SR_TID.X ;  /* 0x00000000000a7919 */ /* 0x000e240000002100 */
        /* <DEDUP_REMOVED lines=9> */
[----:B------:R0:W2:Y:S04]  /*d7e0*/  @!P2 LDG.E.U16 R7, [R2.64] ;  /* 0x000000080207a981 */ /* 0x0000a8000c1e1500 */
[----:B------:R-:W1:Y:S01]  /*d7f0*/  S2R R28, SR_TID.X ;  /* 0x00000000001c7919 */ /* 0x000e620000002100 */
[----:B0-----:R-:W-:Y:S02]  /*d800*/  @!P1 IMAD.MOV.U32 R2, RZ, RZ, R8 ;  /* 0x000000ffff029224 */ /* 0x001fe400078e0008 */
[----:B----4-:R-:W-:Y:S01]  /*d810*/  @!P1 IMAD.MOV.U32 R3, RZ, RZ, R9 ;  /* 0x000000ffff039224 */ /* 0x010fe200078e0009 */
[----:B-1----:R-:W-:Y:S02]  /*d820*/  SHF.R.U32.HI R28, RZ, 0x6, R28 ;  /* 0x00000006ff1c7819 */ /* 0x002fe4000001161c */
[----:B------:R-:W-:-:S02]  /*d830*/  PRMT R10, RZ, 0x7610, R10 ;  /* 0x00007610ff0a7816 */ /* 0x000fc4000000000a */
[----:B------:R-:W-:-:S04]  /*d840*/  SGXT.U32 R28, R28, 0x1 ;  /* 0x000000011c1c781a */ /* 0x000fc80000000000 */
[----:B------:R0:W3:Y:S01]  /*d850*/  @!P1 LDG.E.U16 R10, [R2.64] ;  /* 0x00000008020a9981 */ /* 0x0000e2000c1e1500 */
[----:B------:R-:W-:-:S04]  /*d860*/  LOP3.LUT R28, R28, 0xda, RZ, 0xfc, !PT ;  /* 0x000000da1c1c7812 */ /* 0x000fc800078efcff */
[----:B------:R-:W-:Y:S01]  /*d870*/  ISETP.GE.AND P2, PT, R28, UR5, PT ;  /* 0x000000051c007c0c */ /* 0x000fe2000bf46270 */
[----:B--2---:R1:W-:Y:S04]  /*d880*/  STL [R1+0x120], R7 ;  /* 0x0001200701007387 */ /* 0x0043e80000100800 */
[----:B0-----:R-:W2:Y:S04]  /*d890*/  LDL R2, [R1+0x33c] ;  /* 0x00033c0001027983 */ /* 0x001ea80000100800 */
[----:B------:R-:W2:Y:S04]  /*d8a0*/  LDL R3, [R1+0x340] ;  /* 0x0003400001037983 */ /* 0x000ea80000100800 */
[----:B-1----:R-:W0:Y:S04]  /*d8b0*/  S2R R7, SR_TID.X ;  /* 0x0000000000077919 */ /* 0x002e280000002100 */
[----:B------:R-:W4:Y:S04]  /*d8c0*/  LDL R28, [R1+0x324] ;  /* 0x00032400011c7983 */ /* 0x000f280000100800 */
[----:B------:R-:W3:Y:S01]  /*d8d0*/  LDL R8, [R1+0x328] ;  /* 0x0003280001087983 */ /* 0x000ee20000100800 */
[----:B0-----:R-:W-:-:S04]  /*d8e0*/  SHF.R.U32.HI R7, RZ, 0x6, R7 ;  /* 0x00000006ff077819 */ /* 0x001fc80000011607 */
[----:B------:R-:W-:-:S04]  /*d8f0*/  SGXT.U32 R7, R7, 0x1 ;  /* 0x000000010707781a */ /* 0x000fc80000000000 */
[----:B------:R-:W-:-:S04]  /*d900*/  LOP3.LUT R7, R7, 0xdc, RZ, 0xfc, !PT ;  /* 0x000000dc07077812 */ /* 0x000fc800078efcff */
[----:B------:R-:W-:Y:S02]  /*d910*/  ISETP.GE.AND P1, PT, R7, UR5, PT ;  /* 0x0000000507007c0c */ /* 0x000fe4000bf26270 */
[----:B------:R-:W3:Y:S01]  /*d920*/  LDL.LU R7, [R1+0xfe4] ;  /* 0x000fe40001077983 */ /* 0x000ee20000300800 */
[----:B--2---:R-:W-:-:S04]  /*d930*/  @!P2 LOP3.LUT R3, R3, R2, RZ, 0x3c, !PT ;  /* 0x000000020303a212 */ /* 0x004fc800078e3cff */
[----:B------:R-:W-:-:S04]  /*d940*/  @!P2 LOP3.LUT R2, R3, R2, RZ, 0x3c, !PT ;  /* 0x000000020302a212 */ /* 0x000fc800078e3cff */
[----:B------:R-:W-:Y:S02]  /*d950*/  @!P2 LOP3.LUT R3, R3, R2, RZ, 0x3c, !PT ;  /* 0x000000020303a212 */ /* 0x000fe400078e3cff */
[----:B---3--:R-:W-:-:S06]  /*d960*/  PRMT R7, RZ, 0x7610, R7 ;  /* 0x00007610ff077816 */ /* 0x008fcc0000000007 */
[----:B------:R-:W2:Y:S04]  /*d970*/  @!P2 LDG.E.U16 R7, [R2.64] ;  /* 0x000000080207a981 */ /* 0x000ea8000c1e1500 */
[----:B------:R-:W0:Y:S02]  /*d980*/  S2R R9, SR_TID.X ;  /* 0x0000000000097919 */ /* 0x000e240000002100 */
[----:B0-----:R-:W-:-:S04]  /*d990*/  SHF.R.U32.HI R9, RZ, 0x6, R9 ;  /* 0x00000006ff097819 */ /* 0x001fc80000011609 */
[----:B------:R-:W-:-:S04]  /*d9a0*/  SGXT.U32 R9, R9, 0x1 ;  /* 0x000000010909781a */ /* 0x000fc80000000000 */
[----:B------:R-:W-:-:S04]  /*d9b0*/  LOP3.LUT R9, R9, 0xde, RZ, 0xfc, !PT ;  /* 0x000000de09097812 */ /* 0x000fc800078efcff */
[----:B------:R-:W-:Y:S01]  /*d9c0*/  ISETP.GE.AND P2, PT, R9, UR5, PT ;  /* 0x0000000509007c0c */ /* 0x000fe2000bf46270 */
[----:B--2---:R-:W-:Y:S04]  /*d9d0*/  STL [R1+0x11c], R7 ;  /* 0x00011c0701007387 */ /* 0x004fe80000100800 */
[----:B------:R-:W2:Y:S04]  /*d9e0*/  LDL R2, [R1+0x334] ;  /* 0x0003340001027983 */ /* 0x000ea80000100800 */
[----:B------:R-:W2:Y:S04]  /*d9f0*/  LDL R3, [R1+0x338] ;  /* 0x0003380001037983 */ /* 0x000ea80000100800 */
[----:B------:R-:W3:Y:S01]  /*da00*/  LDL.LU R9, [R1+0xfe0] ;  /* 0x000fe00001097983 */ /* 0x000ee20000300800 */
[----:B--2---:R-:W-:-:S04]  /*da10*/  @!P1 LOP3.LUT R3, R3, R2, RZ, 0x3c, !PT ;  /* 0x0000000203039212 */ /* 0x004fc800078e3cff */
[C---:B------:R-:W-:Y:S02]  /*da20*/  @!P1 LOP3.LUT R2, R3.reuse, R2, RZ, 0x3c, !PT ;  /* 0x0000000203029212 */ /* 0x040fe400078e3cff */
[----:B---3--:R-:W-:Y:S02]  /*da30*/  PRMT R9, RZ, 0x7610, R9 ;  /* 0x00007610ff097816 */ /* 0x008fe40000000009 */
[----:B------:R-:W-:-:S05]  /*da40*/  @!P1 LOP3.LUT R3, R3, R2, RZ, 0x3c, !PT ;  /* 0x0000000203039212 */ /* 0x000fca00078e3cff */
[----:B------:R-:W2:Y:S04]  /*da50*/  @!P1 LDG.E.U16 R9, [R2.64] ;  /* 0x0000000802099981 */ /* 0x000ea8000c1e1500 */
        /* <DEDUP_REMOVED lines=9> */
[----:B------:R1:W3:Y:S04]  /*daf0*/  @!P2 LDG.E.U16 R6, [R2.64] ;  /* 0x000000080206a981 */ /* 0x0002e8000c1e1500 */
[----:B-1----:R-:W1:Y:S01]  /*db00*/  S2R R3, SR_TID.X ;  /* 0x0000000000037919 */ /* 0x002e620000002100 */
[----:B0-----:R-:W-:-:S04]  /*db10*/  SHF.R.U32.HI R7, RZ, 0x6, R7 ;  /* 0x00000006ff077819 */ /* 0x001fc80000011607 */
[----:B------:R-:W-:-:S04]  /*db20*/  SGXT.U32 R7, R7, 0x1 ;  /* 0x000000010707781a */ /* 0x000fc80000000000 */
[----:B------:R-:W-:-:S04]  /*db30*/  LOP3.LUT R7, R7, 0xe0, RZ, 0xfc, !PT ;  /* 0x000000e007077812 */ /* 0x000fc800078efcff */
[----:B------:R-:W-:Y:S02]  /*db40*/  ISETP.GE.AND P1, PT, R7, UR5, PT ;  /* 0x0000000507007c0c */ /* 0x000fe4000bf26270 */
[----:B-1----:R-:W-:-:S04]  /*db50*/  SHF.R.U32.HI R3, RZ, 0x6, R3 ;  /* 0x00000006ff037819 */ /* 0x002fc80000011603 */
[----:B------:R-:W-:-:S04]  /*db60*/  SGXT.U32 R3, R3, 0x1 ;  /* 0x000000010303781a */ /* 0x000fc80000000000 */
[----:B------:R-:W-:-:S03]  /*db70*/  LOP3.LUT R3, R3, 0xe2, RZ, 0xfc, !PT ;  /* 0x000000e203037812 */ /* 0x000fc600078efcff */
[----:B------:R-:W-:Y:S01]  /*db80*/  @!P1 IMAD.MOV.U32 R2, RZ, RZ, R8 ;  /* 0x000000ffff029224 */ /* 0x000fe200078e0008 */
[----:B--2---:R-:W-:Y:S02]  /*db90*/  PRMT R9, RZ, 0x7610, R9 ;  /* 0x00007610ff097816 */ /* 0x004fe40000000009 */
[----:B------:R-:W-:Y:S01]  /*dba0*/  ISETP.GE.AND P2, PT, R3, UR5, PT ;  /* 0x0000000503007c0c */ /* 0x000fe2000bf46270 */
[----:B----4-:R-:W-:-:S05]  /*dbb0*/  @!P1 IMAD.MOV.U32 R3, RZ, RZ, R28 ;  /* 0x000000ffff039224 */ /* 0x010fca00078e001c */
[----:B------:R0:W2:Y:S04]  /*dbc0*/  @!P1 LDG.E.U16 R9, [R2.64] ;  /* 0x0000000802099981 */ /* 0x0000a8000c1e1500 */
[----:B---3--:R1:W-:Y:S04]  /*dbd0*/  STL [R1+0x114], R6 ;  /* 0x0001140601007387 */ /* 0x0083e80000100800 */
[----:B-1----:R-:W3:Y:S04]  /*dbe0*/  LDL.LU R6, [R1+0xfd8] ;  /* 0x000fd80001067983 */ /* 0x002ee80000300800 */
[----:B0-----:R-:W4:Y:S04]  /*dbf0*/  LDL R2, [R1+0x31c] ;  /* 0x00031c0001027983 */ /* 0x001f280000100800 */
[----:B------:R-:W4:Y:S04]  /*dc00*/  LDL R3, [R1+0x320] ;  /* 0x0003200001037983 */ /* 0x000f280000100800 */
[----:B------:R-:W0:Y:S04]  /*dc10*/  S2R R7, SR_TID.X ;  /* 0x0000000000077919 */ /* 0x000e280000002100 */
[----:B------:R-:W2:Y:S01]  /*dc20*/  LDL R28, [R1+0x304] ;  /* 0x00030400011c7983 */ /* 0x000ea20000100800 */
[----:B---3--:R-:W-:-:S02]  /*dc30*/  PRMT R6, RZ, 0x7610, R6 ;  /* 0x00007610ff067816 */ /* 0x008fc40000000006 */
[----:B----4-:R-:W-:-:S04]  /*dc40*/  @!P2 LOP3.LUT R3, R3, R2, RZ, 0x3c, !PT ;  /* 0x000000020303a212 */ /* 0x010fc800078e3cff */
[----:B------:R-:W-:-:S04]  /*dc50*/  @!P2 LOP3.LUT R2, R3, R2, RZ, 0x3c, !PT ;  /* 0x000000020302a212 */ /* 0x000fc800078e3cff */
[----:B------:R-:W-:-:S05]  /*dc60*/  @!P2 LOP3.LUT R3, R3, R2, RZ, 0x3c, !PT ;  /* 0x000000020303a212 */ /* 0x000fca00078e3cff */
[----:B------:R-:W3:Y:S01]  /*dc70*/  @!P2 LDG.E.U16 R6, [R2.64] ;  /* 0x000000080206a981 */ /* 0x000ee2000c1e1500 */
[----:B0-----:R-:W-:-:S04]  /*dc80*/  SHF.R.U32.HI R7, RZ, 0x6, R7 ;  /* 0x00000006ff077819 */ /* 0x001fc80000011607 */
[----:B------:R-:W-:-:S04]  /*dc90*/  SGXT.U32 R7, R7, 0x1 ;  /* 0x000000010707781a */ /* 0x000fc80000000000 */
[----:B------:R-:W-:-:S04]  /*dca0*/  LOP3.LUT R7, R7, 0xe4, RZ, 0xfc, !PT ;  /* 0x000000e407077812 */ /* 0x000fc800078efcff */
[----:B------:R-:W-:Y:S02]  /*dcb0*/  ISETP.GE.AND P1, PT, R7, UR5, PT ;  /* 0x0000000507007c0c */ /* 0x000fe4000bf26270 */
[----:B------:R-:W4:Y:S04]  /*dcc0*/  LDL R7, [R1+0x308] ;  /* 0x0003080001077983 */ /* 0x000f280000100800 */
[----:B------:R-:W0:Y:S04]  /*dcd0*/  S2R R8, SR_TID.X ;  /* 0x0000000000087919 */ /* 0x000e280000002100 */
[----:B---3--:R-:W-:Y:S04]  /*dce0*/  STL [R1+0x110], R6 ;  /* 0x0001100601007387 */ /* 0x008fe80000100800 */
        /* <DEDUP_REMOVED lines=12> */
[----:B0-----:R-:W3:Y:S04]  /*ddb0*/  LDL R2, [R1+0x30c] ;  /* 0x00030c0001027983 */ /* 0x001ee80000100800 */
[----:B------:R-:W3:Y:S01]  /*ddc0*/  LDL R3, [R1+0x310] ;  /* 0x0003100001037983 */ /* 0x000ee20000100800 */
[----:B--2---:R-:W-:Y:S02]  /*ddd0*/  PRMT R8, RZ, 0x7610, R8 ;  /* 0x00007610ff087816 */ /* 0x004fe40000000008 */
[----:B---3--:R-:W-:-:S04]  /*dde0*/  @!P2 LOP3.LUT R3, R3, R2, RZ, 0x3c, !PT ;  /* 0x000000020303a212 */ /* 0x008fc800078e3cff */
[----:B------:R-:W-:-:S04]  /*ddf0*/  @!P2 LOP3.LUT R2, R3, R2, RZ, 0x3c, !PT ;  /* 0x000000020302a212 */ /* 0x000fc800078e3cff */
[----:B------:R-:W-:-:S05]  /*de00*/  @!P2 LOP3.LUT R3, R3, R2, RZ, 0x3c, !PT ;  /* 0x000000020303a212 */ /* 0x000fca00078e3cff */
[----:B------:R0:W2:Y:S04]  /*de10*/  @!P2 LDG.E.U16 R8, [R2.64] ;  /* 0x000000080208a981 */ /* 0x0000a8000c1e1500 */
[----:B------:R1:W-:Y:S04]  /*de20*/  STL [R1+0x10c], R18 ;  /* 0x00010c1201007387 */ /* 0x0003e80000100800 */
[----:B-1----:R-:W3:Y:S04]  /*de30*/  LDL R18, [R1+0x2f8] ;  /* 0x0002f80001127983 */ /* 0x002ee80000100800 */
[----:B------:R-:W1:Y:S04]  /*de40*/  S2R R6, SR_TID.X ;  /* 0x0000000000067919 */ /* 0x000e680000002100 */
[----:B0-----:R-:W0:Y:S04]  /*de50*/  S2R R3, SR_TID.X ;  /* 0x0000000000037919 */ /* 0x001e280000002100 */
[----:B--2---:R2:W-:Y:S04]  /*de60*/  STL [R1+0x108], R8 ;  /* 0x0001080801007387 */ /* 0x0045e80000100800 */
[----:B--2---:R-:W2:Y:S01]  /*de70*/  LDL.LU R8, [R1+0xfd0] ;  /* 0x000fd00001087983 */ /* 0x004ea20000300800 */
[----:B-1----:R-:W-:-:S04]  /*de80*/  SHF.R.U32.HI R6, RZ, 0x6, R6 ;  /* 0x00000006ff067819 */ /* 0x002fc80000011606 */
[----:B------:R-:W-:-:S04]  /*de90*/  SGXT.U32 R6, R6, 0x1 ;  /* 0x000000010606781a */ /* 0x000fc80000000000 */
[----:B------:R-:W-:Y:S02]  /*dea0*/  LOP3.LUT R6, R6, 0xe8, RZ, 0xfc, !PT ;  /* 0x000000e806067812 */ /* 0x000fe400078efcff */
[----:B0-----:R-:W-:Y:S02]  /*deb0*/  SHF.R.U32.HI R3, RZ, 0x6, R3 ;  /* 0x00000006ff037819 */ /* 0x001fe40000011603 */
[----:B------:R-:W-:Y:S02]  /*dec0*/  ISETP.GE.AND P1, PT, R6, UR5, PT ;  /* 0x0000000506007c0c */ /* 0x000fe4000bf26270 */
[----:B------:R-:W-:-:S04]  /*ded0*/  SGXT.U32 R3, R3, 0x1 ;  /* 0x000000010303781a */ /* 0x000fc80000000000 */
[----:B------:R-:W-:-:S04]  /*dee0*/  LOP3.LUT R3, R3, 0xea, RZ, 0xfc, !PT ;  /* 0x000000ea03037812 */ /* 0x000fc800078efcff */
[----:B------:R-:W-:-:S03]  /*def0*/  ISETP.GE.AND P2, PT, R3, UR5, PT ;  /* 0x0000000503007c0c */ /* 0x000fc6000bf46270 */
[----:B----4-:R-:W-:Y:S02]  /*df00*/  @!P1 IMAD.MOV.U32 R2, RZ, RZ, R7 ;  /* 0x000000ffff029224 */ /* 0x010fe400078e0007 */
[----:B------:R-:W-:Y:S01]  /*df10*/  @!P1 IMAD.MOV.U32 R3, RZ, RZ, R28 ;  /* 0x000000ffff039224 */ /* 0x000fe200078e001c */
[----:B--2---:R-:W-:Y:S02]  /*df20*/  PRMT R8, RZ, 0x7610, R8 ;  /* 0x00007610ff087816 */ /* 0x004fe40000000008 */
[----:B------:R-:W-:Y:S01]  /*df30*/  PRMT R0, RZ, 0x7610, R0 ;  /* 0x00007610ff007816 */ /* 0x000fe20000000000 */
[----:B------:R-:W0:Y:S04]  /*df40*/  S2R R6, SR_TID.X ;  /* 0x0000000000067919 */ /* 0x000e280000002100 */
[----:B------:R1:W2:Y:S04]  /*df50*/  @!P1 LDG.E.U16 R8, [R2.64] ;  /* 0x0000000802089981 */ /* 0x0002a8000c1e1500 */
[----:B------:R-:W4:Y:S04]  /*df60*/  LDL R7, [R1+0x2e4] ;  /* 0x0002e40001077983 */ /* 0x000f280000100800 */
[----:B-1----:R-:W2:Y:S04]  /*df70*/  LDL R2, [R1+0x2fc] ;  /* 0x0002fc0001027983 */ /* 0x002ea80000100800 */
[----:B------:R-:W2:Y:S02]  /*df80*/  LDL R3, [R1+0x300] ;  /* 0x0003000001037983 */ /* 0x000ea40000100800 */
[----:B--2---:R-:W-:-:S04]  /*df90*/  @!P2 LOP3.LUT R3, R3, R2, RZ, 0x3c, !PT ;  /* 0x000000020303a212 */ /* 0x004fc800078e3cff */
[----:B------:R-:W-:-:S04]  /*dfa0*/  @!P2 LOP3.LUT R2, R3, R2, RZ, 0x3c, !PT ;  /* 0x000000020302a212 */ /* 0x000fc800078e3cff */
[----:B------:R-:W-:-:S05]  /*dfb0*/  @!P2 LOP3.LUT R3, R3, R2, RZ, 0x3c, !PT ;  /* 0x000000020303a212 */ /* 0x000fca00078e3cff */
[----:B------:R-:W2:Y:S01]  /*dfc0*/  @!P2 LDG.E.U16 R0, [R2.64] ;  /* 0x000000080200a981 */ /* 0x000ea2000c1e1500 */
[----:B0-----:R-:W-:-:S04]  /*dfd0*/  SHF.R.U32.HI R6, RZ, 0x6, R6 ;  /* 0x00000006ff067819 */ /* 0x001fc80000011606 */
[----:B------:R-:W-:-:S04]  /*dfe0*/  SGXT.U32 R6, R6, 0x1 ;  /* 0x000000010606781a */ /* 0x000fc80000000000 */
[----:B------:R-:W-:-:S04]  /*dff0*/  LOP3.LUT R6, R6, 0xec, RZ, 0xfc, !PT ;  /* 0x000000ec06067812 */ /* 0x000fc800078efcff */
[----:B------:R-:W-:Y:S02]  /*e000*/  ISETP.GE.AND P1, PT, R6, UR5, PT ;  /* 0x0000000506007c0c */ /* 0x000fe4000bf26270 */
[----:B------:R-:W4:Y:S04]  /*e010*/  LDL R6, [R1+0x2e8] ;  /* 0x0002e80001067983 */ /* 0x000f280000100800 */
[----:B------:R-:W0:Y:S04]  /*e020*/  S2R R28, SR_TID.X ;  /* 0x00000000001c7919 */ /* 0x000e280000002100 */
[----:B--2---:R1:W-:Y:S04]  /*e030*/  STL [R1+0x104], R0 ;  /* 0x0001040001007387 */ /* 0x0043e80000100800 */
[----:B-1----:R-:W2:Y:S04]  /*e040*/  LDL.LU R0, [R1+0xfcc] ;  /* 0x000fcc0001007983 */ /* 0x002ea80000300800 */
[----:B------:R-:W4:Y:S01]  /*e050*/  LDL R3, [R1+0x2f4] ;  /* 0x0002f40001037983 */ /* 0x000f220000100800 */
[----:B0-----:R-:W-:-:S04]  /*e060*/  SHF.R.U32.HI R28, RZ, 0x6, R28 ;  /* 0x00000006ff1c7819 */ /* 0x001fc8000001161c */
[----:B------:R-:W-:-:S04]  /*e070*/  SGXT.U32 R28, R28, 0x1 ;  /* 0x000000011c1c781a */ /* 0x000fc80000000000 */
[----:B------:R-:W-:-:S04]  /*e080*/  LOP3.LUT R2, R28, 0xee, RZ, 0xfc, !PT ;  /* 0x000000ee1c027812 */ /* 0x000fc800078efcff */
[----:B------:R-:W-:Y:S01]  /*e090*/  ISETP.GE.AND P2, PT, R2, UR5, PT ;  /* 0x0000000502007c0c */ /* 0x000fe2000bf46270 */
[----:B---3--:R-:W-:Y:S01]  /*e0a0*/  @!P1 IMAD.MOV.U32 R2, RZ, RZ, R18 ;  /* 0x000000ffff029224 */ /* 0x008fe200078e0012 */
[----:B--2---:R-:W-:-:S06]  /*e0b0*/  PRMT R0, RZ, 0x7610, R0 ;  /* 0x00007610ff007816 */ /* 0x004fcc0000000000 */
[----:B----4-:R0:W2:Y:S04]  /*e0c0*/  @!P1 LDG.E.U16 R0, [R2.64] ;  /* 0x0000000802009981 */ /* 0x0100a8000c1e1500 */
[----:B0-----:R-:W3:Y:S04]  /*e0d0*/  LDL R2, [R1+0x2ec] ;  /* 0x0002ec0001027983 */ /* 0x001ee80000100800 */
[----:B--2---:R0:W-:Y:S04]  /*e0e0*/  STL [R1+0x100], R0 ;  /* 0x0001000001007387 */ /* 0x0041e80000100800 */
[----:B------:R-:W3:Y:S01]  /*e0f0*/  LDL R3, [R1+0x2f0] ;  /* 0x0002f00001037983 */ /* 0x000ee20000100800 */
[----:B------:R-:W-:-:S03]  /*e100*/  PRMT R19, RZ, 0x7610, R19 ;  /* 0x00007610ff137816 */ /* 0x000fc60000000013 */
[----:B------:R-:W1:Y:S04]  /*e110*/  S2R R28, SR_TID.X ;  /* 0x00000000001c7919 */ /* 0x000e680000002100 */
[----:B------:R-:W2:Y:S01]  /*e120*/  LDL R18, [R1+0x2b4] ;  /* 0x0002b40001127983 */ /* 0x000ea20000100800 */
[----:B-1----:R-:W-:Y:S02]  /*e130*/  SHF.R.U32.HI R28, RZ, 0x6, R28 ;  /* 0x00000006ff1c7819 */ /* 0x002fe4000001161c */
[----:B---3--:R-:W-:-:S04]  /*e140*/  @!P2 LOP3.LUT R3, R3, R2, RZ, 0x3c, !PT ;  /* 0x000000020303a212 */ /* 0x008fc800078e3cff */
[----:B------:R-:W-:-:S04]  /*e150*/  @!P2 LOP3.LUT R2, R3, R2, RZ, 0x3c, !PT ;  /* 0x000000020302a212 */ /* 0x000fc800078e3cff */
[----:B------:R-:W-:-:S05]  /*e160*/  @!P2 LOP3.LUT R3, R3, R2, RZ, 0x3c, !PT ;  /* 0x000000020303a212 */ /* 0x000fca00078e3cff */
[----:B------:R1:W3:Y:S01]  /*e170*/  @!P2 LDG.E.U16 R19, [R2.64] ;  /* 0x000000080213a981 */ /* 0x0002e2000c1e1500 */
[----:B------:R-:W-:-:S04]  /*e180*/  SGXT.U32 R28, R28, 0x1 ;  /* 0x000000011c1c781a */ /* 0x000fc80000000000 */
[----:B0-----:R-:W-:Y:S02]  /*e190*/  LOP3.LUT R0, R28, 0xf0, RZ, 0xfc, !PT ;  /* 0x000000f01c007812 */ /* 0x001fe400078efcff */
[----:B------:R-:W0:Y:S02]  /*e1a0*/  S2R R28, SR_TID.X ;  /* 0x00000000001c7919 */ /* 0x000e240000002100 */
[----:B------:R-:W-:Y:S02]  /*e1b0*/  ISETP.GE.AND P1, PT, R0, UR5, PT ;  /* 0x0000000500007c0c */ /* 0x000fe4000bf26270 */
[----:B-1----:R-:W-:-:S11]  /*e1c0*/  PRMT R3, RZ, 0x7610, R3 ;  /* 0x00007610ff037816 */ /* 0x002fd60000000003 */
[----:B------:R1:W4:Y:S01]  /*e1d0*/  @!P1 LDG.E.U16 R3, [R6.64] ;  /* 0x0000000806039981 */ /* 0x000322000c1e1500 */
[----:B0-----:R-:W-:-:S04]  /*e1e0*/  SHF.R.U32.HI R0, RZ, 0x6, R28 ;  /* 0x00000006ff007819 */ /* 0x001fc8000001161c */
[----:B------:R-:W-:Y:S02]  /*e1f0*/  SGXT.U32 R0, R0, 0x1 ;  /* 0x000000010000781a */ /* 0x000fe40000000000 */
[----:B------:R-:W-:Y:S02]  /*e200*/  SHF.R.U32.HI R28, RZ, 0x6, R28 ;  /* 0x00000006ff1c7819 */ /* 0x000fe4000001161c */
[----:B------:R-:W-:Y:S02]  /*e210*/  LOP3.LUT R0, R0, 0xf2, RZ, 0xfc, !PT ;  /* 0x000000f200007812 */ /* 0x000fe400078efcff */
[----:B------:R-:W-:Y:S02]  /*e220*/  SGXT.U32 R28, R28, 0x1 ;  /* 0x000000011c1c781a */ /* 0x000fe40000000000 */
[----:B------:R-:W-:Y:S02]  /*e230*/  ISETP.GE.AND P2, PT, R0, UR5, PT ;  /* 0x0000000500007c0c */ /* 0x000fe4000bf46270 */
[----:B------:R-:W-:-:S04]  /*e240*/  LOP3.LUT R28, R28, 0xf8, RZ, 0xfc, !PT ;  /* 0x000000f81c1c7812 */ /* 0x000fc800078efcff */
[----:B------:R-:W-:Y:S01]  /*e250*/  ISETP.GE.AND P3, PT, R28, UR5, PT ;  /* 0x000000051c007c0c */ /* 0x000fe2000bf66270 */
[----:B---3--:R0:W-:Y:S04]  /*e260*/  STL [R1+0xfc], R19 ;  /* 0x0000fc1301007387 */ /* 0x0081e80000100800 */
[----:B0-----:R-:W3:Y:S04]  /*e270*/  LDL.LU R19, [R1+0xfc8] ;  /* 0x000fc80001137983 */ /* 0x001ee80000300800 */
[----:B------:R-:W2:Y:S04]  /*e280*/  LDL.LU R0, [R1+0xfc4] ;  /* 0x000fc40001007983 */ /* 0x000ea80000300800 */
[----:B-1----:R-:W2:Y:S04]  /*e290*/  LDL R6, [R1+0x2dc] ;  /* 0x0002dc0001067983 */ /* 0x002ea80000100800 */
[----:B------:R-:W2:Y:S04]  /*e2a0*/  LDL R7, [R1+0x2e0] ;  /* 0x0002e00001077983 */ /* 0x000ea80000100800 */
[----:B------:R-:W3:Y:S01]  /*e2b0*/  LDL.LU R28, [R1+0xfc0] ;  /* 0x000fc000011c7983 */ /* 0x000ee20000300800 */
[----:B--2---:R-:W-:-:S04]  /*e2c0*/  @!P2 LOP3.LUT R7, R7, R6, RZ, 0x3c, !PT ;  /* 0x000000060707a212 */ /* 0x004fc800078e3cff */
[C---:B------:R-:W-:Y:S02]  /*e2d0*/  @!P2 LOP3.LUT R6, R7.reuse, R6, RZ, 0x3c, !PT ;  /* 0x000000060706a212 */ /* 0x040fe400078e3cff */
[----:B---3--:R-:W-:Y:S02]  /*e2e0*/  PRMT R28, RZ, 0x7610, R28 ;  /* 0x00007610ff1c7816 */ /* 0x008fe4000000001c */
[----:B------:R-:W-:-:S05]  /*e2f0*/  @!P2 LOP3.LUT R7, R7, R6, RZ, 0x3c, !PT ;  /* 0x000000060707a212 */ /* 0x000fca00078e3cff */
[----:B------:R0:W2:Y:S04]  /*e300*/  @!P2 LDG.E.U16 R28, [R6.64] ;  /* 0x00000008061ca981 */ /* 0x0000a8000c1e1500 */
[----:B0-----:R-:W0:Y:S02]  /*e310*/  S2R R7, SR_TID.X ;  /* 0x0000000000077919 */ /* 0x001e240000002100 */
[----:B0-----:R-:W-:-:S04]  /*e320*/  SHF.R.U32.HI R7, RZ, 0x6, R7 ;  /* 0x00000006ff077819 */ /* 0x001fc80000011607 */
[----:B------:R-:W-:-:S04]  /*e330*/  SGXT.U32 R7, R7, 0x1 ;  /* 0x000000010707781a */ /* 0x000fc80000000000 */
[----:B------:R-:W-:Y:S01]  /*e340*/  LOP3.LUT R6, R7, 0xf4, RZ, 0xfc, !PT ;  /* 0x000000f407067812 */ /* 0x000fe200078efcff */
[----:B--2---:R0:W-:Y:S04]  /*e350*/  STL [R1+0xf8], R28 ;  /* 0x0000f81c01007387 */ /* 0x0041e80000100800 */
[----:B0-----:R-:W2:Y:S04]  /*e360*/  LDL.LU R28, [R1+0xfbc] ;  /* 0x000fbc00011c7983 */ /* 0x001ea80000300800 */
[----:B------:R-:W3:Y:S01]  /*e370*/  LDL R7, [R1+0x2b0] ;  /* 0x0002b00001077983 */ /* 0x000ee20000100800 */
[----:B------:R-:W-:Y:S01]  /*e380*/  ISETP.GE.AND P1, PT, R6, UR5, PT ;  /* 0x0000000506007c0c */ /* 0x000fe2000bf26270 */
[----:B------:R-:W-:Y:S01]  /*e390*/  @!P3 IMAD.MOV.U32 R6, RZ, RZ, R18 ;  /* 0x000000ffff06b224 */ /* 0x000fe200078e0012 */
[----:B------:R-:W-:-:S06]  /*e3a0*/  PRMT R2, RZ, 0x7610, R2 ;  /* 0x00007610ff027816 */ /* 0x000fcc0000000002 */
[----:B---3--:R0:W3:Y:S04]  /*e3b0*/  @!P3 LDG.E.U16 R2, [R6.64] ;  /* 0x000000080602b981 */ /* 0x0080e8000c1e1500 */
[----:B0-----:R-:W2:Y:S04]  /*e3c0*/  LDL R6, [R1+0x2c0] ;  /* 0x0002c00001067983 */ /* 0x001ea80000100800 */
[----:B------:R-:W2:Y:S01]  /*e3d0*/  LDL R7, [R1+0x2d8] ;  /* 0x0002d80001077983 */ /* 0x000ea20000100800 */
[----:B------:R-:W-:Y:S02]  /*e3e0*/  PRMT R29, RZ, 0x7610, R29 ;  /* 0x00007610ff1d7816 */ /* 0x000fe4000000001d */
[----:B--2---:R-:W-:-:S04]  /*e3f0*/  @!P1 LOP3.LUT R7, R7, R6, RZ, 0x3c, !PT ;  /* 0x0000000607079212 */ /* 0x004fc800078e3cff */
[----:B------:R-:W-:-:S04]  /*e400*/  @!P1 LOP3.LUT R6, R7, R6, RZ, 0x3c, !PT ;  /* 0x0000000607069212 */ /* 0x000fc800078e3cff */
[----:B------:R-:W-:-:S05]  /*e410*/  @!P1 LOP3.LUT R7, R7, R6, RZ, 0x3c, !PT ;  /* 0x0000000607079212 */ /* 0x000fca00078e3cff */
[----:B------:R-:W2:Y:S01]  /*e420*/  @!P1 LDG.E.U16 R29, [R6.64] ;  /* 0x00000008061d9981 */ /* 0x000ea2000c1e1500 */
[----:B------:R-:W-:-:S04]  /*e430*/  SHF.R.U32.HI R0, RZ, 0x6, R0 ;  /* 0x00000006ff007819 */ /* 0x000fc80000011600 */
[----:B------:R-:W-:-:S04]  /*e440*/  SGXT.U32 R0, R0, 0x1 ;  /* 0x000000010000781a */ /* 0x000fc80000000000 */
[----:B------:R-:W-:-:S04]  /*e450*/  LOP3.LUT R0, R0, 0xf6, RZ, 0xfc, !PT ;  /* 0x000000f600007812 */ /* 0x000fc800078efcff */
[----:B------:R-:W-:Y:S02]  /*e460*/  ISETP.GE.AND P2, PT, R0, UR5, PT ;  /* 0x0000000500007c0c */ /* 0x000fe4000bf46270 */
[----:B------:R-:W3:Y:S04]  /*e470*/  LDL.LU R0, [R1+0xfb8] ;  /* 0x000fb80001007983 */ /* 0x000ee80000300800 */
[----:B--2---:R0:W-:Y:S04]  /*e480*/  STL [R1+0xf4], R29 ;  /* 0x0000f41d01007387 */ /* 0x0041e80000100800 */
[----:B------:R-:W2:Y:S04]  /*e490*/  LDL R6, [R1+0x2b8] ;  /* 0x0002b80001067983 */ /* 0x000ea80000100800 */
[----:B------:R-:W2:Y:S01]  /*e4a0*/  LDL R7, [R1+0x2bc] ;  /* 0x0002bc0001077983 */ /* 0x000ea20000100800 */
[----:B---3--:R-:W-:-:S03]  /*e4b0*/  PRMT R0, RZ, 0x7610, R0 ;  /* 0x00007610ff007816 */ /* 0x008fc60000000000 */
[----:B------:R-:W1:Y:S01]  /*e4c0*/  S2R R18, SR_TID.X ;  /* 0x0000000000127919 */ /* 0x000e620000002100 */
[----:B--2---:R-:W-:-:S04]  /*e4d0*/  @!P2 LOP3.LUT R7, R7, R6, RZ, 0x3c, !PT ;  /* 0x000000060707a212 */ /* 0x004fc800078e3cff */
[----:B------:R-:W-:-:S04]  /*e4e0*/  @!P2 LOP3.LUT R6, R7, R6, RZ, 0x3c, !PT ;  /* 0x000000060706a212 */ /* 0x000fc800078e3cff */
[----:B------:R-:W-:-:S05]  /*e4f0*/  @!P2 LOP3.LUT R7, R7, R6, RZ, 0x3c, !PT ;  /* 0x000000060707a212 */ /* 0x000fca00078e3cff */
[----:B------:R-:W2:Y:S01]  /*e500*/  @!P2 LDG.E.U16 R0, [R6.64] ;  /* 0x000000080600a981 */ /* 0x000ea2000c1e1500 */
[----:B-1----:R-:W-:-:S04]  /*e510*/  SHF.R.U32.HI R18, RZ, 0x6, R18 ;  /* 0x00000006ff127819 */ /* 0x002fc80000011612 */
[----:B------:R-:W-:-:S04]  /*e520*/  SGXT.U32 R18, R18, 0x1 ;  /* 0x000000011212781a */ /* 0x000fc80000000000 */
[----:B0-----:R-:W-:Y:S02]  /*e530*/  LOP3.LUT R29, R18, 0xfa, RZ, 0xfc, !PT ;  /* 0x000000fa121d7812 */ /* 0x001fe400078efcff */
[----:B------:R-:W0:Y:S02]  /*e540*/  S2R R18, SR_TID.X ;  /* 0x0000000000127919 */ /* 0x000e240000002100 */
[----:B------:R-:W-:Y:S02]  /*e550*/  ISETP.GE.AND P1, PT, R29, UR5, PT ;  /* 0x000000051d007c0c */ /* 0x000fe4000bf26270 */
[----:B0-----:R-:W-:Y:S02]  /*e560*/  SHF.R.U32.HI R29, RZ, 0x6, R18 ;  /* 0x00000006ff1d7819 */ /* 0x001fe40000011612 */
[----:B------:R-:W3:Y:S04]  /*e570*/  LDL R18, [R1+0x29c] ;  /* 0x00029c0001127983 */ /* 0x000ee80000100800 */
        /* <DEDUP_REMOVED lines=8> */
[----:B------:R-:W2:Y:S01]  /*e600*/  @!P1 LDG.E.U16 R17, [R6.64] ;  /* 0x0000000806119981 */ /* 0x000ea2000c1e1500 */
[----:B------:R-:W-:-:S04]  /*e610*/  SGXT.U32 R29, R29, 0x1 ;  /* 0x000000011d1d781a */ /* 0x000fc80000000000 */
[----:B------:R-:W-:-:S04]  /*e620*/  LOP3.LUT R29, R29, 0xfc, RZ, 0xfc, !PT ;  /* 0x000000fc1d1d7812 */ /* 0x000fc800078efcff */
[----:B------:R-:W-:Y:S02]  /*e630*/  ISETP.GE.AND P2, PT, R29, UR5, PT ;  /* 0x000000051d007c0c */ /* 0x000fe4000bf46270 */
[----:B------:R-:W3:Y:S04]  /*e640*/  LDL R29, [R1+0x294] ;  /* 0x00029400011d7983 */ /* 0x000ee80000100800 */
[----:B--2---:R0:W-:Y:S04]  /*e650*/  STL [R1+0xec], R17 ;  /* 0x0000ec1101007387 */ /* 0x0041e80000100800 */
[----:B------:R-:W2:Y:S04]  /*e660*/  LDL R6, [R1+0x2a0] ;  /* 0x0002a00001067983 */ /* 0x000ea80000100800 */
[----:B------:R-:W2:Y:S01]  /*e670*/  LDL R7, [R1+0x2a4] ;  /* 0x0002a40001077983 */ /* 0x000ea20000100800 */
[----:B------:R-:W-:-:S02]  /*e680*/  PRMT R0, RZ, 0x7610, R0 ;  /* 0x00007610ff007816 */ /* 0x000fc40000000000 */
[----:B--2---:R-:W-:-:S04]  /*e690*/  @!P2 LOP3.LUT R7, R7, R6, RZ, 0x3c, !PT ;  /* 0x000000060707a212 */ /* 0x004fc800078e3cff */
[----:B------:R-:W-:-:S04]  /*e6a0*/  @!P2 LOP3.LUT R6, R7, R6, RZ, 0x3c, !PT ;  /* 0x000000060706a212 */ /* 0x000fc800078e3cff */
[----:B------:R-:W-:-:S05]  /*e6b0*/  @!P2 LOP3.LUT R7, R7, R6, RZ, 0x3c, !PT ;  /* 0x000000060707a212 */ /* 0x000fca00078e3cff */
[----:B------:R-:W2:Y:S01]  /*e6c0*/  @!P2 LDG.E.U16 R0, [R6.64] ;  /* 0x000000080600a981 */ /* 0x000ea2000c1e1500 */
[----:B0-----:R-:W-:-:S04]  /*e6d0*/  LOP3.LUT R17, R19, 0xfe, RZ, 0xfc, !PT ;  /* 0x000000fe13117812 */ /* 0x001fc800078efcff */
[----:B------:R-:W-:Y:S02]  /*e6e0*/  ISETP.GE.AND P1, PT, R17, UR5, PT ;  /* 0x0000000511007c0c */ /* 0x000fe4000bf26270 */
[----:B------:R-:W3:Y:S04]  /*e6f0*/  LDL R17, [R1+0x284] ;  /* 0x0002840001117983 */ /* 0x000ee80000100800 */
[----:B--2---:R0:W-:Y:S04]  /*e700*/  STL [R1+0xe8], R0 ;  /* 0x0000e80001007387 */ /* 0x0041e80000100800 */
[----:B0-----:R-:W2:Y:S04]  /*e710*/  LDL.LU R0, [R1+0xfb0] ;  /* 0x000fb00001007983 */ /* 0x001ea80000300800 */
[----:B------:R-:W4:Y:S01]  /*e720*/  LDL R7, [R1+0x298] ;  /* 0x0002980001077983 */ /* 0x000f220000100800 */
[----:B---3--:R-:W-:-:S03]  /*e730*/  @!P1 IMAD.MOV.U32 R6, RZ, RZ, R18 ;  /* 0x000000ffff069224 */ /* 0x008fc600078e0012 */
[----:B------:R-:W3:Y:S01]  /*e740*/  LDL.LU R18, [R1+0x58] ;  /* 0x0000580001127983 */ /* 0x000ee20000300800 */
[----:B--2---:R-:W-:-:S06]  /*e750*/  PRMT R0, RZ, 0x7610, R0 ;  /* 0x00007610ff007816 */ /* 0x004fcc0000000000 */
[----:B----4-:R-:W2:Y:S04]  /*e760*/  @!P1 LDG.E.U16 R0, [R6.64] ;  /* 0x0000000806009981 */ /* 0x010ea8000c1e1500 */
[----:B------:R-:W0:Y:S01]  /*e770*/  S2R R19, SR_TID.X ;  /* 0x0000000000137919 */ /* 0x000e220000002100 */
[----:B------:R-:W-:-:S03]  /*e780*/  PRMT R27, RZ, 0x7610, R27 ;  /* 0x00007610ff1b7816 */ /* 0x000fc6000000001b */
[----:B------:R-:W-:Y:S06]  /*e790*/  BAR.SYNC.DEFER_BLOCKING 0x0 ;  /* 0x0000000000007b1d */ /* 0x000fec0000010000 */
[----:B--2---:R1:W-:Y:S04]  /*e7a0*/  STL [R1+0xe4], R0 ;  /* 0x0000e40001007387 */ /* 0x0043e80000100800 */
[----:B-1----:R-:W2:Y:S04]  /*e7b0*/  LDL.LU R0, [R1+0xfac] ;  /* 0x000fac0001007983 */ /* 0x002ea80000300800 */
[----:B------:R-:W4:Y:S01]  /*e7c0*/  LDL R7, [R1+0x290] ;  /* 0x0002900001077983 */ /* 0x000f220000100800 */
[----:B0-----:R-:W-:-:S04]  /*e7d0*/  LOP3.LUT R19, R19, 0x7f, RZ, 0xc0, !PT ;  /* 0x0000007f13137812 */ /* 0x001fc800078ec0ff */
[----:B------:R-:W-:-:S13]  /*e7e0*/  ISETP.GE.AND P2, PT, R19, UR5, PT ;  /* 0x0000000513007c0c */ /* 0x000fda000bf46270 */
[----:B------:R-:W-:Y:S01]  /*e7f0*/  @!P2 IMAD.MOV.U32 R6, RZ, RZ, R29 ;  /* 0x000000ffff06a224 */ /* 0x000fe200078e001d */
[----:B------:R-:W-:Y:S01]  /*e800*/  PRMT R16, RZ, 0x7610, R16 ;  /* 0x00007610ff107816 */ /* 0x000fe20000000010 */
[----:B------:R-:W2:Y:S04]  /*e810*/  LDL R29, [R1+0x7d8] ;  /* 0x0007d800011d7983 */ /* 0x000ea80000100800 */
[----:B----4-:R0:W4:Y:S04]  /*e820*/  @!P2 LDG.E.U16 R27, [R6.64] ;  /* 0x00000008061ba981 */ /* 0x010128000c1e1500 */
[----:B0-----:R-:W2:Y:S01]  /*e830*/  LDL R7, [R1+0x280] ;  /* 0x0002800001077983 */ /* 0x001ea20000100800 */
[----:B------:R-:W-:-:S03]  /*e840*/  @!P2 IMAD.MOV.U32 R6, RZ, RZ, R17 ;  /* 0x000000ffff06a224 */ /* 0x000fc600078e0011 */
[----:B----4-:R0:W-:Y:S04]  /*e850*/  STL [R1+0xe0], R27 ;  /* 0x0000e01b01007387 */ /* 0x0101e80000100800 */
[----:B0-----:R-:W4:Y:S04]  /*e860*/  LDL.LU R27, [R1+0x54] ;  /* 0x00005400011b7983 */ /* 0x001f280000300800 */
[----:B--2---:R0:W2:Y:S01]  /*e870*/  @!P2 LDG.E.U16 R16, [R6.64] ;  /* 0x000000080610a981 */ /* 0x0040a2000c1e1500 */
[----:B------:R-:W-:-:S03]  /*e880*/  PRMT R5, RZ, 0x7610, R5 ;  /* 0x00007610ff057816 */ /* 0x000fc60000000005 */
[----:B------:R-:W3:Y:S04]  /*e890*/  LDL R17, [R1+0x7c8] ;  /* 0x0007c80001117983 */ /* 0x000ee80000100800 */
[----:B0-----:R-:W3:Y:S04]  /*e8a0*/  LDL R6, [R1+0x270] ;  /* 0x0002700001067983 */ /* 0x001ee80000100800 */
[----:B------:R-:W3:Y:S04]  /*e8b0*/  LDL R7, [R1+0x274] ;  /* 0x0002740001077983 */ /* 0x000ee80000100800 */
[----:B--2---:R0:W-:Y:S04]  /*e8c0*/  STL [R1+0xdc], R16 ;  /* 0x0000dc1001007387 */ /* 0x0041e80000100800 */
[----:B0-----:R-:W2:Y:S01]  /*e8d0*/  LDL.LU R16, [R1+0x50] ;  /* 0x0000500001107983 */ /* 0x001ea20000300800 */
        /* <DEDUP_REMOVED lines=10> */
[----:B------:R-:W2:Y:S04]  /*e980*/  @!P2 LDG.E.U16 R0, [R6.64] ;  /* 0x000000080600a981 */ /* 0x000ea8000c1e1500 */
[----:B---3--:R0:W-:Y:S04]  /*e990*/  STL [R1+0xd8], R5 ;  /* 0x0000d80501007387 */ /* 0x0081e80000100800 */
[----:B0-----:R-:W3:Y:S04]  /*e9a0*/  LDL.LU R5, [R1+0x3c] ;  /* 0x00003c0001057983 */ /* 0x001ee80000300800 */
[----:B--2---:R0:W-:Y:S04]  /*e9b0*/  STL [R1+0xd4], R0 ;  /* 0x0000d40001007387 */ /* 0x0041e80000100800 */
[----:B0-----:R-:W2:Y:S04]  /*e9c0*/  LDL.LU R0, [R1+0xfa8] ;  /* 0x000fa80001007983 */ /* 0x001ea80000300800 */
[----:B------:R-:W3:Y:S04]  /*e9d0*/  LDL R6, [R1+0x7e4] ;  /* 0x0007e40001067983 */ /* 0x000ee80000100800 */
[----:B------:R-:W3:Y:S01]  /*e9e0*/  LDL R7, [R1+0x7e8] ;  /* 0x0007e80001077983 */ /* 0x000ee20000100800 */
[----:B--2---:R-:W-:-:S02]  /*e9f0*/  PRMT R0, RZ, 0x7610, R0 ;  /* 0x00007610ff007816 */ /* 0x004fc40000000000 */
[----:B---3--:R-:W-:-:S04]  /*ea00*/  @!P2 LOP3.LUT R7, R7, R6, RZ, 0x3c, !PT ;  /* 0x000000060707a212 */ /* 0x008fc800078e3cff */
[----:B------:R-:W-:-:S04]  /*ea10*/  @!P2 LOP3.LUT R6, R7, R6, RZ, 0x3c, !PT ;  /* 0x000000060706a212 */ /* 0x000fc800078e3cff */
[----:B------:R-:W-:-:S05]  /*ea20*/  @!P2 LOP3.LUT R7, R7, R6, RZ, 0x3c, !PT ;  /* 0x000000060707a212 */ /* 0x000fca00078e3cff */
[----:B------:R-:W2:Y:S04]  /*ea30*/  @!P2 LDG.E.U16 R0, [R6.64] ;  /* 0x000000080600a981 */ /* 0x000ea8000c1e1500 */
[----:B--2---:R0:W-:Y:S04]  /*ea40*/  STL [R1+0xd0], R0 ;  /* 0x0000d00001007387 */ /* 0x0041e80000100800 */
[----:B0-----:R-:W2:Y:S04]  /*ea50*/  LDL.LU R0, [R1+0xfa4] ;  /* 0x000fa40001007983 */ /* 0x001ea80000300800 */
[----:B------:R-:W3:Y:S01]  /*ea60*/  LDL R7, [R1+0x7d4] ;  /* 0x0007d40001077983 */ /* 0x000ee20000100800 */
[----:B------:R-:W-:-:S03]  /*ea70*/  @!P2 IMAD.MOV.U32 R6, RZ, RZ, R29 ;  /* 0x000000ffff06a224 */ /* 0x000fc600078e001d */
[----:B------:R-:W4:Y:S01]  /*ea80*/  LDL.LU R29, [R1+0x38] ;  /* 0x00003800011d7983 */ /* 0x000f220000300800 */
[----:B--2---:R-:W-:-:S06]  /*ea90*/  PRMT R0, RZ, 0x7610, R0 ;  /* 0x00007610ff007816 */ /* 0x004fcc0000000000 */
[----:B---3--:R-:W2:Y:S04]  /*eaa0*/  @!P2 LDG.E.U16 R0, [R6.64] ;  /* 0x000000080600a981 */ /* 0x008ea8000c1e1500 */
        /* <DEDUP_REMOVED lines=9> */
[----:B------:R-:W3:Y:S04]  /*eb40*/  LDL R6, [R1+0x7b4] ;  /* 0x0007b40001067983 */ /* 0x000ee80000100800 */
[----:B------:R-:W3:Y:S01]  /*eb50*/  LDL R7, [R1+0x7b8] ;  /* 0x0007b80001077983 */ /* 0x000ee20000100800 */
[----:B------:R-:W-:-:S02]  /*eb60*/  PRMT R28, RZ, 0x7610, R28 ;  /* 0x00007610ff1c7816 */ /* 0x000fc4000000001c */
[----:B---3--:R-:W-:-:S04]  /*eb70*/  @!P2 LOP3.LUT R7, R7, R6, RZ, 0x3c, !PT ;  /* 0x000000060707a212 */ /* 0x008fc800078e3cff */
[----:B------:R-:W-:-:S04]  /*eb80*/  @!P2 LOP3.LUT R6, R7, R6, RZ, 0x3c, !PT ;  /* 0x000000060706a212 */ /* 0x000fc800078e3cff */
[----:B------:R-:W-:-:S05]  /*eb90*/  @!P2 LOP3.LUT R7, R7, R6, RZ, 0x3c, !PT ;  /* 0x000000060707a212 */ /* 0x000fca00078e3cff */
[----:B------:R0:W3:Y:S04]  /*eba0*/  @!P2 LDG.E.U16 R28, [R6.64] ;  /* 0x00000008061ca981 */ /* 0x0000e8000c1e1500 */
[----:B--2---:R1:W-:Y:S04]  /*ebb0*/  STS.U16 [R0], R18 ;  /* 0x0000001200007388 */ /* 0x0043e80000000400 */
[----:B-1----:R-:W2:Y:S04]  /*ebc0*/  LDL.LU R18, [R1+0x30] ;  /* 0x0000300001127983 */ /* 0x002ea80000300800 */
[----:B0-----:R-:W2:Y:S04]  /*ebd0*/  LDL R6, [R1+0x7a4] ;  /* 0x0007a40001067983 */ /* 0x001ea80000100800 */
[----:B------:R-:W2:Y:S04]  /*ebe0*/  LDL R7, [R1+0x7a8] ;  /* 0x0007a80001077983 */ /* 0x000ea80000100800 */
[----:B----4-:R0:W-:Y:S04]  /*ebf0*/  STS.U16 [R0+0x400], R27 ;  /* 0x0004001b00007388 */ /* 0x0101e80000000400 */
[----:B---3--:R-:W-:Y:S04]  /*ec00*/  STL [R1+0xec0], R28 ;  /* 0x000ec01c01007387 */ /* 0x008fe80000100800 */
[----:B0-----:R-:W3:Y:S01]  /*ec10*/  LDL.LU R27, [R1+0xf98] ;  /* 0x000f9800011b7983 */ /* 0x001ee20000300800 */
[----:B--2---:R-:W-:-:S04]  /*ec20*/  @!P2 LOP3.LUT R7, R7, R6, RZ, 0x3c, !PT ;  /* 0x000000060707a212 */ /* 0x004fc800078e3cff */
[----:B------:R-:W-:-:S04]  /*ec30*/  @!P2 LOP3.LUT R6, R7, R6, RZ, 0x3c, !PT ;  /* 0x000000060706a212 */ /* 0x000fc800078e3cff */
[----:B------:R-:W-:Y:S02]  /*ec40*/  @!P2 LOP3.LUT R7, R7, R6, RZ, 0x3c, !PT ;  /* 0x000000060707a212 */ /* 0x000fe400078e3cff */
[----:B---3--:R-:W-:-:S06]  /*ec50*/  PRMT R27, RZ, 0x7610, R27 ;  /* 0x00007610ff1b7816 */ /* 0x008fcc000000001b */
[----:B------:R-:W2:Y:S04]  /*ec60*/  @!P2 LDG.E.U16 R27, [R6.64] ;  /* 0x00000008061ba981 */ /* 0x000ea8000c1e1500 */
        /* <DEDUP_REMOVED lines=9> */
[----:B------:R0:W-:Y:S04]  /*ed00*/  STS.U16 [R0+0x800], R16 ;  /* 0x0008001000007388 */ /* 0x0001e80000000400 */
[----:B0-----:R-:W3:Y:S04]  /*ed10*/  LDL.LU R16, [R1+0x8] ;  /* 0x0000080001107983 */ /* 0x001ee80000300800 */
[----:B------:R-:W-:Y:S04]  /*ed20*/  STS.U16 [R0+0xc00], R5 ;  /* 0x000c000500007388 */ /* 0x000fe80000000400 */
[----:B--2---:R0:W-:Y:S04]  /*ed30*/  STL [R1+0xb8], R27 ;  /* 0x0000b81b01007387 */ /* 0x0041e80000100800 */
[----:B0-----:R-:W2:Y:S04]  /*ed40*/  LDL.LU R27, [R1+0xf90] ;  /* 0x000f9000011b7983 */ /* 0x001ea80000300800 */
[----:B------:R-:W4:Y:S04]  /*ed50*/  LDL R6, [R1+0x784] ;  /* 0x0007840001067983 */ /* 0x000f280000100800 */
[----:B------:R-:W4:Y:S04]  /*ed60*/  LDL R7, [R1+0x788] ;  /* 0x0007880001077983 */ /* 0x000f280000100800 */
[----:B------:R-:W2:Y:S01]  /*ed70*/  LDL.LU R5, [R1+0xf8c] ;  /* 0x000f8c0001057983 */ /* 0x000ea20000300800 */
[----:B----4-:R-:W-:-:S04]  /*ed80*/  @!P2 LOP3.LUT R7, R7, R6, RZ, 0x3c, !PT ;  /* 0x000000060707a212 */ /* 0x010fc800078e3cff */
[C---:B------:R-:W-:Y:S02]  /*ed90*/  @!P2 LOP3.LUT R6, R7.reuse, R6, RZ, 0x3c, !PT ;  /* 0x000000060706a212 */ /* 0x040fe400078e3cff */
[----:B--2---:R-:W-:Y:S02]  /*eda0*/  PRMT R5, RZ, 0x7610, R5 ;  /* 0x00007610ff057816 */ /* 0x004fe40000000005 */
[----:B------:R-:W-:-:S05]  /*edb0*/  @!P2 LOP3.LUT R7, R7, R6, RZ, 0x3c, !PT ;  /* 0x000000060707a212 */ /* 0x000fca00078e3cff */
[----:B------:R-:W2:Y:S04]  /*edc0*/  @!P2 LDG.E.U16 R5, [R6.64] ;  /* 0x000000080605a981 */ /* 0x000ea8000c1e1500 */
[----:B--2---:R0:W-:Y:S04]  /*edd0*/  STL [R1+0xb4], R5 ;  /* 0x0000b40501007387 */ /* 0x0041e80000100800 */
[----:B0-----:R-:W2:Y:S04]  /*ede0*/  LDL.LU R5, [R1+0xf88] ;  /* 0x000f880001057983 */ /* 0x001ea80000300800 */
[----:B------:R-:W4:Y:S04]  /*edf0*/  LDL R6, [R1+0x774] ;  /* 0x0007740001067983 */ /* 0x000f280000100800 */
[----:B------:R-:W4:Y:S01]  /*ee00*/  LDL R7, [R1+0x778] ;  /* 0x0007780001077983 */ /* 0x000f220000100800 */
[----:B------:R-:W-:-:S02]  /*ee10*/  PRMT R27, RZ, 0x7610, R27 ;  /* 0x00007610ff1b7816 */ /* 0x000fc4000000001b */
[----:B----4-:R-:W-:-:S04]  /*ee20*/  @!P2 LOP3.LUT R7, R7, R6, RZ, 0x3c, !PT ;  /* 0x000000060707a212 */ /* 0x010fc800078e3cff */
[----:B------:R-:W-:-:S04]  /*ee30*/  @!P2 LOP3.LUT R6, R7, R6, RZ, 0x3c, !PT ;  /* 0x000000060706a212 */ /* 0x000fc800078e3cff */
[----:B------:R-:W-:-:S05]  /*ee40*/  @!P2 LOP3.LUT R7, R7, R6, RZ, 0x3c, !PT ;  /* 0x000000060707a212 */ /* 0x000fca00078e3cff */
[----:B------:R-:W4:Y:S04]  /*ee50*/  @!P2 LDG.E.U16 R27, [R6.64] ;  /* 0x00000008061ba981 */ /* 0x000f28000c1e1500 */
[----:B------:R-:W-:Y:S04]  /*ee60*/  STS.U16 [R0+0x1400], R29 ;  /* 0x0014001d00007388 */ /* 0x000fe80000000400 */
[----:B----4-:R0:W-:Y:S04]  /*ee70*/  STL [R1+0xb0], R27 ;  /* 0x0000b01b01007387 */ /* 0x0101e80000100800 */
[----:B0-----:R-:W4:Y:S04]  /*ee80*/  LDL.LU R27, [R1+0xf84] ;  /* 0x000f8400011b7983 */ /* 0x001f280000300800 */
        /* <DEDUP_REMOVED lines=8> */
[----:B------:R-:W-:Y:S04]  /*ef10*/  STS.U16 [R0+0x1800], R17 ;  /* 0x0018001100007388 */ /* 0x000fe80000000400 */
[----:B--2---:R0:W-:Y:S04]  /*ef20*/  STL [R1+0xac], R29 ;  /* 0x0000ac1d01007387 */ /* 0x0041e80000100800 */
[----:B0-----:R-:W2:Y:S04]  /*ef30*/  LDL.LU R29, [R1+0xf7c] ;  /* 0x000f7c00011d7983 */ /* 0x001ea80000300800 */
[----:B------:R-:W3:Y:S04]  /*ef40*/  LDL R6, [R1+0x754] ;  /* 0x0007540001067983 */ /* 0x000ee80000100800 */
[----:B------:R-:W3:Y:S04]  /*ef50*/  LDL R7, [R1+0x758] ;  /* 0x0007580001077983 */ /* 0x000ee80000100800 */
[----:B------:R-:W2:Y:S01]  /*ef60*/  LDL.LU R17, [R1+0xf78] ;  /* 0x000f780001117983 */ /* 0x000ea20000300800 */
[----:B---3--:R-:W-:-:S04]  /*ef70*/  @!P2 LOP3.LUT R7, R7, R6, RZ, 0x3c, !PT ;  /* 0x000000060707a212 */ /* 0x008fc800078e3cff */
[C---:B------:R-:W-:Y:S02]  /*ef80*/  @!P2 LOP3.LUT R6, R7.reuse, R6, RZ, 0x3c, !PT ;  /* 0x000000060706a212 */ /* 0x040fe400078e3cff */
[----:B--2---:R-:W-:Y:S02]  /*ef90*/  PRMT R17, RZ, 0x7610, R17 ;  /* 0x00007610ff117816 */ /* 0x004fe40000000011 */
        /* <DEDUP_REMOVED lines=13> */
[----:B--2---:R0:W-:Y:S04]  /*f070*/  STL [R1+0xa4], R18 ;  /* 0x0000a41201007387 */ /* 0x0041e80000100800 */
[----:B0-----:R-:W2:Y:S04]  /*f080*/  LDL.LU R18, [R1+0xf6c] ;  /* 0x000f6c0001127983 */ /* 0x001ea80000300800 */
[----:B------:R-:W3:Y:S04]  /*f090*/  LDL R6, [R1+0x734] ;  /* 0x0007340001067983 */ /* 0x000ee80000100800 */
[----:B------:R-:W3:Y:S04]  /*f0a0*/  LDL R7, [R1+0x738] ;  /* 0x0007380001077983 */ /* 0x000ee80000100800 */
[----:B--2---:R0:W-:Y:S04]  /*f0b0*/  STS.U16 [R0+0x2000], R18 ;  /* 0x0020001200007388 */ /* 0x0041e80000000400 */
[----:B0-----:R-:W2:Y:S01]  /*f0c0*/  LDL.LU R18, [R1+0xf68] ;  /* 0x000f680001127983 */ /* 0x001ea20000300800 */
[----:B---3--:R-:W-:-:S04]  /*f0d0*/  @!P2 LOP3.LUT R7, R7, R6, RZ, 0x3c, !PT ;  /* 0x000000060707a212 */ /* 0x008fc800078e3cff */
[----:B------:R-:W-:-:S04]  /*f0e0*/  @!P2 LOP3.LUT R6, R7, R6, RZ, 0x3c, !PT ;  /* 0x000000060706a212 */ /* 0x000fc800078e3cff */
[----:B------:R-:W-:Y:S02]  /*f0f0*/  @!P2 LOP3.LUT R7, R7, R6, RZ, 0x3c, !PT ;  /* 0x000000060707a212 */ /* 0x000fe400078e3cff */
[----:B--2---:R-:W-:-:S06]  /*f100*/  PRMT R18, RZ, 0x7610, R18 ;  /* 0x00007610ff127816 */ /* 0x004fcc0000000012 */
[----:B------:R0:W2:Y:S04]  /*f110*/  @!P2 LDG.E.U16 R18, [R6.64] ;  /* 0x000000080612a981 */ /* 0x0000a8000c1e1500 */
[----:B------:R1:W-:Y:S04]  /*f120*/  STS.U16 [R0+0x2400], R16 ;  /* 0x0024001000007388 */ /* 0x0003e80000000400 */
[----:B0-----:R-:W3:Y:S04]  /*f130*/  LDL R6, [R1+0x724] ;  /* 0x0007240001067983 */ /* 0x001ee80000100800 */
[----:B------:R-:W3:Y:S04]  /*f140*/  LDL R7, [R1+0x728] ;  /* 0x0007280001077983 */ /* 0x000ee80000100800 */
[----:B--2---:R-:W-:Y:S04]  /*f150*/  STL [R1+0xebc], R18 ;  /* 0x000ebc1201007387 */ /* 0x004fe80000100800 */
[----:B-1----:R-:W2:Y:S01]  /*f160*/  LDL.LU R16, [R1+0xf64] ;  /* 0x000f640001107983 */ /* 0x002ea20000300800 */
[----:B---3--:R-:W-:-:S04]  /*f170*/  @!P2 LOP3.LUT R7, R7, R6, RZ, 0x3c, !PT ;  /* 0x000000060707a212 */ /* 0x008fc800078e3cff */
[----:B------:R-:W-:-:S04]  /*f180*/  @!P2 LOP3.LUT R6, R7, R6, RZ, 0x3c, !PT ;  /* 0x000000060706a212 */ /* 0x000fc800078e3cff */
[----:B------:R-:W-:Y:S02]  /*f190*/  @!P2 LOP3.LUT R7, R7, R6, RZ, 0x3c, !PT ;  /* 0x000000060707a212 */ /* 0x000fe400078e3cff */
[----:B--2---:R-:W-:-:S06]  /*f1a0*/  PRMT R16, RZ, 0x7610, R16 ;  /* 0x00007610ff107816 */ /* 0x004fcc0000000010 */
        /* <DEDUP_REMOVED lines=16> */
[----:B------:R0:W-:Y:S04]  /*f2b0*/  STS.U16 [R0+0x1000], R5 ;  /* 0x0010000500007388 */ /* 0x0001e80000000400 */
[----:B------:R1:W-:Y:S01]  /*f2c0*/  STS.U16 [R0+0x2c00], R17 ;  /* 0x002c001100007388 */ /* 0x0003e20000000400 */
[----:B0-----:R-:W-:-:S03]  /*f2d0*/  PRMT R5, RZ, 0x7610, R5 ;  /* 0x00007610ff057816 */ /* 0x001fc60000000005 */
[----:B-1----:R-:W2:Y:S01]  /*f2e0*/  LDL.LU R17, [R1+0xf54] ;  /* 0x000f540001117983 */ /* 0x002ea20000300800 */
        /* <DEDUP_REMOVED lines=10> */
[----:B------:R-:W2:Y:S04]  /*f390*/  @!P2 LDG.E.U16 R17, [R6.64] ;  /* 0x000000080611a981 */ /* 0x000ea8000c1e1500 */
[----:B------:R0:W-:Y:S04]  /*f3a0*/  STL [R1+0x94], R5 ;  /* 0x0000940501007387 */ /* 0x0001e80000100800 */
[----:B0-----:R-:W3:Y:S04]  /*f3b0*/  LDL R5, [R1+0x6b8] ;  /* 0x0006b80001057983 */ /* 0x001ee80000100800 */
[----:B------:R-:W-:Y:S04]  /*f3c0*/  STL [R1+0xf1c], R29 ;  /* 0x000f1c1d01007387 */ /* 0x000fe80000100800 */
        /* <DEDUP_REMOVED lines=30> */
[----:B------:R-:W-:Y:S01]  /*f5b0*/  @!P2 IMAD.MOV.U32 R6, RZ, RZ, R5 ;  /* 0x000000ffff06a224 */ /* 0x000fe200078e0005 */
[----:B------:R-:W-:-:S02]  /*f5c0*/  PRMT R16, RZ, 0x7610, R16 ;  /* 0x00007610ff107816 */ /* 0x000fc40000000010 */
[----:B------:R-:W4:Y:S01]  /*f5d0*/  LDL R5, [R1+0x820] ;  /* 0x0008200001057983 */ /* 0x000f220000100800 */
[----:B--2---:R-:W-:-:S06]  /*f5e0*/  PRMT R17, RZ, 0x7610, R17 ;  /* 0x00007610ff117816 */ /* 0x004fcc0000000011 */
[----:B---3--:R0:W2:Y:S04]  /*f5f0*/  @!P2 LDG.E.U16 R17, [R6.64] ;  /* 0x000000080611a981 */ /* 0x0080a8000c1e1500 */
[----:B0-----:R-:W3:Y:S04]  /*f600*/  LDL R6, [R1+0x6a4] ;  /* 0x0006a40001067983 */ /* 0x001ee80000100800 */
[----:B------:R-:W3:Y:S02]  /*f610*/  LDL R7, [R1+0x6a8] ;  /* 0x0006a80001077983 */ /* 0x000ee40000100800 */
[----:B---3--:R-:W-:-:S04]  /*f620*/  @!P2 LOP3.LUT R7, R7, R6, RZ, 0x3c, !PT ;  /* 0x000000060707a212 */ /* 0x008fc800078e3cff */
[----:B------:R-:W-:-:S04]  /*f630*/  @!P2 LOP3.LUT R6, R7, R6, RZ, 0x3c, !PT ;  /* 0x000000060706a212 */ /* 0x000fc800078e3cff */
[----:B------:R-:W-:-:S05]  /*f640*/  @!P2 LOP3.LUT R7, R7, R6, RZ, 0x3c, !PT ;  /* 0x000000060707a212 */ /* 0x000fca00078e3cff */
[----:B------:R-:W3:Y:S04]  /*f650*/  @!P2 LDG.E.U16 R16, [R6.64] ;  /* 0x000000080610a981 */ /* 0x000ee8000c1e1500 */
[----:B--2---:R-:W-:Y:S04]  /*f660*/  STL [R1+0xec4], R17 ;  /* 0x000ec41101007387 */ /* 0x004fe80000100800 */
[----:B---3--:R0:W-:Y:S04]  /*f670*/  STL [R1+0x78], R16 ;  /* 0x0000781001007387 */ /* 0x0081e80000100800 */
        /* <DEDUP_REMOVED lines=17> */
[----:B------:R-:W-:Y:S04]  /*f790*/  STS.U16 [R0+0x5000], R4 ;  /* 0x0050000400007388 */ /* 0x000fe80000000400 */
[----:B--2---:R0:W-:Y:S04]  /*f7a0*/  STL [R1+0x70], R16 ;  /* 0x0000701001007387 */ /* 0x0041e80000100800 */
[----:B0-----:R-:W2:Y:S04]  /*f7b0*/  LDL.LU R16, [R1+0xf38] ;  /* 0x000f380001107983 */ /* 0x001ea80000300800 */
[----:B------:R-:W4:Y:S02]  /*f7c0*/  LDL R4, [R1+0x814] ;  /* 0x0008140001047983 */ /* 0x000f240000100800 */
[----:B----4-:R-:W-:-:S04]  /*f7d0*/  @!P2 LOP3.LUT R5, R5, R4, RZ, 0x3c, !PT ;  /* 0x000000040505a212 */ /* 0x010fc800078e3cff */
[C---:B------:R-:W-:Y:S02]  /*f7e0*/  @!P2 LOP3.LUT R4, R5.reuse, R4, RZ, 0x3c, !PT ;  /* 0x000000040504a212 */ /* 0x040fe400078e3cff */
[----:B--2---:R-:W-:Y:S02]  /*f7f0*/  PRMT R16, RZ, 0x7610, R16 ;  /* 0x00007610ff107816 */ /* 0x004fe40000000010 */
        /* <DEDUP_REMOVED lines=20> */
[----:B0-----:R-:W4:Y:S04]  /*f940*/  LDL R4, [R1+0x844] ;  /* 0x0008440001047983 */ /* 0x001f280000100800 */
[----:B------:R-:W4:Y:S01]  /*f950*/  LDL R5, [R1+0x850] ;  /* 0x0008500001057983 */ /* 0x000f220000100800 */
[----:B--2---:R-:W-:Y:S02]  /*f960*/  PRMT R16, RZ, 0x7610, R16 ;  /* 0x00007610ff107816 */ /* 0x004fe40000000010 */
[----:B----4-:R-:W-:-:S04]  /*f970*/  @!P2 LOP3.LUT R5, R5, R4, RZ, 0x3c, !PT ;  /* 0x000000040505a212 */ /* 0x010fc800078e3cff */
[----:B------:R-:W-:-:S04]  /*f980*/  @!P2 LOP3.LUT R4, R5, R4, RZ, 0x3c, !PT ;  /* 0x000000040504a212 */ /* 0x000fc800078e3cff */
[----:B------:R-:W-:-:S05]  /*f990*/  @!P2 LOP3.LUT R5, R5, R4, RZ, 0x3c, !PT ;  /* 0x000000040505a212 */ /* 0x000fca00078e3cff */
[----:B------:R-:W2:Y:S04]  /*f9a0*/  @!P2 LDG.E.U16 R16, [R4.64] ;  /* 0x000000080410a981 */ /* 0x000ea8000c1e1500 */
[----:B---3--:R0:W-:Y:S04]  /*f9b0*/  STL [R1+0xec8], R28 ;  /* 0x000ec81c01007387 */ /* 0x0081e80000100800 */
[----:B0-----:R-:W3:Y:S04]  /*f9c0*/  LDL R28, [R1+0x27c] ;  /* 0x00027c00011c7983 */ /* 0x001ee80000100800 */
[----:B--2---:R0:W-:Y:S04]  /*f9d0*/  STL [R1+0x60], R16 ;  /* 0x0000601001007387 */ /* 0x0041e80000100800 */
[----:B0-----:R-:W2:Y:S04]  /*f9e0*/  LDL.LU R16, [R1+0xf2c] ;  /* 0x000f2c0001107983 */ /* 0x001ea80000300800 */
[----:B------:R-:W4:Y:S04]  /*f9f0*/  LDL R4, [R1+0x854] ;  /* 0x0008540001047983 */ /* 0x000f280000100800 */
[----:B------:R-:W4:Y:S01]  /*fa00*/  LDL R5, [R1+0x860] ;  /* 0x0008600001057983 */ /* 0x000f220000100800 */
[----:B------:R-:W-:-:S04]  /*fa10*/  LOP3.LUT R19, R19, 0x80, RZ, 0xfc, !PT ;  /* 0x0000008013137812 */ /* 0x000fc800078efcff */
[----:B------:R-:W-:Y:S02]  /*fa20*/  ISETP.GE.AND P1, PT, R19, UR5, PT ;  /* 0x0000000513007c0c */ /* 0x000fe4000bf26270 */
[----:B------:R-:W3:Y:S01]  /*fa30*/  LDL.LU R19, [R1+0xf28] ;  /* 0x000f280001137983 */ /* 0x000ee20000300800 */
[----:B--2---:R-:W-:Y:S02]  /*fa40*/  PRMT R16, RZ, 0x7610, R16 ;  /* 0x00007610ff107816 */ /* 0x004fe40000000010 */
[----:B----4-:R-:W-:-:S04]  /*fa50*/  @!P2 LOP3.LUT R5, R5, R4, RZ, 0x3c, !PT ;  /* 0x000000040505a212 */ /* 0x010fc800078e3cff */
[----:B------:R-:W-:-:S04]  /*fa60*/  @!P2 LOP3.LUT R4, R5, R4, RZ, 0x3c, !PT ;  /* 0x000000040504a212 */ /* 0x000fc800078e3cff */
[----:B------:R-:W-:-:S05]  /*fa70*/  @!P2 LOP3.LUT R5, R5, R4, RZ, 0x3c, !PT ;  /* 0x000000040505a212 */ /* 0x000fca00078e3cff */
[----:B------:R0:W2:Y:S04]  /*fa80*/  @!P2 LDG.E.U16 R16, [R4.64] ;  /* 0x000000080410a981 */ /* 0x0000a8000c1e1500 */
[----:B0-----:R-:W4:Y:S04]  /*fa90*/  LDL R4, [R1+0x288] ;  /* 0x0002880001047983 */ /* 0x001f280000100800 */
[----:B------:R-:W4:Y:S01]  /*faa0*/  LDL R5, [R1+0x28c] ;  /* 0x00028c0001057983 */ /* 0x000f220000100800 */
[----:B---3--:R-:W-:Y:S02]  /*fab0*/  PRMT R19, RZ, 0x7610, R19 ;  /* 0x00007610ff137816 */ /* 0x008fe40000000013 */
[----:B----4-:R-:W-:-:S04]  /*fac0*/  @!P1 LOP3.LUT R5, R5, R4, RZ, 0x3c, !PT ;  /* 0x0000000405059212 */ /* 0x010fc800078e3cff */
[----:B------:R-:W-:-:S04]  /*fad0*/  @!P1 LOP3.LUT R4, R5, R4, RZ, 0x3c, !PT ;  /* 0x0000000405049212 */ /* 0x000fc800078e3cff */
[----:B------:R-:W-:-:S05]  /*fae0*/  @!P1 LOP3.LUT R5, R5, R4, RZ, 0x3c, !PT ;  /* 0x0000000405059212 */ /* 0x000fca00078e3cff */
[----:B------:R-:W3:Y:S04]  /*faf0*/  @!P1 LDG.E.U16 R19, [R4.64] ;  /* 0x0000000804139981 */ /* 0x000ee8000c1e1500 */
[----:B--2---:R-:W-:Y:S04]  /*fb00*/  STL [R1+0xecc], R16 ;  /* 0x000ecc1001007387 */ /* 0x004fe80000100800 */
[----:B---3--:R0:W-:Y:S04]  /*fb10*/  STL [R1+0x58], R19 ;  /* 0x0000581301007387 */ /* 0x0081e80000100800 */
[----:B0-----:R-:W2:Y:S04]  /*fb20*/  LDL.LU R19, [R1+0xf24] ;  /* 0x000f240001137983 */ /* 0x001ea80000300800 */
[----:B------:R-:W3:Y:S01]  /*fb30*/  LDL R5, [R1+0x278] ;  /* 0x0002780001057983 */ /* 0x000ee20000100800 */
[----:B------:R-:W-:Y:S01]  /*fb40*/  PRMT R7, RZ, 0x7610, R7 ;  /* 0x00007610ff077816 */ /* 0x000fe20000000007 */
[----:B------:R-:W-:Y:S01]  /*fb50*/  @!P1 IMAD.MOV.U32 R4, RZ, RZ, R28 ;  /* 0x000000ffff049224 */ /* 0x000fe200078e001c */
[----:B------:R-:W-:Y:S01]  /*fb60*/  PRMT R6, RZ, 0x7610, R6 ;  /* 0x00007610ff067816 */ /* 0x000fe20000000006 */
[----:B------:R-:W4:Y:S04]  /*fb70*/  LDL R28, [R1+0x7cc] ;  /* 0x0007cc00011c7983 */ /* 0x000f280000100800 */
[----:B---3--:R0:W3:Y:S04]  /*fb80*/  @!P1 LDG.E.U16 R7, [R4.64] ;  /* 0x0000000804079981 */ /* 0x0080e8000c1e1500 */
[----:B0-----:R-:W4:Y:S04]  /*fb90*/  LDL R4, [R1+0x268] ;  /* 0x0002680001047983 */ /* 0x001f280000100800 */
[----:B------:R-:W4:Y:S04]  /*fba0*/  LDL R5, [R1+0x26c] ;  /* 0x00026c0001057983 */ /* 0x000f280000100800 */
[----:B---3--:R0:W-:Y:S01]  /*fbb0*/  STL [R1+0x54], R7 ;  /* 0x0000540701007387 */ /* 0x0081e20000100800 */
[----:B--2---:R-:W-:-:S03]  /*fbc0*/  PRMT R19, RZ, 0x7610, R19 ;  /* 0x00007610ff137816 */ /* 0x004fc60000000013 */
[----:B0-----:R-:W2:Y:S01]  /*fbd0*/  LDL R7, [R1+0x7d0] ;  /* 0x0007d00001077983 */ /* 0x001ea20000100800 */
[----:B----4-:R-:W-:-:S04]  /*fbe0*/  @!P1 LOP3.LUT R5, R5, R4, RZ, 0x3c, !PT ;  /* 0x0000000405059212 */ /* 0x010fc800078e3cff */
[----:B------:R-:W-:-:S04]  /*fbf0*/  @!P1 LOP3.LUT R4, R5, R4, RZ, 0x3c, !PT ;  /* 0x0000000405049212 */ /* 0x000fc800078e3cff */
[----:B------:R-:W-:-:S05]  /*fc00*/  @!P1 LOP3.LUT R5, R5, R4, RZ, 0x3c, !PT ;  /* 0x0000000405059212 */ /* 0x000fca00078e3cff */
[----:B------:R0:W3:Y:S04]  /*fc10*/  @!P1 LDG.E.U16 R6, [R4.64] ;  /* 0x0000000804069981 */ /* 0x0000e8000c1e1500 */
[----:B0-----:R-:W4:Y:S04]  /*fc20*/  LDL R4, [R1+0x7ec] ;  /* 0x0007ec0001047983 */ /* 0x001f280000100800 */
[----:B------:R-:W4:Y:S02]  /*fc30*/  LDL R5, [R1+0x7f0] ;  /* 0x0007f00001057983 */ /* 0x000f240000100800 */
[----:B----4-:R-:W-:-:S04]  /*fc40*/  @!P1 LOP3.LUT R5, R5, R4, RZ, 0x3c, !PT ;  /* 0x0000000405059212 */ /* 0x010fc800078e3cff */
[----:B------:R-:W-:-:S04]  /*fc50*/  @!P1 LOP3.LUT R4, R5, R4, RZ, 0x3c, !PT ;  /* 0x0000000405049212 */ /* 0x000fc800078e3cff */
[----:B------:R-:W-:-:S05]  /*fc60*/  @!P1 LOP3.LUT R5, R5, R4, RZ, 0x3c, !PT ;  /* 0x0000000405059212 */ /* 0x000fca00078e3cff */
[----:B------:R-:W4:Y:S04]  /*fc70*/  @!P1 LDG.E.U16 R19, [R4.64] ;  /* 0x0000000804139981 */ /* 0x000f28000c1e1500 */
[----:B---3--:R0:W-:Y:S04]  /*fc80*/  STL [R1+0x50], R6 ;  /* 0x0000500601007387 */ /* 0x0081e80000100800 */
[----:B0-----:R-:W3:Y:S04]  /*fc90*/  LDL.LU R6, [R1+0x210] ;  /* 0x0002100001067983 */ /* 0x001ee80000300800 */
[----:B----4-:R0:W-:Y:S04]  /*fca0*/  STL [R1+0x3c], R19 ;  /* 0x00003c1301007387 */ /* 0x0101e80000100800 */
[----:B0-----:R-:W4:Y:S04]  /*fcb0*/  LDL.LU R19, [R1+0xf20] ;  /* 0x000f200001137983 */ /* 0x001f280000300800 */
[----:B------:R-:W2:Y:S04]  /*fcc0*/  LDL R4, [R1+0x7dc] ;  /* 0x0007dc0001047983 */ /* 0x000ea80000100800 */
[----:B------:R-:W2:Y:S01]  /*fcd0*/  LDL R5, [R1+0x7e0] ;  /* 0x0007e00001057983 */ /* 0x000ea20000100800 */
[----:B------:R-:W-:-:S02]  /*fce0*/  PRMT R16, RZ, 0x7610, R16 ;  /* 0x00007610ff107816 */ /* 0x000fc40000000010 */
[----:B--2---:R-:W-:-:S04]  /*fcf0*/  @!P1 LOP3.LUT R5, R5, R4, RZ, 0x3c, !PT ;  /* 0x0000000405059212 */ /* 0x004fc800078e3cff */
[----:B------:R-:W-:-:S04]  /*fd00*/  @!P1 LOP3.LUT R4, R5, R4, RZ, 0x3c, !PT ;  /* 0x0000000405049212 */ /* 0x000fc800078e3cff */
[----:B------:R-:W-:-:S05]  /*fd10*/  @!P1 LOP3.LUT R5, R5, R4, RZ, 0x3c, !PT ;  /* 0x0000000405059212 */ /* 0x000fca00078e3cff */
[----:B------:R0:W2:Y:S01]  /*fd20*/  @!P1 LDG.E.U16 R16, [R4.64] ;  /* 0x0000000804109981 */ /* 0x0000a2000c1e1500 */
[----:B------:R-:W-:-:S03]  /*fd30*/  PRMT R17, RZ, 0x7610, R17 ;  /* 0x00007610ff117816 */ /* 0x000fc60000000011 */
[----:B------:R1:W-:Y:S01]  /*fd40*/  STS.U16 [R0+0x7800], R3 ;  /* 0x0078000300007388 */ /* 0x0003e20000000400 */
[----:B0-----:R-:W-:Y:S02]  /*fd50*/  @!P1 IMAD.MOV.U32 R4, RZ, RZ, R7 ;  /* 0x000000ffff049224 */ /* 0x001fe400078e0007 */
[----:B------:R-:W-:-:S05]  /*fd60*/  @!P1 IMAD.MOV.U32 R5, RZ, RZ, R28 ;  /* 0x000000ffff059224 */ /* 0x000fca00078e001c */
[----:B------:R0:W3:Y:S04]  /*fd70*/  @!P1 LDG.E.U16 R17, [R4.64] ;  /* 0x0000000804119981 */ /* 0x0000e8000c1e1500 */
[----:B--2---:R2:W-:Y:S04]  /*fd80*/  STL [R1+0xed0], R16 ;  /* 0x000ed01001007387 */ /* 0x0045e80000100800 */
[----:B-1----:R-:W4:Y:S04]  /*fd90*/  LDL R3, [R1+0x7c0] ;  /* 0x0007c00001037983 */ /* 0x002f280000100800 */
[----:B------:R-:W4:Y:S04]  /*fda0*/  LDL R7, [R1+0x7a0] ;  /* 0x0007a00001077983 */ /* 0x000f280000100800 */
[----:B--2---:R-:W2:Y:S04]  /*fdb0*/  LDL R16, [R1+0x874] ;  /* 0x0008740001107983 */ /* 0x004ea80000100800 */
[----:B------:R-:W2:Y:S04]  /*fdc0*/  LDL.LU R28, [R1+0x200] ;  /* 0x00020000011c7983 */ /* 0x000ea80000300800 */
[----:B0-----:R-:W2:Y:S01]  /*fdd0*/  LDL R4, [R1+0x7bc] ;  /* 0x0007bc0001047983 */ /* 0x001ea20000100800 */
[----:B------:R-:W-:-:S03]  /*fde0*/  PRMT R18, RZ, 0x7610, R18 ;  /* 0x00007610ff127816 */ /* 0x000fc60000000012 */
[----:B------:R-:W-:Y:S04]  /*fdf0*/  STS.U16 [R0+0x7c00], R2 ;  /* 0x007c000200007388 */ /* 0x000fe80000000400 */
[----:B------:R-:W2:Y:S04]  /*fe00*/  LDL.LU R5, [R1+0x214] ;  /* 0x0002140001057983 */ /* 0x000ea80000300800 */
[----:B---3--:R0:W-:Y:S04]  /*fe10*/  STL [R1+0xed4], R17 ;  /* 0x000ed41101007387 */ /* 0x0081e80000100800 */
[----:B0-----:R-:W3:Y:S04]  /*fe20*/  LDL.LU R17, [R1+0x208] ;  /* 0x0002080001117983 */ /* 0x001ee80000300800 */
[----:B------:R-:W-:Y:S01]  /*fe30*/  STL [R1+0xaa4], R0 ;  /* 0x000aa40001007387 */ /* 0x000fe20000100800 */
[----:B----4-:R-:W-:-:S02]  /*fe40*/  @!P1 IMAD.MOV.U32 R2, RZ, RZ, R3 ;  /* 0x000000ffff029224 */ /* 0x010fc400078e0003 */
[----:B--2---:R-:W-:-:S05]  /*fe50*/  @!P1 IMAD.MOV.U32 R3, RZ, RZ, R4 ;  /* 0x000000ffff039224 */ /* 0x004fca00078e0004 */
[----:B------:R0:W2:Y:S04]  /*fe60*/  @!P1 LDG.E.U16 R18, [R2.64] ;  /* 0x0000000802129981 */ /* 0x0000a8000c1e1500 */
[----:B0-----:R-:W4:Y:S04]  /*fe70*/  LDL R2, [R1+0x7ac] ;  /* 0x0007ac0001027983 */ /* 0x001f280000100800 */
[----:B------:R-:W4:Y:S01]  /*fe80*/  LDL R3, [R1+0x7b0] ;  /* 0x0007b00001037983 */ /* 0x000f220000100800 */
[----:B------:R-:W-:-:S03]  /*fe90*/  PRMT R19, RZ, 0x7610, R19 ;  /* 0x00007610ff137816 */ /* 0x000fc60000000013 */
[----:B------:R-:W-:Y:S04]  /*fea0*/  STS.U16 [R0+0x3000], R29 ;  /* 0x0030001d00007388 */ /* 0x000fe80000000400 */
        /* <DEDUP_REMOVED lines=15> */
[----:B------:R0:W-:Y:S04]  /*ffa0*/  STS.U16 [R0+0x7400], R8 ;  /* 0x0074000800007388 */ /* 0x0001e80000000400 */
[----:B0-----:R-:W3:Y:S01]  /*ffb0*/  LDL R0, [R1+0x79c] ;  /* 0x00079c0001007983 */ /* 0x001ee20000100800 */
[----:B----4-:R-:W-:-:S04]  /*ffc0*/  @!P1 LOP3.LUT R3, R3, R2, RZ, 0x3c, !PT ;  /* 0x0000000203039212 */ /* 0x010fc800078e3cff */
[----:B------:R-:W-:-:S04]  /*ffd0*/  @!P1 LOP3.LUT R2, R3, R2, RZ, 0x3c, !PT ;  /* 0x0000000203029212 */ /* 0x000fc800078e3cff */
[----:B------:R-:W-:-:S05]  /*ffe0*/  @!P1 LOP3.LUT R3, R3, R2, RZ, 0x3c, !PT ;  /* 0x0000000203039212 */ /* 0x000fca00078e3cff */
[----:B------:R0:W4:Y:S04]  /*fff0*/  @!P1 LDG.E.U16 R19, [R2.64] ;  /* 0x0000000802139981 */ /* 0x000128000c1e1500 */
[----:B--2---:R-:W-:Y:S04]  /*10000*/  STL [R1+0xed8], R18 ;  /* 0x000ed81201007387 */ /* 0x004fe80000100800 */
[----:B------:R1:W-:Y:S01]  /*10010*/  STS.U16 [R16+0x100], R5 ;  /* 0x0001000510007388 */ /* 0x0003e20000000400 */
[----:B0-----:R-:W-:-:S03]  /*10020*/  @!P1 IMAD.MOV.U32 R2, RZ, RZ, R7 ;  /* 0x000000ffff029224 */ /* 0x001fc600078e0007 */
[----:B-1----:R-:W2:Y:S04]  /*10030*/  LDL R5, [R1+0x790] ;  /* 0x0007900001057983 */ /* 0x002ea80000100800 */
[----:B------:R-:W2:Y:S04]  /*10040*/  LDL.LU R4, [R1+0x1ec] ;  /* 0x0001ec0001047983 */ /* 0x000ea80000300800 */
[----:B------:R0:W-:Y:S01]  /*10050*/  STS.U16 [R16+0x500], R6 ;  /* 0x0005000610007388 */ /* 0x0001e20000000400 */
[----:B---3--:R-:W-:-:S03]  /*10060*/  @!P1 IMAD.MOV.U32 R3, RZ, RZ, R0 ;  /* 0x000000ffff039224 */ /* 0x008fc600078e0000 */
[----:B----4-:R1:W-:Y:S04]  /*10070*/  STL [R1+0xedc], R19 ;  /* 0x000edc1301007387 */ /* 0x0103e80000100800 */
[----:B0-----:R-:W3:Y:S01]  /*10080*/  LDL.LU R6, [R1+0x1e4] ;  /* 0x0001e40001067983 */ /* 0x001ee20000300800 */
[----:B------:R-:W-:-:S03]  /*10090*/  PRMT R18, RZ, 0x7610, R18 ;  /* 0x00007610ff127816 */ /* 0x000fc60000000012 */
[----:B------:R-:W4:Y:S01]  /*100a0*/  LDL R7, [R1+0x76c] ;  /* 0x00076c0001077983 */ /* 0x000f220000100800 */
[----:B-1----:R-:W-:-:S03]  /*100b0*/  PRMT R19, RZ, 0x7610, R19 ;  /* 0x00007610ff137816 */ /* 0x002fc60000000013 */
[----:B------:R-:W3:Y:S04]  /*100c0*/  LDL R0, [R1+0x770] ;  /* 0x0007700001007983 */ /* 0x000ee80000100800 */
[----:B------:R0:W3:Y:S04]  /*100d0*/  @!P1 LDG.E.U16 R19, [R2.64] ;  /* 0x0000000802139981 */ /* 0x0000e8000c1e1500 */
[----:B0-----:R-:W4:Y:S01]  /*100e0*/  LDL R3, [R1+0x78c] ;  /* 0x00078c0001037983 */ /* 0x001f220000100800 */
[----:B--2---:R-:W-:-:S03]  /*100f0*/  @!P1 IMAD.MOV.U32 R2, RZ, RZ, R5 ;  /* 0x000000ffff029224 */ /* 0x004fc600078e0005 */
[----:B------:R0:W-:Y:S04]  /*10100*/  STS.U16 [R16+0x900], R17 ;  /* 0x0009001110007388 */ /* 0x0001e80000000400 */
[----:B---3--:R-:W-:Y:S04]  /*10110*/  STL [R1+0xefc], R19 ;  /* 0x000efc1301007387 */ /* 0x008fe80000100800 */
[----:B0-----:R-:W2:Y:S04]  /*10120*/  LDL.LU R17, [R1+0x1d8] ;  /* 0x0001d80001117983 */ /* 0x001ea80000300800 */
[----:B----4-:R0:W3:Y:S04]  /*10130*/  @!P1 LDG.E.U16 R18, [R2.64] ;  /* 0x0000000802129981 */ /* 0x0100e8000c1e1500 */
[----:B0-----:R-:W4:Y:S04]  /*10140*/  LDL R2, [R1+0x77c] ;  /* 0x00077c0001027983 */ /* 0x001f280000100800 */
[----:B------:R-:W4:Y:S01]  /*10150*/  LDL R3, [R1+0x780] ;  /* 0x0007800001037983 */ /* 0x000f220000100800 */
[----:B------:R-:W-:-:S02]  /*10160*/  PRMT R29, RZ, 0x7610, R29 ;  /* 0x00007610ff1d7816 */ /* 0x000fc4000000001d */
[----:B----4-:R-:W-:-:S04]  /*10170*/  @!P1 LOP3.LUT R3, R3, R2, RZ, 0x3c, !PT ;  /* 0x0000000203039212 */ /* 0x010fc800078e3cff */
[----:B------:R-:W-:-:S04]  /*10180*/  @!P1 LOP3.LUT R2, R3, R2, RZ, 0x3c, !PT ;  /* 0x0000000203029212 */ /* 0x000fc800078e3cff */
[----:B------:R-:W-:-:S05]  /*10190*/  @!P1 LOP3.LUT R3, R3, R2, RZ, 0x3c, !PT ;  /* 0x0000000203039212 */ /* 0x000fca00078e3cff */
[----:B------:R-:W4:Y:S04]  /*101a0*/  @!P1 LDG.E.U16 R29, [R2.64] ;  /* 0x00000008021d9981 */ /* 0x000f28000c1e1500 */
[----:B---3--:R0:W-:Y:S04]  /*101b0*/  STL [R1+0xef4], R18 ;  /* 0x000ef41201007387 */ /* 0x0081e80000100800 */
[----:B------:R1:W-:Y:S04]  /*101c0*/  STS.U16 [R16+0xd00], R28 ;  /* 0x000d001c10007388 */ /* 0x0003e80000000400 */
[----:B0-----:R-:W3:Y:S04]  /*101d0*/  LDL.LU R18, [R1+0x1f4] ;  /* 0x0001f40001127983 */ /* 0x001ee80000300800 */
[----:B------:R-:W2:Y:S04]  /*101e0*/  LDL R19, [R1+0x75c] ;  /* 0x00075c0001137983 */ /* 0x000ea80000100800 */
[----:B------:R-:W2:Y:S04]  /*101f0*/  LDL R5, [R1+0x760] ;  /* 0x0007600001057983 */ /* 0x000ea80000100800 */
[----:B-1----:R-:W2:Y:S04]  /*10200*/  LDL.LU R28, [R1+0x1cc] ;  /* 0x0001cc00011c7983 */ /* 0x002ea80000300800 */
[----:B----4-:R0:W-:Y:S04]  /*10210*/  STL [R1], R29 ;  /* 0x0000001d01007387 */ /* 0x0101e80000100800 */
[----:B0-----:R-:W4:Y:S01]  /*10220*/  LDL.LU R29, [R1+0xf1c] ;  /* 0x000f1c00011d7983 */ /* 0x001f220000300800 */
[----:B------:R-:W-:-:S02]  /*10230*/  @!P1 IMAD.MOV.U32 R2, RZ, RZ, R0 ;  /* 0x000000ffff029224 */ /* 0x000fc400078e0000 */
[----:B------:R-:W-:Y:S01]  /*10240*/  @!P1 IMAD.MOV.U32 R3, RZ, RZ, R7 ;  /* 0x000000ffff039224 */ /* 0x000fe200078e0007 */
[----:B----4-:R-:W-:-:S06]  /*10250*/  PRMT R29, RZ, 0x7610, R29 ;  /* 0x00007610ff1d7816 */ /* 0x010fcc000000001d */
[----:B------:R-:W4:Y:S04]  /*10260*/  @!P1 LDG.E.U16 R29, [R2.64] ;  /* 0x00000008021d9981 */ /* 0x000f28000c1e1500 */
[----:B---3--:R0:W-:Y:S04]  /*10270*/  STS.U16 [R16+0x1100], R18 ;  /* 0x0011001210007388 */ /* 0x0081e80000000400 */
[----:B0-----:R-:W3:Y:S04]  /*10280*/  LDL R18, [R1+0x750] ;  /* 0x0007500001127983 */ /* 0x001ee80000100800 */
[----:B------:R-:W3:Y:S04]  /*10290*/  LDL.LU R7, [R1+0x1c8] ;  /* 0x0001c80001077983 */ /* 0x000ee80000300800 */
[----:B----4-:R0:W-:Y:S01]  /*102a0*/  STL [R1+0xee0], R29 ;  /* 0x000ee01d01007387 */ /* 0x0101e20000100800 */
[----:B------:R-:W-:Y:S01]  /*102b0*/  PRMT R27, RZ, 0x7610, R27 ;  /* 0x00007610ff1b7816 */ /* 0x000fe2000000001b */
[----:B--2---:R-:W-:-:S02]  /*102c0*/  @!P1 IMAD.MOV.U32 R2, RZ, RZ, R5 ;  /* 0x000000ffff029224 */ /* 0x004fc400078e0005 */
[----:B------:R-:W-:Y:S01]  /*102d0*/  @!P1 IMAD.MOV.U32 R3, RZ, RZ, R19 ;  /* 0x000000ffff039224 */ /* 0x000fe200078e0013 */
[----:B------:R-:W-:Y:S01]  /*102e0*/  PRMT R26, RZ, 0x7610, R26 ;  /* 0x00007610ff1a7816 */ /* 0x000fe2000000001a */
[----:B------:R1:W-:Y:S04]  /*102f0*/  STS.U16 [R16+0x1500], R4 ;  /* 0x0015000410007388 */ /* 0x0003e80000000400 */
[----:B0-----:R-:W2:Y:S04]  /*10300*/  LDL R29, [R1+0x74c] ;  /* 0x00074c00011d7983 */ /* 0x001ea80000100800 */
[----:B------:R3:W4:Y:S04]  /*10310*/  @!P1 LDG.E.U16 R27, [R2.64] ;  /* 0x00000008021b9981 */ /* 0x000728000c1e1500 */
[----:B-1----:R-:W4:Y:S04]  /*10320*/  LDL R4, [R1+0x73c] ;  /* 0x00073c0001047983 */ /* 0x002f280000100800 */
[----:B------:R-:W4:Y:S01]  /*10330*/  LDL R0, [R1+0x740] ;  /* 0x0007400001007983 */ /* 0x000f220000100800 */
[----:B---3--:R-:W-:-:S03]  /*10340*/  @!P1 IMAD.MOV.U32 R2, RZ, RZ, R18 ;  /* 0x000000ffff029224 */ /* 0x008fc600078e0012 */
[----:B------:R-:W3:Y:S01]  /*10350*/  LDL.LU R5, [R1+0x1bc] ;  /* 0x0001bc0001057983 */ /* 0x000ee20000300800 */
[----:B--2---:R-:W-:-:S05]  /*10360*/  @!P1 IMAD.MOV.U32 R3, RZ, RZ, R29 ;  /* 0x000000ffff039224 */ /* 0x004fca00078e001d */
[----:B------:R0:W2:Y:S04]  /*10370*/  @!P1 LDG.E.U16 R26, [R2.64] ;  /* 0x00000008021a9981 */ /* 0x0000a8000c1e1500 */
[----:B----4-:R-:W-:Y:S04]  /*10380*/  STL [R1+0xee4], R27 ;  /* 0x000ee41b01007387 */ /* 0x010fe80000100800 */
[----:B------:R1:W-:Y:S04]  /*10390*/  STS.U16 [R16+0x1900], R6 ;  /* 0x0019000610007388 */ /* 0x0003e80000000400 */
[----:B------:R-:W4:Y:S04]  /*103a0*/  LDL R19, [R1+0x72c] ;  /* 0x00072c0001137983 */ /* 0x000f280000100800 */
[----:B-1----:R-:W3:Y:S04]  /*103b0*/  LDL R6, [R1+0x730] ;  /* 0x0007300001067983 */ /* 0x002ee80000100800 */
[----:B------:R-:W3:Y:S04]  /*103c0*/  LDL.LU R29, [R1+0x1b8] ;  /* 0x0001b800011d7983 */ /* 0x000ee80000300800 */
[----:B------:R1:W-:Y:S01]  /*103d0*/  STS.U16 [R16+0x1d00], R17 ;  /* 0x001d001110007388 */ /* 0x0003e20000000400 */
[----:B------:R-:W-:Y:S01]  /*103e0*/  PRMT R25, RZ, 0x7610, R25 ;  /* 0x00007610ff197816 */ /* 0x000fe20000000019 */
[----:B0-----:R-:W-:-:S02]  /*103f0*/  @!P1 IMAD.MOV.U32 R2, RZ, RZ, R0 ;  /* 0x000000ffff029224 */ /* 0x001fc400078e0000 */
[----:B------:R-:W-:-:S05]  /*10400*/  @!P1 IMAD.MOV.U32 R3, RZ, RZ, R4 ;  /* 0x000000ffff039224 */ /* 0x000fca00078e0004 */
[----:B------:R4:W3:Y:S04]  /*10410*/  @!P1 LDG.E.U16 R25, [R2.64] ;  /* 0x0000000802199981 */ /* 0x0008e8000c1e1500 */
[----:B--2---:R-:W-:Y:S04]  /*10420*/  STL [R1+0xee8], R26 ;  /* 0x000ee81a01007387 */ /* 0x004fe80000100800 */
[----:B------:R-:W2:Y:S04]  /*10430*/  LDL R18, [R1+0x71c] ;  /* 0x00071c0001127983 */ /* 0x000ea80000100800 */
[----:B-1----:R-:W2:Y:S01]  /*10440*/  LDL R17, [R1+0x720] ;  /* 0x0007200001117983 */ /* 0x002ea20000100800 */
[----:B------:R-:W-:Y:S01]  /*10450*/  PRMT R24, RZ, 0x7610, R24 ;  /* 0x00007610ff187816 */ /* 0x000fe20000000018 */
[----:B----4-:R-:W-:Y:S01]  /*10460*/  @!P1 IMAD.MOV.U32 R3, RZ, RZ, R19 ;  /* 0x000000ffff039224 */ /* 0x010fe200078e0013 */
[----:B------:R-:W-:Y:S01]  /*10470*/  PRMT R23, RZ, 0x7610, R23 ;  /* 0x00007610ff177816 */ /* 0x000fe20000000017 */
[----:B------:R-:W4:Y:S01]  /*10480*/  LDL.LU R27, [R1+0x1ac] ;  /* 0x0001ac00011b7983 */ /* 0x000f220000300800 */
[----:B---3--:R-:W-:-:S05]  /*10490*/  @!P1 IMAD.MOV.U32 R2, RZ, RZ, R6 ;  /* 0x000000ffff029224 */ /* 0x008fca00078e0006 */
[----:B------:R2:W3:Y:S04]  /*104a0*/  @!P1 LDG.E.U16 R24, [R2.64] ;  /* 0x0000000802189981 */ /* 0x0004e8000c1e1500 */
[----:B------:R-:W-:Y:S04]  /*104b0*/  STL [R1+0xeec], R25 ;  /* 0x000eec1901007387 */ /* 0x000fe80000100800 */
[----:B------:R-:W4:Y:S04]  /*104c0*/  LDL R4, [R1+0x70c] ;  /* 0x00070c0001047983 */ /* 0x000f280000100800 */
[----:B------:R-:W4:Y:S01]  /*104d0*/  LDL R0, [R1+0x710] ;  /* 0x0007100001007983 */ /* 0x000f220000100800 */
[----:B--2---:R-:W-:-:S02]  /*104e0*/  @!P1 IMAD.MOV.U32 R3, RZ, RZ, R18 ;  /* 0x000000ffff039224 */ /* 0x004fc400078e0012 */
[----:B------:R-:W-:-:S05]  /*104f0*/  @!P1 IMAD.MOV.U32 R2, RZ, RZ, R17 ;  /* 0x000000ffff029224 */ /* 0x000fca00078e0011 */
[----:B------:R4:W2:Y:S04]  /*10500*/  @!P1 LDG.E.U16 R23, [R2.64] ;  /* 0x0000000802179981 */ /* 0x0008a8000c1e1500 */
[----:B------:R0:W-:Y:S04]  /*10510*/  STS.U16 [R16+0x2100], R28 ;  /* 0x0021001c10007388 */ /* 0x0001e80000000400 */
[----:B------:R1:W-:Y:S04]  /*10520*/  STS.U16 [R16+0x2500], R7 ;  /* 0x0025000710007388 */ /* 0x0003e80000000400 */
[----:B0-----:R-:W2:Y:S04]  /*10530*/  LDL.LU R28, [R1+0x1a4] ;  /* 0x0001a400011c7983 */ /* 0x001ea80000300800 */
[----:B---3--:R-:W-:Y:S04]  /*10540*/  STL [R1+0xef0], R24 ;  /* 0x000ef01801007387 */ /* 0x008fe80000100800 */
[----:B-1----:R-:W3:Y:S04]  /*10550*/  LDL R7, [R1+0x6fc] ;  /* 0x0006fc0001077983 */ /* 0x002ee80000100800 */
[----:B------:R-:W3:Y:S04]  /*10560*/  LDL R6, [R1+0x700] ;  /* 0x0007000001067983 */ /* 0x000ee80000100800 */
[----:B------:R-:W3:Y:S01]  /*10570*/  LDL.LU R19, [R1+0x19c] ;  /* 0x00019c0001137983 */ /* 0x000ee20000300800 */
[----:B----4-:R-:W-:-:S03]  /*10580*/  @!P1 IMAD.MOV.U32 R3, RZ, RZ, R4 ;  /* 0x000000ffff039224 */ /* 0x010fc600078e0004 */
[----:B------:R0:W-:Y:S04]  /*10590*/  STS.U16 [R16+0x2900], R5 ;  /* 0x0029000510007388 */ /* 0x0001e80000000400 */
[----:B--2---:R-:W-:Y:S04]  /*105a0*/  STL [R1+0xf00], R23 ;  /* 0x000f001701007387 */ /* 0x004fe80000100800 */
[----:B------:R-:W2:Y:S04]  /*105b0*/  LDL R18, [R1+0x6ec] ;  /* 0x0006ec0001127983 */ /* 0x000ea80000100800 */
[----:B------:R-:W4:Y:S04]  /*105c0*/  LDL R17, [R1+0x6f0] ;  /* 0x0006f00001117983 */ /* 0x000f280000100800 */
[----:B0-----:R-:W4:Y:S04]  /*105d0*/  LDL R5, [R1+0x6dc] ;  /* 0x0006dc0001057983 */ /* 0x001f280000100800 */
[----:B------:R-:W4:Y:S01]  /*105e0*/  LDL R4, [R1+0x6e0] ;  /* 0x0006e00001047983 */ /* 0x000f220000100800 */
[----:B------:R-:W-:Y:S01]  /*105f0*/  PRMT R22, RZ, 0x7610, R22 ;  /* 0x00007610ff167816 */ /* 0x000fe20000000016 */
[----:B------:R-:W-:Y:S01]  /*10600*/  @!P1 IMAD.MOV.U32 R2, RZ, RZ, R0 ;  /* 0x000000ffff029224 */ /* 0x000fe200078e0000 */
[----:B------:R-:W-:Y:S01]  /*10610*/  PRMT R21, RZ, 0x7610, R21 ;  /* 0x00007610ff157816 */ /* 0x000fe20000000015 */
[----:B------:R-:W4:Y:S04]  /*10620*/  LDL.LU R0, [R1+0x190] ;  /* 0x0001900001007983 */ /* 0x000f280000300800 */
[----:B------:R3:W4:Y:S01]  /*10630*/  @!P1 LDG.E.U16 R22, [R2.64] ;  /* 0x0000000802169981 */ /* 0x000722000c1e1500 */
[----:B------:R-:W-:Y:S01]  /*10640*/  PRMT R20, RZ, 0x7610, R20 ;  /* 0x00007610ff147816 */ /* 0x000fe20000000014 */
[----:B---3--:R-:W-:-:S02]  /*10650*/  @!P1 IMAD.MOV.U32 R2, RZ, RZ, R6 ;  /* 0x000000ffff029224 */ /* 0x008fc400078e0006 */
[----:B------:R-:W-:-:S05]  /*10660*/  @!P1 IMAD.MOV.U32 R3, RZ, RZ, R7 ;  /* 0x000000ffff039224 */ /* 0x000fca00078e0007 */
[----:B------:R2:W3:Y:S01]  /*10670*/  @!P1 LDG.E.U16 R21, [R2.64] ;  /* 0x0000000802159981 */ /* 0x0004e2000c1e1500 */
[----:B------:R-:W-:Y:S01]  /*10680*/  PRMT R15, RZ, 0x7610, R15 ;  /* 0x00007610ff0f7816 */ /* 0x000fe2000000000f */
[----:B--2---:R-:W-:Y:S02]  /*10690*/  @!P1 IMAD.MOV.U32 R3, RZ, RZ, R18 ;  /* 0x000000ffff039224 */ /* 0x004fe400078e0012 */
[----:B----4-:R-:W-:-:S05]  /*106a0*/  @!P1 IMAD.MOV.U32 R2, RZ, RZ, R17 ;  /* 0x000000ffff029224 */ /* 0x010fca00078e0011 */
[----:B------:R0:W2:Y:S02]  /*106b0*/  @!P1 LDG.E.U16 R20, [R2.64] ;  /* 0x0000000802149981 */ /* 0x0000a4000c1e1500 */
[----:B0-----:R-:W-:Y:S02]  /*106c0*/  @!P1 IMAD.MOV.U32 R2, RZ, RZ, R4 ;  /* 0x000000ffff029224 */ /* 0x001fe400078e0004 */
[----:B------:R-:W-:-:S05]  /*106d0*/  @!P1 IMAD.MOV.U32 R3, RZ, RZ, R5 ;  /* 0x000000ffff039224 */ /* 0x000fca00078e0005 */
[----:B------:R-:W4:Y:S04]  /*106e0*/  @!P1 LDG.E.U16 R15, [R2.64] ;  /* 0x00000008020f9981 */ /* 0x000f28000c1e1500 */
[----:B------:R-:W-:Y:S04]  /*106f0*/  STL [R1+0xef8], R22 ;  /* 0x000ef81601007387 */ /* 0x000fe80000100800 */
[----:B------:R-:W4:Y:S04]  /*10700*/  LDL R7, [R1+0x6cc] ;  /* 0x0006cc0001077983 */ /* 0x000f280000100800 */
[----:B------:R-:W4:Y:S04]  /*10710*/  LDL R6, [R1+0x6d0] ;  /* 0x0006d00001067983 */ /* 0x000f280000100800 */
[----:B------:R0:W-:Y:S04]  /*10720*/  STS.U16 [R16+0x2d00], R29 ;  /* 0x002d001d10007388 */ /* 0x0001e80000000400 */
[----:B0-----:R-:W4:Y:S04]  /*10730*/  LDL.LU R29, [R1+0x18c] ;  /* 0x00018c00011d7983 */ /* 0x001f280000300800 */
[----:B---3--:R-:W-:Y:S04]  /*10740*/  STL [R1+0xf04], R21 ;  /* 0x000f041501007387 */ /* 0x008fe80000100800 */
[----:B------:R-:W3:Y:S04]  /*10750*/  LDL.LU R17, [R1+0x180] ;  /* 0x0001800001117983 */ /* 0x000ee80000300800 */
[----:B------:R-:W-:Y:S04]  /*10760*/  STS.U16 [R16+0x3100], R27 ;  /* 0x0031001b10007388 */ /* 0x000fe80000000400 */
[----:B------:R0:W-:Y:S04]  /*10770*/  STS.U16 [R16+0x3500], R28 ;  /* 0x0035001c10007388 */ /* 0x0001e80000000400 */
[----:B------:R1:W-:Y:S04]  /*10780*/  STS.U16 [R16+0x3900], R19 ;  /* 0x0039001310007388 */ /* 0x0003e80000000400 */
[----:B--2---:R-:W-:Y:S04]  /*10790*/  STL [R1+0xf08], R20 ;  /* 0x000f081401007387 */ /* 0x004fe80000100800 */
[----:B------:R-:W2:Y:S04]  /*107a0*/  LDL R5, [R1+0x6bc] ;  /* 0x0006bc0001057983 */ /* 0x000ea80000100800 */
[----:B------:R-:W3:Y:S04]  /*107b0*/  LDL R4, [R1+0x6c0] ;  /* 0x0006c00001047983 */ /* 0x000ee80000100800 */
[----:B0-----:R-:W3:Y:S04]  /*107c0*/  LDL.LU R28, [R1+0x174] ;  /* 0x00017400011c7983 */ /* 0x001ee80000300800 */
[----:B----4-:R0:W-:Y:S04]  /*107d0*/  STL [R1+0xf0c], R15 ;  /* 0x000f0c0f01007387 */ /* 0x0101e80000100800 */
[----:B-1----:R-:W4:Y:S04]  /*107e0*/  LDL R19, [R1+0x6ac] ;  /* 0x0006ac0001137983 */ /* 0x002f280000100800 */
[----:B0-----:R-:W4:Y:S01]  /*107f0*/  LDL R15, [R1+0x6b0] ;  /* 0x0006b000010f7983 */ /* 0x001f220000100800 */
[----:B------:R-:W-:Y:S01]  /*10800*/  PRMT R14, RZ, 0x7610, R14 ;  /* 0x00007610ff0e7816 */ /* 0x000fe2000000000e */
[----:B------:R-:W-:-:S02]  /*10810*/  @!P1 IMAD.MOV.U32 R2, RZ, RZ, R6 ;  /* 0x000000ffff029224 */ /* 0x000fc400078e0006 */
[----:B------:R-:W-:Y:S01]  /*10820*/  @!P1 IMAD.MOV.U32 R3, RZ, RZ, R7 ;  /* 0x000000ffff039224 */ /* 0x000fe200078e0007 */
[----:B------:R-:W-:Y:S01]  /*10830*/  PRMT R12, RZ, 0x7610, R12 ;  /* 0x00007610ff0c7816 */ /* 0x000fe2000000000c */
[----:B------:R-:W4:Y:S04]  /*10840*/  LDL R7, [R1+0x69c] ;  /* 0x00069c0001077983 */ /* 0x000f280000100800 */
[----:B------:R2:W4:Y:S01]  /*10850*/  @!P1 LDG.E.U16 R14, [R2.64] ;  /* 0x00000008020e9981 */ /* 0x000522000c1e1500 */
[----:B------:R-:W-:-:S03]  /*10860*/  PRMT R10, RZ, 0x7610, R10 ;  /* 0x00007610ff0a7816 */ /* 0x000fc6000000000a */
[----:B------:R-:W4:Y:S04]  /*10870*/  LDL R6, [R1+0x6a0] ;  /* 0x0006a00001067983 */ /* 0x000f280000100800 */
[----:B------:R-:W4:Y:S01]  /*10880*/  LDL.LU R18, [R1+0x170] ;  /* 0x0001700001127983 */ /* 0x000f220000300800 */
[----:B--2---:R-:W-:Y:S02]  /*10890*/  @!P1 IMAD.MOV.U32 R3, RZ, RZ, R5 ;  /* 0x000000ffff039224 */ /* 0x004fe400078e0005 */
[----:B---3--:R-:W-:-:S05]  /*108a0*/  @!P1 IMAD.MOV.U32 R2, RZ, RZ, R4 ;  /* 0x000000ffff029224 */ /* 0x008fca00078e0004 */
[----:B------:R4:W2:Y:S02]  /*108b0*/  @!P1 LDG.E.U16 R12, [R2.64] ;  /* 0x00000008020c9981 */ /* 0x0008a4000c1e1500 */
[----:B----4-:R-:W-:Y:S02]  /*108c0*/  @!P1 IMAD.MOV.U32 R3, RZ, RZ, R19 ;  /* 0x000000ffff039224 */ /* 0x010fe400078e0013 */
[----:B------:R-:W-:-:S05]  /*108d0*/  @!P1 IMAD.MOV.U32 R2, RZ, RZ, R15 ;  /* 0x000000ffff029224 */ /* 0x000fca00078e000f */
[----:B------:R0:W3:Y:S04]  /*108e0*/  @!P1 LDG.E.U16 R10, [R2.64] ;  /* 0x00000008020a9981 */ /* 0x0000e8000c1e1500 */
[----:B------:R1:W-:Y:S04]  /*108f0*/  STS.U16 [R16+0x3d00], R0 ;  /* 0x003d000010007388 */ /* 0x0003e80000000400 */
[----:B------:R-:W-:Y:S04]  /*10900*/  STL [R1+0xf10], R14 ;  /* 0x000f100e01007387 */ /* 0x000fe80000100800 */
[----:B------:R4:W-:Y:S04]  /*10910*/  STS.U16 [R16+0x4100], R29 ;  /* 0x0041001d10007388 */ /* 0x0009e80000000400 */
[----:B-1----:R-:W3:Y:S04]  /*10920*/  LDL.LU R0, [R1+0x160] ;  /* 0x0001600001007983 */ /* 0x002ee80000300800 */
[----:B------:R-:W3:Y:S04]  /*10930*/  LDL R5, [R1+0x7fc] ;  /* 0x0007fc0001057983 */ /* 0x000ee80000100800 */
[----:B------:R-:W3:Y:S01]  /*10940*/  LDL R4, [R1+0x808] ;  /* 0x0008080001047983 */ /* 0x000ee20000100800 */
[----:B0-----:R-:W-:-:S02]  /*10950*/  @!P1 IMAD.MOV.U32 R2, RZ, RZ, R6 ;  /* 0x000000ffff029224 */ /* 0x001fc400078e0006 */
[----:B------:R-:W-:Y:S01]  /*10960*/  @!P1 IMAD.MOV.U32 R3, RZ, RZ, R7 ;  /* 0x000000ffff039224 */ /* 0x000fe200078e0007 */
[----:B------:R-:W-:Y:S04]  /*10970*/  STS.U16 [R16+0x4500], R17 ;  /* 0x0045001110007388 */ /* 0x000fe80000000400 */
[----:B--2---:R0:W-:Y:S04]  /*10980*/  STL [R1+0xf14], R12 ;  /* 0x000f140c01007387 */ /* 0x0041e80000100800 */
[----:B----4-:R-:W2:Y:S04]  /*10990*/  LDL.LU R29, [R1+0x15c] ;  /* 0x00015c00011d7983 */ /* 0x010ea80000300800 */
[----:B------:R-:W4:Y:S04]  /*109a0*/  LDL R14, [R1+0x80c] ;  /* 0x00080c00010e7983 */ /* 0x000f280000100800 */
[----:B0-----:R-:W2:Y:S04]  /*109b0*/  LDL R12, [R1+0x818] ;  /* 0x00081800010c7983 */ /* 0x001ea80000100800 */
[----:B---3--:R0:W-:Y:S04]  /*109c0*/  STL [R1+0xf18], R10 ;  /* 0x000f180a01007387 */ /* 0x0081e80000100800 */
[----:B------:R-:W3:Y:S04]  /*109d0*/  LDL.LU R19, [R1+0x154] ;  /* 0x0001540001137983 */ /* 0x000ee80000300800 */
[----:B------:R-:W3:Y:S04]  /*109e0*/  LDL R7, [R1+0x81c] ;  /* 0x00081c0001077983 */ /* 0x000ee80000100800 */
[----:B------:R-:W3:Y:S04]  /*109f0*/  LDL R6, [R1+0x828] ;  /* 0x0008280001067983 */ /* 0x000ee80000100800 */
[----:B------:R-:W3:Y:S04]  /*10a00*/  LDL.LU R17, [R1+0x144] ;  /* 0x0001440001117983 */ /* 0x000ee80000300800 */
[----:B0-----:R-:W3:Y:S01]  /*10a10*/  LDL R10, [R1+0x838] ;  /* 0x00083800010a7983 */ /* 0x001ee20000100800 */
[----:B------:R-:W-:-:S03]  /*10a20*/  PRMT R8, RZ, 0x7610, R8 ;  /* 0x00007610ff087816 */ /* 0x000fc60000000008 */
[----:B------:R-:W3:Y:S04]  /*10a30*/  LDL R20, [R1+0x82c] ;  /* 0x00082c0001147983 */ /* 0x000ee80000100800 */
[----:B------:R0:W3:Y:S02]  /*10a40*/  @!P1 LDG.E.U16 R8, [R2.64] ;  /* 0x0000000802089981 */ /* 0x0000e4000c1e1500 */
[----:B0-----:R-:W-:Y:S02]  /*10a50*/  PRMT R2, RZ, 0x7610, R2 ;  /* 0x00007610ff027816 */ /* 0x001fe40000000002 */
[----:B------:R0:W-:Y:S01]  /*10a60*/  STS.U16 [R16+0x4900], R28 ;  /* 0x0049001c10007388 */ /* 0x0001e20000000400 */
[----:B------:R-:W-:-:S03]  /*10a70*/  PRMT R3, RZ, 0x7610, R3 ;  /* 0x00007610ff037816 */ /* 0x000fc60000000003 */
[----:B------:R4:W3:Y:S04]  /*10a80*/  @!P1 LDG.E.U16 R2, [R4.64] ;  /* 0x0000000804029981 */ /* 0x0008e8000c1e1500 */
[----:B------:R1:W-:Y:S04]  /*10a90*/  STS.U16 [R16+0x4d00], R18 ;  /* 0x004d001210007388 */ /* 0x0003e80000000400 */
[----:B0-----:R-:W3:Y:S04]  /*10aa0*/  LDL.LU R28, [R1+0x13c] ;  /* 0x00013c00011c7983 */ /* 0x001ee80000300800 */
[----:B------:R-:W3:Y:S04]  /*10ab0*/  LDL R15, [R1+0x848] ;  /* 0x00084800010f7983 */ /* 0x000ee80000100800 */
[----:B-1----:R-:W3:Y:S04]  /*10ac0*/  LDL R18, [R1+0x83c] ;  /* 0x00083c0001127983 */ /* 0x002ee80000100800 */
[----:B------:R0:W-:Y:S04]  /*10ad0*/  STS.U16 [R16+0x5100], R0 ;  /* 0x0051000010007388 */ /* 0x0001e80000000400 */
[----:B0-----:R-:W3:Y:S01]  /*10ae0*/  LDL.LU R0, [R1+0x85c] ;  /* 0x00085c0001007983 */ /* 0x001ee20000300800 */
[----:B----4-:R-:W-:-:S03]  /*10af0*/  @!P1 IMAD.MOV.U32 R5, RZ, RZ, R14 ;  /* 0x000000ffff059224 */ /* 0x010fc600078e000e */
[----:B------:R-:W4:Y:S01]  /*10b00*/  LDL R14, [R1+0x84c] ;  /* 0x00084c00010e7983 */ /* 0x000f220000100800 */
[----:B--2---:R-:W-:-:S03]  /*10b10*/  @!P1 IMAD.MOV.U32 R4, RZ, RZ, R12 ;  /* 0x000000ffff049224 */ /* 0x004fc600078e000c */
[----:B------:R-:W2:Y:S04]  /*10b20*/  LDL R12, [R1+0x858] ;  /* 0x00085800010c7983 */ /* 0x000ea80000100800 */
[----:B------:R0:W2:Y:S02]  /*10b30*/  @!P1 LDG.E.U16 R3, [R4.64] ;  /* 0x0000000804039981 */ /* 0x0000a4000c1e1500 */
[----:B0-----:R-:W-:-:S06]  /*10b40*/  PRMT R4, RZ, 0x7610, R4 ;  /* 0x00007610ff047816 */ /* 0x001fcc0000000004 */
[----:B---3--:R0:W3:Y:S02]  /*10b50*/  @!P1 LDG.E.U16 R4, [R6.64] ;  /* 0x0000000806049981 */ /* 0x0080e4000c1e1500 */
[----:B0-----:R-:W-:Y:S02]  /*10b60*/  @!P1 IMAD.MOV.U32 R6, RZ, RZ, R10 ;  /* 0x000000ffff069224 */ /* 0x001fe400078e000a */
[----:B------:R-:W3:Y:S01]  /*10b70*/  LDL R10, [R1+0x864] ;  /* 0x00086400010a7983 */ /* 0x000ee20000100800 */
[----:B------:R-:W-:Y:S01]  /*10b80*/  PRMT R5, RZ, 0x7610, R5 ;  /* 0x00007610ff057816 */ /* 0x000fe20000000005 */
[----:B------:R-:W-:Y:S01]  /*10b90*/  @!P1 IMAD.MOV.U32 R7, RZ, RZ, R20 ;  /* 0x000000ffff079224 */ /* 0x000fe200078e0014 */
[----:B------:R-:W-:Y:S01]  /*10ba0*/  PRMT R9, RZ, 0x7610, R9 ;  /* 0x00007610ff097816 */ /* 0x000fe20000000009 */
[----:B------:R-:W3:Y:S04]  /*10bb0*/  LDL.LU R22, [R1+0x134] ;  /* 0x0001340001167983 */ /* 0x000ee80000300800 */
[----:B------:R0:W3:Y:S01]  /*10bc0*/  @!P1 LDG.E.U16 R5, [R6.64] ;  /* 0x0000000806059981 */ /* 0x0000e2000c1e1500 */
[----:B------:R-:W-:-:S03]  /*10bd0*/  PRMT R11, RZ, 0x7610, R11 ;  /* 0x00007610ff0b7816 */ /* 0x000fc6000000000b */
[----:B------:R-:W3:Y:S04]  /*10be0*/  LDL.LU R23, [R1+0x128] ;  /* 0x0001280001177983 */ /* 0x000ee80000300800 */
[----:B------:R-:W3:Y:S04]  /*10bf0*/  LDL.LU R25, [R1+0x11c] ;  /* 0x00011c0001197983 */ /* 0x000ee80000300800 */
[----:B------:R-:W3:Y:S04]  /*10c00*/  LDL.LU R26, [R1+0x110] ;  /* 0x00011000011a7983 */ /* 0x000ee80000300800 */
[----:B------:R1:W-:Y:S04]  /*10c10*/  STS.U16 [R16+0x5500], R29 ;  /* 0x0055001d10007388 */ /* 0x0003e80000000400 */
[----:B------:R-:W3:Y:S01]  /*10c20*/  LDL.LU R24, [R1+0x104] ;  /* 0x0001040001187983 */ /* 0x000ee20000300800 */
[----:B0-----:R-:W-:-:S02]  /*10c30*/  @!P1 IMAD.MOV.U32 R6, RZ, RZ, R15 ;  /* 0x000000ffff069224 */ /* 0x001fc400078e000f */
[----:B------:R-:W-:Y:S01]  /*10c40*/  @!P1 IMAD.MOV.U32 R7, RZ, RZ, R18 ;  /* 0x000000ffff079224 */ /* 0x000fe200078e0012 */
[----:B-1----:R-:W3:Y:S04]  /*10c50*/  LDL.LU R29, [R1+0xf8] ;  /* 0x0000f800011d7983 */ /* 0x002ee80000300800 */
[----:B------:R4:W3:Y:S04]  /*10c60*/  @!P1 LDG.E.U16 R9, [R6.64] ;  /* 0x0000000806099981 */ /* 0x0008e8000c1e1500 */
[----:B------:R0:W-:Y:S04]  /*10c70*/  STS.U16 [R16+0x5900], R19 ;  /* 0x0059001310007388 */ /* 0x0001e80000000400 */
[----:B------:R-:W3:Y:S04]  /*10c80*/  LDL.LU R27, [R1+0xec] ;  /* 0x0000ec00011b7983 */ /* 0x000ee80000300800 */
[----:B------:R-:W-:Y:S04]  /*10c90*/  STS.U16 [R16+0x5d00], R17 ;  /* 0x005d001110007388 */ /* 0x000fe80000000400 */
[----:B0-----:R-:W3:Y:S04]  /*10ca0*/  LDL.LU R19, [R1+0x264] ;  /* 0x0002640001137983 */ /* 0x001ee80000300800 */
[----:B------:R0:W-:Y:S04]  /*10cb0*/  STS.U16 [R16+0x6100], R28 ;  /* 0x0061001c10007388 */ /* 0x0001e80000000400 */
[----:B------:R-:W3:Y:S04]  /*10cc0*/  LDL.LU R18, [R1+0x25c] ;  /* 0x00025c0001127983 */ /* 0x000ee80000300800 */
[----:B0-----:R-:W3:Y:S01]  /*10cd0*/  LDL.LU R16, [R1+0x254] ;  /* 0x0002540001107983 */ /* 0x001ee20000300800 */
[----:B----4-:R-:W-:-:S02]  /*10ce0*/  @!P1 IMAD.MOV.U32 R7, RZ, RZ, R14 ;  /* 0x000000ffff079224 */ /* 0x010fc400078e000e */
[----:B--2---:R-:W-:-:S05]  /*10cf0*/  @!P1 IMAD.MOV.U32 R6, RZ, RZ, R12 ;  /* 0x000000ffff069224 */ /* 0x004fca00078e000c */
[----:B------:R0:W2:Y:S02]  /*10d00*/  @!P1 LDG.E.U16 R11, [R6.64] ;  /* 0x00000008060b9981 */ /* 0x0000a4000c1e1500 */
[----:B0-----:R-:W-:Y:S02]  /*10d10*/  @!P1 IMAD.MOV.U32 R7, RZ, RZ, R0 ;  /* 0x000000ffff079224 */ /* 0x001fe400078e0000 */
[----:B---3--:R-:W-:Y:S02]  /*10d20*/  @!P1 IMAD.MOV.U32 R6, RZ, RZ, R10 ;  /* 0x000000ffff069224 */ /* 0x008fe400078e000a */
[----:B------:R-:W3:Y:S04]  /*10d30*/  LDL.LU R10, [R1+0x24c] ;  /* 0x00024c00010a7983 */ /* 0x000ee80000300800 */
[----:B------:R-:W4:Y:S04]  /*10d40*/  LDL.LU R14, [R1+0x244] ;  /* 0x00024400010e7983 */ /* 0x000f280000300800 */
[----:B------:R-:W2:Y:S04]  /*10d50*/  LDL.LU R15, [R1+0x23c] ;  /* 0x00023c00010f7983 */ /* 0x000ea80000300800 */
[----:B------:R-:W2:Y:S04]  /*10d60*/  LDL.LU R20, [R1+0x234] ;  /* 0x0002340001147983 */ /* 0x000ea80000300800 */
[----:B------:R-:W2:Y:S04]  /*10d70*/  LDL.LU R17, [R1+0x22c] ;  /* 0x00022c0001117983 */ /* 0x000ea80000300800 */
[----:B------:R0:W-:Y:S04]  /*10d80*/  STL [R1+0xaa8], R0 ;  /* 0x000aa80001007387 */ /* 0x0001e80000100800 */
[----:B0-----:R-:W2:Y:S04]  /*10d90*/  LDL R0, [R1+0x874] ;  /* 0x0008740001007983 */ /* 0x001ea80000100800 */
[----:B------:R-:W0:Y:S01]  /*10da0*/  S2R R28, SR_TID.X ;  /* 0x00000000001c7919 */ /* 0x000e220000002100 */
[----:B------:R-:W-:-:S02]  /*10db0*/  SEL R12, RZ, 0x90, !P0 ;  /* 0x00000090ff0c7807 */ /* 0x000fc40004000000 */
[----:B0-----:R-:W-:-:S05]  /*10dc0*/  LOP3.LUT R28, R28, 0x3f, RZ, 0xc0, !PT ;  /* 0x0000003f1c1c7812 */ /* 0x001fca00078ec0ff */
[----:B------:R-:W-:-:S05]  /*10dd0*/  IMAD.SHL.U32 R21, R28, 0x2, RZ ;  /* 0x000000021c157824 */ /* 0x000fca00078e00ff */
[----:B------:R-:W-:-:S04]  /*10de0*/  LOP3.LUT R12, R12, R21, RZ, 0x3c, !PT ;  /* 0x000000150c0c7212 */ /* 0x000fc800078e3cff */
[----:B------:R-:W-:Y:S01]  /*10df0*/  LOP3.LUT R12, R12, 0x40, RZ, 0x3c, !PT ;  /* 0x000000400c0c7812 */ /* 0x000fe200078e3cff */
[----:B--2---:R0:W-:Y:S04]  /*10e00*/  STS.U16 [R0+0x6500], R22 ;  /* 0x0065001600007388 */ /* 0x0041e80000000400 */
[----:B------:R1:W-:Y:S04]  /*10e10*/  STS.U16 [R0+0x6900], R23 ;  /* 0x0069001700007388 */ /* 0x0003e80000000400 */
[----:B0-----:R-:W2:Y:S04]  /*10e20*/  LDL.LU R22, [R1+0x224] ;  /* 0x0002240001167983 */ /* 0x001ea80000300800 */
[----:B-1----:R-:W2:Y:S04]  /*10e30*/  LDL.LU R23, [R1+0x21c] ;  /* 0x00021c0001177983 */ /* 0x002ea80000300800 */
[----:B------:R-:W2:Y:S04]  /*10e40*/  LDL.LU R28, [R1+0x20c] ;  /* 0x00020c00011c7983 */ /* 0x000ea80000300800 */
[----:B------:R0:W-:Y:S04]  /*10e50*/  STS.U16 [R0+0x6d00], R25 ;  /* 0x006d001900007388 */ /* 0x0001e80000000400 */
[----:B------:R1:W-:Y:S04]  /*10e60*/  STS.U16 [R0+0x7100], R26 ;  /* 0x0071001a00007388 */ /* 0x0003e80000000400 */
[----:B------:R3:W-:Y:S04]  /*10e70*/  STS.U16 [R0+0x7500], R24 ;  /* 0x0075001800007388 */ /* 0x0007e80000000400 */
[----:B0-----:R-:W2:Y:S04]  /*10e80*/  LDL.LU R25, [R1+0x1fc] ;  /* 0x0001fc0001197983 */ /* 0x001ea80000300800 */
[----:B-1----:R-:W2:Y:S04]  /*10e90*/  LDL.LU R26, [R1+0x1f0] ;  /* 0x0001f000011a7983 */ /* 0x002ea80000300800 */
[----:B------:R0:W-:Y:S04]  /*10ea0*/  STS.U16 [R0+0x7900], R29 ;  /* 0x0079001d00007388 */ /* 0x0001e80000000400 */
[----:B---3--:R-:W3:Y:S04]  /*10eb0*/  LDL.LU R24, [R1+0x1e0] ;  /* 0x0001e00001187983 */ /* 0x008ee80000300800 */
[----:B------:R1:W-:Y:S04]  /*10ec0*/  STS.U16 [R0+0x7d00], R27 ;  /* 0x007d001b00007388 */ /* 0x0003e80000000400 */
[----:B0-----:R-:W3:Y:S04]  /*10ed0*/  LDL.LU R29, [R1+0x1d4] ;  /* 0x0001d400011d7983 */ /* 0x001ee80000300800 */
[----:B------:R0:W-:Y:S04]  /*10ee0*/  STS.U16 [R12+0x200], R19 ;  /* 0x000200130c007388 */ /* 0x0001e80000000400 */
[----:B-1----:R-:W3:Y:S04]  /*10ef0*/  LDL.LU R27, [R1+0x1c4] ;  /* 0x0001c400011b7983 */ /* 0x002ee80000300800 */
[----:B0-----:R-:W3:Y:S04]  /*10f00*/  LDL.LU R19, [R1+0x1b4] ;  /* 0x0001b40001137983 */ /* 0x001ee80000300800 */
[----:B------:R0:W-:Y:S04]  /*10f10*/  STS.U16 [R12+0x600], R18 ;  /* 0x000600120c007388 */ /* 0x0001e80000000400 */
[----:B------:R1:W-:Y:S04]  /*10f20*/  STS.U16 [R12+0xa00], R16 ;  /* 0x000a00100c007388 */ /* 0x0003e80000000400 */
[----:B0-----:R-:W3:Y:S04]  /*10f30*/  LDL.LU R18, [R1+0x1a8] ;  /* 0x0001a80001127983 */ /* 0x001ee80000300800 */
[----:B-1----:R-:W3:Y:S01]  /*10f40*/  LDL.LU R16, [R1+0x198] ;  /* 0x0001980001107983 */ /* 0x002ee20000300800 */
[----:B------:R-:W-:-:S03]  /*10f50*/  PRMT R13, RZ, 0x7610, R13 ;  /* 0x00007610ff0d7816 */ /* 0x000fc6000000000d */
[----:B------:R0:W-:Y:S04]  /*10f60*/  STS.U16 [R12+0xe00], R10 ;  /* 0x000e000a0c007388 */ /* 0x0001e80000000400 */
[----:B----4-:R-:W-:Y:S04]  /*10f70*/  STS.U16 [R12+0x1200], R14 ;  /* 0x0012000e0c007388 */ /* 0x010fe80000000400 */
[----:B------:R1:W4:Y:S04]  /*10f80*/  @!P1 LDG.E.U16 R13, [R6.64] ;  /* 0x00000008060d9981 */ /* 0x000328000c1e1500 */
[----:B0-----:R-:W4:Y:S04]  /*10f90*/  LDL.LU R10, [R1+0x188] ;  /* 0x00018800010a7983 */ /* 0x001f280000300800 */
[----:B------:R-:W-:Y:S04]  /*10fa0*/  STS.U16 [R12+0x1600], R15 ;  /* 0x0016000f0c007388 */ /* 0x000fe80000000400 */
[----:B------:R-:W4:Y:S04]  /*10fb0*/  LDL.LU R21, [R1+0x17c] ;  /* 0x00017c0001157983 */ /* 0x000f280000300800 */
[----:B------:R-:W-:Y:S04]  /*10fc0*/  STS.U16 [R12+0x1a00], R20 ;  /* 0x001a00140c007388 */ /* 0x000fe80000000400 */
[----:B-1----:R-:W4:Y:S04]  /*10fd0*/  LDL.LU R6, [R1+0x16c] ;  /* 0x00016c0001067983 */ /* 0x002f280000300800 */
[----:B------:R0:W-:Y:S04]  /*10fe0*/  STS.U16 [R12+0x1e00], R17 ;  /* 0x001e00110c007388 */ /* 0x0001e80000000400 */
[----:B------:R-:W4:Y:S04]  /*10ff0*/  LDL.LU R7, [R1+0x164] ;  /* 0x0001640001077983 */ /* 0x000f280000300800 */
[----:B------:R-:W4:Y:S04]  /*11000*/  LDL.LU R0, [R1+0x150] ;  /* 0x0001500001007983 */ /* 0x000f280000300800 */
[----:B0-----:R-:W4:Y:S04]  /*11010*/  LDL.LU R17, [R1+0x140] ;  /* 0x0001400001117983 */ /* 0x001f280000300800 */
[----:B------:R-:W4:Y:S04]  /*11020*/  LDL.LU R20, [R1+0x130] ;  /* 0x0001300001147983 */ /* 0x000f280000300800 */
[----:B--2---:R-:W-:Y:S04]  /*11030*/  STS.U16 [R12+0x2200], R22 ;  /* 0x002200160c007388 */ /* 0x004fe80000000400 */
[----:B------:R-:W-:Y:S04]  /*11040*/  STS.U16 [R12+0x2600], R23 ;  /* 0x002600170c007388 */ /* 0x000fe80000000400 */
[----:B------:R0:W-:Y:S04]  /*11050*/  STS.U16 [R12+0x2a00], R28 ;  /* 0x002a001c0c007388 */ /* 0x0001e80000000400 */
[----:B0-----:R-:W2:Y:S04]  /*11060*/  LDL.LU R28, [R1+0x124] ;  /* 0x00012400011c7983 */ /* 0x001ea80000300800 */
[----:B------:R-:W2:Y:S04]  /*11070*/  LDL.LU R23, [R1+0x118] ;  /* 0x0001180001177983 */ /* 0x000ea80000300800 */
[----:B------:R0:W-:Y:S04]  /*11080*/  STS.U16 [R12+0x2e00], R25 ;  /* 0x002e00190c007388 */ /* 0x0001e80000000400 */
[----:B------:R1:W-:Y:S04]  /*11090*/  STS.U16 [R12+0x3200], R26 ;  /* 0x0032001a0c007388 */ /* 0x0003e80000000400 */
[----:B0-----:R-:W2:Y:S04]  /*110a0*/  LDL.LU R25, [R1+0x10c] ;  /* 0x00010c0001197983 */ /* 0x001ea80000300800 */
[----:B-1----:R-:W2:Y:S04]  /*110b0*/  LDL.LU R26, [R1+0x100] ;  /* 0x00010000011a7983 */ /* 0x002ea80000300800 */
[----:B---3--:R0:W-:Y:S04]  /*110c0*/  STS.U16 [R12+0x3600], R24 ;  /* 0x003600180c007388 */ /* 0x0081e80000000400 */
[----:B------:R1:W-:Y:S04]  /*110d0*/  STS.U16 [R12+0x3a00], R29 ;  /* 0x003a001d0c007388 */ /* 0x0003e80000000400 */
[----:B------:R-:W-:Y:S04]  /*110e0*/  STS.U16 [R12+0x3e00], R27 ;  /* 0x003e001b0c007388 */ /* 0x000fe80000000400 */
[----:B0-----:R-:W3:Y:S04]  /*110f0*/  LDL.LU R24, [R1+0xf4] ;  /* 0x0000f40001187983 */ /* 0x001ee80000300800 */
[----:B-1----:R-:W3:Y:S04]  /*11100*/  LDL.LU R29, [R1+0xe8] ;  /* 0x0000e800011d7983 */ /* 0x002ee80000300800 */
[----:B------:R0:W-:Y:S04]  /*11110*/  STS.U16 [R12+0x4200], R19 ;  /* 0x004200130c007388 */ /* 0x0001e80000000400 */
[----:B0-----:R-:W3:Y:S04]  /*11120*/  LDL.LU R19, [R1+0x260] ;  /* 0x0002600001137983 */ /* 0x001ee80000300800 */
[----:B------:R-:W3:Y:S04]  /*11130*/  LDL R27, [R1+0x86c] ;  /* 0x00086c00011b7983 */ /* 0x000ee80000100800 */
[----:B------:R-:W3:Y:S04]  /*11140*/  LDL.LU R14, [R1+0x258] ;  /* 0x00025800010e7983 */ /* 0x000ee80000300800 */
[----:B------:R-:W3:Y:S04]  /*11150*/  LDL.LU R15, [R1+0x250] ;  /* 0x00025000010f7983 */ /* 0x000ee80000300800 */
[----:B------:R0:W-:Y:S04]  /*11160*/  STS.U16 [R12+0x4600], R18 ;  /* 0x004600120c007388 */ /* 0x0001e80000000400 */
[----:B------:R-:W3:Y:S04]  /*11170*/  LDL.LU R22, [R1+0x248] ;  /* 0x0002480001167983 */ /* 0x000ee80000300800 */
[----:B------:R1:W-:Y:S04]  /*11180*/  STS.U16 [R12+0x4a00], R16 ;  /* 0x004a00100c007388 */ /* 0x0003e80000000400 */
[----:B0-----:R-:W3:Y:S04]  /*11190*/  LDL.LU R18, [R1+0x240] ;  /* 0x0002400001127983 */ /* 0x001ee80000300800 */
[----:B-1----:R-:W3:Y:S04]  /*111a0*/  LDL.LU R16, [R1+0x238] ;  /* 0x0002380001107983 */ /* 0x002ee80000300800 */
[----:B----4-:R0:W-:Y:S04]  /*111b0*/  STS.U16 [R12+0x4e00], R10 ;  /* 0x004e000a0c007388 */ /* 0x0101e80000000400 */
[----:B------:R-:W-:Y:S04]  /*111c0*/  STS.U16 [R12+0x5200], R21 ;  /* 0x005200150c007388 */ /* 0x000fe80000000400 */
[----:B------:R-:W-:Y:S04]  /*111d0*/  STS.U16 [R12+0x5600], R6 ;  /* 0x005600060c007388 */ /* 0x000fe80000000400 */
[----:B0-----:R-:W4:Y:S04]  /*111e0*/  LDL.LU R10, [R1+0xf18] ;  /* 0x000f1800010a7983 */ /* 0x001f280000300800 */
[----:B------:R0:W-:Y:S04]  /*111f0*/  STS.U16 [R12+0x5a00], R7 ;  /* 0x005a00070c007388 */ /* 0x0001e80000000400 */
[----:B------:R1:W-:Y:S04]  /*11200*/  STS.U16 [R12+0x5e00], R0 ;  /* 0x005e00000c007388 */ /* 0x0003e80000000400 */
[----:B------:R1:W-:Y:S04]  /*11210*/  STS.U16 [R12+0x6200], R17 ;  /* 0x006200110c007388 */ /* 0x0003e80000000400 */
[----:B0-----:R-:W4:Y:S04]  /*11220*/  LDL.LU R7, [R1+0x230] ;  /* 0x0002300001077983 */ /* 0x001f280000300800 */
[----:B-1----:R-:W4:Y:S04]  /*11230*/  LDL.LU R0, [R1+0x228] ;  /* 0x0002280001007983 */ /* 0x002f280000300800 */
[----:B------:R0:W-:Y:S04]  /*11240*/  STS.U16 [R12+0x6600], R20 ;  /* 0x006600140c007388 */ /* 0x0001e80000000400 */
[----:B------:R-:W4:Y:S04]  /*11250*/  LDL.LU R17, [R1+0x220] ;  /* 0x0002200001117983 */ /* 0x000f280000300800 */
[----:B0-----:R-:W4:Y:S04]  /*11260*/  LDL.LU R20, [R1+0x218] ;  /* 0x0002180001147983 */ /* 0x001f280000300800 */
[----:B--2---:R0:W-:Y:S04]  /*11270*/  STS.U16 [R12+0x6a00], R28 ;  /* 0x006a001c0c007388 */ /* 0x0041e80000000400 */
[----:B------:R-:W-:Y:S04]  /*11280*/  STS.U16 [R12+0x6e00], R23 ;  /* 0x006e00170c007388 */ /* 0x000fe80000000400 */
[----:B0-----:R-:W2:Y:S04]  /*11290*/  LDL.LU R28, [R1+0x204] ;  /* 0x00020400011c7983 */ /* 0x001ea80000300800 */
[----:B------:R0:W-:Y:S04]  /*112a0*/  STS.U16 [R12+0x7200], R25 ;  /* 0x007200190c007388 */ /* 0x0001e80000000400 */
[----:B------:R1:W-:Y:S04]  /*112b0*/  STS.U16 [R12+0x7600], R26 ;  /* 0x0076001a0c007388 */ /* 0x0003e80000000400 */
[----:B0-----:R-:W2:Y:S04]  /*112c0*/  LDL.LU R25, [R1+0x1f8] ;  /* 0x0001f80001197983 */ /* 0x001ea80000300800 */
[----:B-1----:R-:W2:Y:S04]  /*112d0*/  LDL.LU R26, [R1+0x1e8] ;  /* 0x0001e800011a7983 */ /* 0x002ea80000300800 */
[----:B------:R-:W2:Y:S04]  /*112e0*/  LDL.LU R21, [R1+0x1dc] ;  /* 0x0001dc0001157983 */ /* 0x000ea80000300800 */
[----:B---3--:R-:W-:Y:S04]  /*112f0*/  STS.U16 [R12+0x7a00], R24 ;  /* 0x007a00180c007388 */ /* 0x008fe80000000400 */
[----:B------:R0:W-:Y:S04]  /*11300*/  STS.U16 [R12+0x7e00], R29 ;  /* 0x007e001d0c007388 */ /* 0x0001e80000000400 */
[----:B------:R-:W3:Y:S04]  /*11310*/  LDL.LU R23, [R1+0x1d0] ;  /* 0x0001d00001177983 */ /* 0x000ee80000300800 */
[----:B0-----:R-:W3:Y:S04]  /*11320*/  LDL.LU R29, [R1+0x1c0] ;  /* 0x0001c000011d7983 */ /* 0x001ee80000300800 */
[----:B------:R-:W3:Y:S04]  /*11330*/  LDL.LU R24, [R1+0x1b0] ;  /* 0x0001b00001187983 */ /* 0x000ee80000300800 */
[----:B------:R0:W-:Y:S04]  /*11340*/  STS.U16 [R27+0x300], R19 ;  /* 0x000300131b007388 */ /* 0x0001e80000000400 */
[----:B0-----:R-:W3:Y:S04]  /*11350*/  LDL.LU R19, [R1+0x1a0] ;  /* 0x0001a00001137983 */ /* 0x001ee80000300800 */
[----:B------:R0:W-:Y:S04]  /*11360*/  STS.U16 [R27+0x700], R14 ;  /* 0x0007000e1b007388 */ /* 0x0001e80000000400 */
[----:B------:R-:W3:Y:S04]  /*11370*/  LDL.LU R12, [R1+0x194] ;  /* 0x00019400010c7983 */ /* 0x000ee80000300800 */
[----:B------:R1:W-:Y:S04]  /*11380*/  STS.U16 [R27+0xb00], R15 ;  /* 0x000b000f1b007388 */ /* 0x0003e80000000400 */
[----:B0-----:R-:W3:Y:S04]  /*11390*/  LDL.LU R14, [R1+0x184] ;  /* 0x00018400010e7983 */ /* 0x001ee80000300800 */
[----:B------:R0:W-:Y:S04]  /*113a0*/  STS.U16 [R27+0xf00], R22 ;  /* 0x000f00161b007388 */ /* 0x0001e80000000400 */
[----:B-1----:R-:W3:Y:S04]  /*113b0*/  LDL.LU R15, [R1+0x178] ;  /* 0x00017800010f7983 */ /* 0x002ee80000300800 */
[----:B------:R1:W-:Y:S04]  /*113c0*/  STS.U16 [R27+0x1300], R18 ;  /* 0x001300121b007388 */ /* 0x0003e80000000400 */
[----:B0-----:R-:W3:Y:S04]  /*113d0*/  LDL.LU R22, [R1+0x168] ;  /* 0x0001680001167983 */ /* 0x001ee80000300800 */
[----:B------:R0:W-:Y:S04]  /*113e0*/  STS.U16 [R27+0x1700], R16 ;  /* 0x001700101b007388 */ /* 0x0001e80000000400 */
[----:B-1----:R-:W3:Y:S04]  /*113f0*/  LDL.LU R18, [R1+0x158] ;  /* 0x0001580001127983 */ /* 0x002ee80000300800 */
[----:B0-----:R-:W3:Y:S04]  /*11400*/  LDL.LU R16, [R1+0x148] ;  /* 0x0001480001107983 */ /* 0x001ee80000300800 */
[----:B----4-:R0:W-:Y:S04]  /*11410*/  STS.U16 [R27+0x1b00], R7 ;  /* 0x001b00071b007388 */ /* 0x0101e80000000400 */
[----:B------:R-:W-:Y:S04]  /*11420*/  STS.U16 [R27+0x1f00], R0 ;  /* 0x001f00001b007388 */ /* 0x000fe80000000400 */
[----:B0-----:R-:W4:Y:S04]  /*11430*/  LDL.LU R7, [R1+0x138] ;  /* 0x0001380001077983 */ /* 0x001f280000300800 */
[----:B------:R0:W-:Y:S04]  /*11440*/  STS.U16 [R27+0x2300], R17 ;  /* 0x002300111b007388 */ /* 0x0001e80000000400 */
[----:B------:R-:W-:Y:S04]  /*11450*/  STS.U16 [R27+0x2700], R20 ;  /* 0x002700141b007388 */ /* 0x000fe80000000400 */
[----:B0-----:R-:W4:Y:S04]  /*11460*/  LDL.LU R17, [R1+0x12c] ;  /* 0x00012c0001117983 */ /* 0x001f280000300800 */
[----:B------:R-:W4:Y:S04]  /*11470*/  LDL.LU R6, [R1+0x120] ;  /* 0x0001200001067983 */ /* 0x000f280000300800 */
[----:B------:R-:W4:Y:S04]  /*11480*/  LDL.LU R0, [R1+0x114] ;  /* 0x0001140001007983 */ /* 0x000f280000300800 */
[----:B--2---:R0:W-:Y:S04]  /*11490*/  STS.U16 [R27+0x2b00], R28 ;  /* 0x002b001c1b007388 */ /* 0x0041e80000000400 */
[----:B0-----:R-:W2:Y:S04]  /*114a0*/  LDL.LU R28, [R1+0x108] ;  /* 0x00010800011c7983 */ /* 0x001ea80000300800 */
[----:B------:R0:W-:Y:S04]  /*114b0*/  STS.U16 [R27+0x2f00], R25 ;  /* 0x002f00191b007388 */ /* 0x0001e80000000400 */
[----:B------:R1:W-:Y:S04]  /*114c0*/  STS.U16 [R27+0x3300], R26 ;  /* 0x0033001a1b007388 */ /* 0x0003e80000000400 */
[----:B------:R-:W-:Y:S04]  /*114d0*/  STS.U16 [R27+0x3700], R21 ;  /* 0x003700151b007388 */ /* 0x000fe80000000400 */
[----:B0-----:R-:W2:Y:S04]  /*114e0*/  LDL.LU R25, [R1+0xfc] ;  /* 0x0000fc0001197983 */ /* 0x001ea80000300800 */
[----:B-1----:R-:W2:Y:S04]  /*114f0*/  LDL.LU R26, [R1+0xf0] ;  /* 0x0000f000011a7983 */ /* 0x002ea80000300800 */
[----:B---3--:R-:W-:Y:S04]  /*11500*/  STS.U16 [R27+0x3b00], R23 ;  /* 0x003b00171b007388 */ /* 0x008fe80000000400 */
[----:B------:R0:W-:Y:S04]  /*11510*/  STS.U16 [R27+0x3f00], R29 ;  /* 0x003f001d1b007388 */ /* 0x0001e80000000400 */
[----:B------:R-:W-:Y:S04]  /*11520*/  STS.U16 [R27+0x4300], R24 ;  /* 0x004300181b007388 */ /* 0x000fe80000000400 */
[----:B0-----:R-:W3:Y:S04]  /*11530*/  LDL.LU R29, [R1+0xe4] ;  /* 0x0000e400011d7983 */ /* 0x001ee80000300800 */
[----:B------:R-:W3:Y:S04]  /*11540*/  LDL.LU R20, [R1+0xe0] ;  /* 0x0000e00001147983 */ /* 0x000ee80000300800 */
[----:B------:R-:W3:Y:S04]  /*11550*/  LDL.LU R21, [R1+0xbc] ;  /* 0x0000bc0001157983 */ /* 0x000ee80000300800 */
[----:B------:R0:W-:Y:S04]  /*11560*/  STS.U16 [R27+0x4700], R19 ;  /* 0x004700131b007388 */ /* 0x0001e80000000400 */
[----:B------:R-:W3:Y:S04]  /*11570*/  LDL.LU R23, [R1+0x9c] ;  /* 0x00009c0001177983 */ /* 0x000ee80000300800 */
[----:B0-----:R-:W3:Y:S04]  /*11580*/  LDL.LU R19, [R1+0x78] ;  /* 0x0000780001137983 */ /* 0x001ee80000300800 */
[----:B------:R0:W-:Y:S04]  /*11590*/  STS.U16 [R27+0x4b00], R12 ;  /* 0x004b000c1b007388 */ /* 0x0001e80000000400 */
[----:B------:R1:W-:Y:S04]  /*115a0*/  STS.U16 [R27+0x4f00], R14 ;  /* 0x004f000e1b007388 */ /* 0x0003e80000000400 */
[----:B------:R0:W-:Y:S04]  /*115b0*/  STS.U16 [R27+0x5300], R15 ;  /* 0x0053000f1b007388 */ /* 0x0001e80000000400 */
[----:B------:R-:W3:Y:S04]  /*115c0*/  LDL.LU R24, [R1+0x58] ;  /* 0x0000580001187983 */ /* 0x000ee80000300800 */
[----:B------:R-:W-:Y:S04]  /*115d0*/  STS.U16 [R27+0x5700], R22 ;  /* 0x005700161b007388 */ /* 0x000fe80000000400 */
[----:B0-----:R-:W3:Y:S04]  /*115e0*/  LDL.LU R12, [R1+0xf14] ;  /* 0x000f1400010c7983 */ /* 0x001ee80000300800 */
[----:B------:R-:W-:Y:S04]  /*115f0*/  STS.U16 [R27+0x5b00], R18 ;  /* 0x005b00121b007388 */ /* 0x000fe80000000400 */
[----:B------:R0:W-:Y:S04]  /*11600*/  STS.U16 [R27+0x5f00], R16 ;  /* 0x005f00101b007388 */ /* 0x0001e80000000400 */
[----:B-1----:R-:W3:Y:S04]  /*11610*/  LDL.LU R14, [R1+0xf10] ;  /* 0x000f1000010e7983 */ /* 0x002ee80000300800 */
[----:B------:R-:W3:Y:S04]  /*11620*/  LDL.LU R15, [R1+0xf0c] ;  /* 0x000f0c00010f7983 */ /* 0x000ee80000300800 */
[----:B0-----:R-:W0:Y:S04]  /*11630*/  S2R R16, SR_TID.X ;  /* 0x0000000000107919 */ /* 0x001e280000002100 */
[----:B----4-:R0:W-:Y:S04]  /*11640*/  STS.U16 [R27+0x6300], R7 ;  /* 0x006300071b007388 */ /* 0x0101e80000000400 */
[----:B------:R-:W4:Y:S04]  /*11650*/  LDL.LU R22, [R1+0xdc] ;  /* 0x0000dc0001167983 */ /* 0x000f280000300800 */
[----:B------:R-:W4:Y:S04]  /*11660*/  LDL.LU R18, [R1+0x54] ;  /* 0x0000540001127983 */ /* 0x000f280000300800 */
[----:B------:R1:W-:Y:S04]  /*11670*/  STS.U16 [R27+0x6700], R17 ;  /* 0x006700111b007388 */ /* 0x0003e80000000400 */
[----:B------:R1:W-:Y:S01]  /*11680*/  STS.U16 [R27+0x6b00], R6 ;  /* 0x006b00061b007388 */ /* 0x0003e20000000400 */
[----:B0-----:R-:W-:-:S03]  /*11690*/  LOP3.LUT R7, R16, 0x7f, RZ, 0xc0, !PT ;  /* 0x0000007f10077812 */ /* 0x001fc600078ec0ff */
[----:B------:R-:W-:Y:S04]  /*116a0*/  STS.U16 [R27+0x6f00], R0 ;  /* 0x006f00001b007388 */ /* 0x000fe80000000400 */
[----:B-1----:R-:W4:Y:S01]  /*116b0*/  LDL.LU R17, [R1+0x98] ;  /* 0x0000980001117983 */ /* 0x002f220000300800 */
[----:B------:R-:W-:-:S03]  /*116c0*/  IMAD.SHL.U32 R6, R7, 0x2, RZ ;  /* 0x0000000207067824 */ /* 0x000fc600078e00ff */
[----:B--2---:R0:W-:Y:S04]  /*116d0*/  STS.U16 [R27+0x7300], R28 ;  /* 0x0073001c1b007388 */ /* 0x0041e80000000400 */
[----:B0-----:R-:W2:Y:S04]  /*116e0*/  LDL.LU R28, [R1+0x74] ;  /* 0x00007400011c7983 */ /* 0x001ea80000300800 */
[----:B------:R0:W-:Y:S04]  /*116f0*/  STS.U16 [R27+0x7700], R25 ;  /* 0x007700191b007388 */ /* 0x0001e80000000400 */
[----:B------:R1:W-:Y:S04]  /*11700*/  STS.U16 [R27+0x7b00], R26 ;  /* 0x007b001a1b007388 */ /* 0x0003e80000000400 */
[----:B0-----:R-:W2:Y:S04]  /*11710*/  LDL.LU R25, [R1+0xd8] ;  /* 0x0000d80001197983 */ /* 0x001ea80000300800 */
[----:B-1----:R-:W2:Y:S04]  /*11720*/  LDL.LU R26, [R1+0x50] ;  /* 0x00005000011a7983 */ /* 0x002ea80000300800 */
[----:B------:R-:W2:Y:S04]  /*11730*/  LDL.LU R0, [R1+0xb4] ;  /* 0x0000b40001007983 */ /* 0x000ea80000300800 */
[----:B---3--:R0:W-:Y:S04]  /*11740*/  STS.U16 [R27+0x7f00], R29 ;  /* 0x007f001d1b007388 */ /* 0x0081e80000000400 */
[----:B------:R1:W-:Y:S04]  /*11750*/  STS.U16 [R6+0x8000], R20 ;  /* 0x0080001406007388 */ /* 0x0003e80000000400 */
[----:B------:R3:W-:Y:S04]  /*11760*/  STS.U16 [R6+0x9000], R21 ;  /* 0x0090001506007388 */ /* 0x0007e80000000400 */
[----:B0-----:R-:W2:Y:S04]  /*11770*/  LDL.LU R27, [R1] ;  /* 0x00000000011b7983 */ /* 0x001ea80000300800 */
[----:B-1----:R-:W2:Y:S04]  /*11780*/  LDL.LU R20, [R1+0xf08] ;  /* 0x000f080001147983 */ /* 0x002ea80000300800 */
[----:B---3--:R-:W3:Y:S04]  /*11790*/  LDL.LU R21, [R1+0xf04] ;  /* 0x000f040001157983 */ /* 0x008ee80000300800 */
[----:B------:R0:W-:Y:S04]  /*117a0*/  STS.U16 [R6+0xa000], R23 ;  /* 0x00a0001706007388 */ /* 0x0001e80000000400 */
[----:B------:R1:W-:Y:S04]  /*117b0*/  STS.U16 [R6+0xb000], R19 ;  /* 0x00b0001306007388 */ /* 0x0003e80000000400 */
[----:B0-----:R-:W2:Y:S04]  /*117c0*/  LDL.LU R23, [R1+0xf00] ;  /* 0x000f000001177983 */ /* 0x001ea80000300800 */
[----:B-1----:R-:W2:Y:S04]  /*117d0*/  LDL.LU R19, [R1+0xefc] ;  /* 0x000efc0001137983 */ /* 0x002ea80000300800 */
[----:B------:R-:W0:Y:S04]  /*117e0*/  S2R R29, SR_TID.X ;  /* 0x00000000001d7919 */ /* 0x000e280000002100 */
[----:B------:R1:W-:Y:S01]  /*117f0*/  STS.U16 [R6+0x8100], R24 ;  /* 0x0081001806007388 */ /* 0x0003e20000000400 */
[----:B0-----:R-:W-:-:S05]  /*11800*/  LOP3.LUT R29, R29, 0x7f, RZ, 0xc0, !PT ;  /* 0x0000007f1d1d7812 */ /* 0x001fca00078ec0ff */
[----:B-1----:R-:W-:Y:S02]  /*11810*/  IMAD.SHL.U32 R24, R29, 0x2, RZ ;  /* 0x000000021d187824 */ /* 0x002fe400078e00ff */
[----:B------:R-:W3:Y:S03]  /*11820*/  LDL.LU R29, [R1+0xd4] ;  /* 0x0000d400011d7983 */ /* 0x000ee60000300800 */
[----:B------:R-:W-:Y:S01]  /*11830*/  LOP3.LUT R24, R24, 0x10, RZ, 0x3c, !PT ;  /* 0x0000001018187812 */ /* 0x000fe200078e3cff */
[----:B--2---:R0:W-:Y:S04]  /*11840*/  STS.U16 [R6+0x9100], R19 ;  /* 0x0091001306007388 */ /* 0x0041e80000000400 */
[----:B------:R1:W-:Y:S04]  /*11850*/  STS.U16 [R6+0xa100], R23 ;  /* 0x00a1001706007388 */ /* 0x0003e80000000400 */
[----:B------:R2:W-:Y:S04]  /*11860*/  STS.U16 [R6+0xb100], R8 ;  /* 0x00b1000806007388 */ /* 0x0005e80000000400 */
[----:B0-----:R-:W3:Y:S04]  /*11870*/  LDL.LU R19, [R1+0x3c] ;  /* 0x00003c0001137983 */ /* 0x001ee80000300800 */
[----:B-1----:R-:W3:Y:S04]  /*11880*/  LDL.LU R23, [R1+0xb8] ;  /* 0x0000b80001177983 */ /* 0x002ee80000300800 */
[----:B--2---:R-:W2:Y:S04]  /*11890*/  LDL.LU R8, [R1+0x70] ;  /* 0x0000700001087983 */ /* 0x004ea80000300800 */
[----:B----4-:R0:W-:Y:S04]  /*118a0*/  STS.U16 [R24+0x8200], R22 ;  /* 0x0082001618007388 */ /* 0x0101e80000000400 */
[----:B------:R1:W-:Y:S04]  /*118b0*/  STS.U16 [R24+0x8300], R18 ;  /* 0x0083001218007388 */ /* 0x0003e80000000400 */
[----:B0-----:R-:W4:Y:S04]  /*118c0*/  LDL.LU R22, [R1+0xef8] ;  /* 0x000ef80001167983 */ /* 0x001f280000300800 */
[----:B-1----:R-:W2:Y:S01]  /*118d0*/  LDL.LU R18, [R1+0xef4] ;  /* 0x000ef40001127983 */ /* 0x002ea20000300800 */
[----:B------:R-:W-:-:S03]  /*118e0*/  LOP3.LUT R16, R16, 0x7f, RZ, 0xc0, !PT ;  /* 0x0000007f10107812 */ /* 0x000fc600078ec0ff */
[----:B---3--:R-:W-:Y:S04]  /*118f0*/  STS.U16 [R24+0x9200], R23 ;  /* 0x0092001718007388 */ /* 0x008fe80000000400 */
[----:B--2---:R0:W-:Y:S04]  /*11900*/  STS.U16 [R24+0x9300], R18 ;  /* 0x0093001218007388 */ /* 0x0041e80000000400 */
[----:B------:R1:W-:Y:S04]  /*11910*/  STS.U16 [R24+0xa200], R17 ;  /* 0x00a2001118007388 */ /* 0x0003e80000000400 */
[----:B----4-:R2:W-:Y:S04]  /*11920*/  STS.U16 [R24+0xa300], R22 ;  /* 0x00a3001618007388 */ /* 0x0105e80000000400 */
[----:B0-----:R-:W3:Y:S01]  /*11930*/  LDL.LU R18, [R1+0x6c] ;  /* 0x00006c0001127983 */ /* 0x001ee20000300800 */
[----:B-1----:R-:W-:-:S03]  /*11940*/  IMAD.SHL.U32 R17, R16, 0x2, RZ ;  /* 0x0000000210117824 */ /* 0x002fc600078e00ff */
[----:B------:R-:W4:Y:S04]  /*11950*/  LDL.LU R16, [R1+0xd0] ;  /* 0x0000d00001107983 */ /* 0x000f280000300800 */
[----:B--2---:R-:W2:Y:S01]  /*11960*/  LDL.LU R22, [R1+0x94] ;  /* 0x0000940001167983 */ /* 0x004ea20000300800 */
[----:B------:R-:W-:-:S03]  /*11970*/  LOP3.LUT R23, R17, 0x20, RZ, 0x3c, !PT ;  /* 0x0000002011177812 */ /* 0x000fc600078e3cff */
[----:B------:R0:W-:Y:S04]  /*11980*/  STS.U16 [R24+0xb200], R28 ;  /* 0x00b2001c18007388 */ /* 0x0001e80000000400 */
[----:B------:R1:W-:Y:S04]  /*11990*/  STS.U16 [R24+0xb300], R2 ;  /* 0x00b3000218007388 */ /* 0x0003e80000000400 */
[----:B------:R1:W-:Y:S04]  /*119a0*/  STS.U16 [R23+0x8400], R25 ;  /* 0x0084001917007388 */ /* 0x0003e80000000400 */
[----:B0-----:R-:W3:Y:S04]  /*119b0*/  LDL.LU R28, [R1+0xac] ;  /* 0x0000ac00011c7983 */ /* 0x001ee80000300800 */
[----:B-1----:R-:W3:Y:S04]  /*119c0*/  LDL.LU R24, [R1+0xef0] ;  /* 0x000ef00001187983 */ /* 0x002ee80000300800 */
[----:B------:R-:W3:Y:S01]  /*119d0*/  LDL.LU R2, [R1+0xb0] ;  /* 0x0000b00001027983 */ /* 0x000ee20000300800 */
[----:B------:R-:W-:-:S03]  /*119e0*/  LOP3.LUT R17, R17, 0x30, RZ, 0x3c, !PT ;  /* 0x0000003011117812 */ /* 0x000fc600078e3cff */
[----:B------:R-:W3:Y:S04]  /*119f0*/  LDL.LU R25, [R1+0xeec] ;  /* 0x000eec0001197983 */ /* 0x000ee80000300800 */
[----:B------:R0:W-:Y:S04]  /*11a00*/  STS.U16 [R23+0x8500], R26 ;  /* 0x0085001a17007388 */ /* 0x0001e80000000400 */
[----:B------:R1:W-:Y:S04]  /*11a10*/  STS.U16 [R23+0x9400], R0 ;  /* 0x0094000017007388 */ /* 0x0003e80000000400 */
[----:B------:R1:W-:Y:S04]  /*11a20*/  STS.U16 [R23+0x9500], R27 ;  /* 0x0095001b17007388 */ /* 0x0003e80000000400 */
[----:B0-----:R-:W3:Y:S04]  /*11a30*/  LDL.LU R26, [R1+0xee8] ;  /* 0x000ee800011a7983 */ /* 0x001ee80000300800 */
[----:B-1----:R-:W3:Y:S04]  /*11a40*/  LDL.LU R0, [R1+0x88] ;  /* 0x0000880001007983 */ /* 0x002ee80000300800 */
[----:B------:R-:W4:Y:S04]  /*11a50*/  LDL.LU R27, [R1+0xee4] ;  /* 0x000ee400011b7983 */ /* 0x000f280000300800 */
[----:B--2---:R0:W-:Y:S04]  /*11a60*/  STS.U16 [R23+0xa400], R22 ;  /* 0x00a4001617007388 */ /* 0x0041e80000000400 */
[----:B------:R1:W-:Y:S04]  /*11a70*/  STS.U16 [R23+0xa500], R21 ;  /* 0x00a5001517007388 */ /* 0x0003e80000000400 */
[----:B------:R2:W-:Y:S04]  /*11a80*/  STS.U16 [R23+0xb400], R8 ;  /* 0x00b4000817007388 */ /* 0x0005e80000000400 */
[----:B0-----:R-:W4:Y:S04]  /*11a90*/  LDL.LU R22, [R1+0xc4] ;  /* 0x0000c40001167983 */ /* 0x001f280000300800 */
[----:B-1----:R-:W4:Y:S04]  /*11aa0*/  LDL.LU R21, [R1+0xa8] ;  /* 0x0000a80001157983 */ /* 0x002f280000300800 */
[----:B--2---:R-:W2:Y:S04]  /*11ab0*/  LDL.LU R8, [R1+0xa4] ;  /* 0x0000a40001087983 */ /* 0x004ea80000300800 */
[----:B------:R0:W-:Y:S04]  /*11ac0*/  STS.U16 [R23+0xb500], R3 ;  /* 0x00b5000317007388 */ /* 0x0001e80000000400 */
[----:B------:R1:W-:Y:S04]  /*11ad0*/  STS.U16 [R17+0x8600], R29 ;  /* 0x0086001d11007388 */ /* 0x0003e80000000400 */
[----:B0-----:R-:W2:Y:S04]  /*11ae0*/  LDL.LU R3, [R1+0xcc] ;  /* 0x0000cc0001037983 */ /* 0x001ea80000300800 */
[----:B------:R-:W2:Y:S04]  /*11af0*/  LDL.LU R23, [R1+0x84] ;  /* 0x0000840001177983 */ /* 0x000ea80000300800 */
[----:B-1----:R-:W2:Y:S04]  /*11b00*/  LDL.LU R29, [R1+0xee0] ;  /* 0x000ee000011d7983 */ /* 0x002ea80000300800 */
[----:B------:R0:W-:Y:S04]  /*11b10*/  STS.U16 [R17+0x8700], R19 ;  /* 0x0087001311007388 */ /* 0x0001e80000000400 */
[----:B---3--:R1:W-:Y:S04]  /*11b20*/  STS.U16 [R17+0x9600], R2 ;  /* 0x0096000211007388 */ /* 0x0083e80000000400 */
[----:B0-----:R-:W3:Y:S01]  /*11b30*/  LDL.LU R19, [R1+0xedc] ;  /* 0x000edc0001137983 */ /* 0x001ee20000300800 */
[----:B-1----:R-:W-:-:S03]  /*11b40*/  IMAD.SHL.U32 R2, R7, 0x2, RZ ;  /* 0x0000000207027824 */ /* 0x002fc600078e00ff */
[----:B------:R-:W3:Y:S04]  /*11b50*/  LDL.LU R7, [R1+0x60] ;  /* 0x0000600001077983 */ /* 0x000ee80000300800 */
[----:B--2---:R0:W-:Y:S04]  /*11b60*/  STS.U16 [R17+0x9700], R29 ;  /* 0x0097001d11007388 */ /* 0x0041e80000000400 */
[----:B0-----:R-:W2:Y:S04]  /*11b70*/  LDL.LU R29, [R1+0x90] ;  /* 0x00009000011d7983 */ /* 0x001ea80000300800 */
[----:B--2---:R0:W-:Y:S04]  /*11b80*/  STS.U16 [R17+0xa600], R29 ;  /* 0x00a6001d11007388 */ /* 0x0041e80000000400 */
[----:B------:R1:W-:Y:S04]  /*11b90*/  STS.U16 [R17+0xa700], R20 ;  /* 0x00a7001411007388 */ /* 0x0003e80000000400 */
[----:B------:R2:W-:Y:S01]  /*11ba0*/  STS.U16 [R17+0xb600], R18 ;  /* 0x00b6001211007388 */ /* 0x0005e20000000400 */
[----:B0-----:R-:W-:-:S03]  /*11bb0*/  LOP3.LUT R29, R2, 0x40, RZ, 0x3c, !PT ;  /* 0x00000040021d7812 */ /* 0x001fc600078e3cff */
[----:B------:R0:W-:Y:S04]  /*11bc0*/  STS.U16 [R17+0xb700], R4 ;  /* 0x00b7000411007388 */ /* 0x0001e80000000400 */
[----:B-1----:R-:W3:Y:S04]  /*11bd0*/  LDL.LU R20, [R1+0x68] ;  /* 0x0000680001147983 */ /* 0x002ee80000300800 */
[----:B--2---:R-:W2:Y:S04]  /*11be0*/  LDL.LU R18, [R1+0xed8] ;  /* 0x000ed80001127983 */ /* 0x004ea80000300800 */
[----:B0-----:R-:W2:Y:S04]  /*11bf0*/  LDL.LU R17, [R1+0xed4] ;  /* 0x000ed40001117983 */ /* 0x001ea80000300800 */
[----:B------:R-:W2:Y:S04]  /*11c00*/  LDL.LU R4, [R1+0x8c] ;  /* 0x00008c0001047983 */ /* 0x000ea80000300800 */
[----:B----4-:R0:W-:Y:S04]  /*11c10*/  STS.U16 [R29+0x8800], R16 ;  /* 0x008800101d007388 */ /* 0x0101e80000000400 */
[----:B0-----:R-:W4:Y:S01]  /*11c20*/  LDL.LU R16, [R1+0xed0] ;  /* 0x000ed00001107983 */ /* 0x001f220000300800 */
[----:B------:R-:W-:-:S03]  /*11c30*/  LOP3.LUT R2, R2, 0x50, RZ, 0x3c, !PT ;  /* 0x0000005002027812 */ /* 0x000fc600078e3cff */
[----:B----4-:R0:W-:Y:S04]  /*11c40*/  STS.U16 [R29+0x8900], R16 ;  /* 0x008900101d007388 */ /* 0x0101e80000000400 */
[----:B------:R1:W-:Y:S04]  /*11c50*/  STS.U16 [R29+0x9800], R28 ;  /* 0x0098001c1d007388 */ /* 0x0003e80000000400 */
[----:B0-----:R-:W4:Y:S04]  /*11c60*/  LDL.LU R16, [R1+0xecc] ;  /* 0x000ecc0001107983 */ /* 0x001f280000300800 */
[----:B-1----:R-:W4:Y:S04]  /*11c70*/  LDL.LU R28, [R1+0xec8] ;  /* 0x000ec800011c7983 */ /* 0x002f280000300800 */
[----:B------:R-:W-:Y:S04]  /*11c80*/  STS.U16 [R29+0x9900], R27 ;  /* 0x0099001b1d007388 */ /* 0x000fe80000000400 */
[----:B--2---:R-:W-:Y:S04]  /*11c90*/  STS.U16 [R29+0xa800], R4 ;  /* 0x00a800041d007388 */ /* 0x004fe80000000400 */
[----:B------:R-:W-:Y:S04]  /*11ca0*/  STS.U16 [R29+0xa900], R15 ;  /* 0x00a9000f1d007388 */ /* 0x000fe80000000400 */
[----:B---3--:R-:W-:Y:S04]  /*11cb0*/  STS.U16 [R29+0xb800], R20 ;  /* 0x00b800141d007388 */ /* 0x008fe80000000400 */
[----:B------:R-:W-:Y:S04]  /*11cc0*/  STS.U16 [R29+0xb900], R5 ;  /* 0x00b900051d007388 */ /* 0x000fe80000000400 */
[----:B------:R-:W-:Y:S04]  /*11cd0*/  STS.U16 [R2+0x8a00], R3 ;  /* 0x008a000302007388 */ /* 0x000fe80000000400 */
[----:B------:R0:W-:Y:S04]  /*11ce0*/  STS.U16 [R2+0x8b00], R17 ;  /* 0x008b001102007388 */ /* 0x0001e80000000400 */
[----:B------:R-:W-:Y:S04]  /*11cf0*/  STS.U16 [R2+0x9a00], R21 ;  /* 0x009a001502007388 */ /* 0x000fe80000000400 */
[----:B------:R-:W-:Y:S04]  /*11d00*/  STS.U16 [R2+0x9b00], R26 ;  /* 0x009b001a02007388 */ /* 0x000fe80000000400 */
[----:B------:R-:W-:Y:S04]  /*11d10*/  STS.U16 [R2+0xaa00], R0 ;  /* 0x00aa000002007388 */ /* 0x000fe80000000400 */
[----:B------:R-:W-:Y:S04]  /*11d20*/  STS.U16 [R2+0xab00], R14 ;  /* 0x00ab000e02007388 */ /* 0x000fe80000000400 */
[----:B0-----:R-:W2:Y:S04]  /*11d30*/  LDL.LU R17, [R1+0xec4] ;  /* 0x000ec40001117983 */ /* 0x001ea80000300800 */
[----:B----4-:R0:W-:Y:S04]  /*11d40*/  STS.U16 [R2+0xba00], R28 ;  /* 0x00ba001c02007388 */ /* 0x0101e80000000400 */
[----:B0-----:R-:W3:Y:S01]  /*11d50*/  LDL.LU R28, [R1+0xec0] ;  /* 0x000ec000011c7983 */ /* 0x001ee20000300800 */
[----:B------:R-:W-:-:S03]  /*11d60*/  LOP3.LUT R0, R6, 0x60, RZ, 0x3c, !PT ;  /* 0x0000006006007812 */ /* 0x000fc600078e3cff */
[----:B------:R0:W-:Y:S04]  /*11d70*/  STS.U16 [R2+0xbb00], R9 ;  /* 0x00bb000902007388 */ /* 0x0001e80000000400 */
[----:B------:R-:W-:Y:S04]  /*11d80*/  STS.U16 [R0+0x8c00], R22 ;  /* 0x008c001600007388 */ /* 0x000fe80000000400 */
[----:B------:R1:W-:Y:S01]  /*11d90*/  STS.U16 [R0+0x8d00], R18 ;  /* 0x008d001200007388 */ /* 0x0003e20000000400 */
[----:B0-----:R-:W-:-:S03]  /*11da0*/  LOP3.LUT R2, R6, 0x70, RZ, 0x3c, !PT ;  /* 0x0000007006027812 */ /* 0x001fc600078e3cff */
[----:B------:R-:W-:Y:S04]  /*11db0*/  STS.U16 [R0+0x9c00], R8 ;  /* 0x009c000800007388 */ /* 0x000fe80000000400 */
[----:B------:R-:W-:Y:S04]  /*11dc0*/  STS.U16 [R0+0x9d00], R25 ;  /* 0x009d001900007388 */ /* 0x000fe80000000400 */
[----:B------:R-:W-:Y:S04]  /*11dd0*/  STS.U16 [R0+0xac00], R23 ;  /* 0x00ac001700007388 */ /* 0x000fe80000000400 */
[----:B------:R-:W-:Y:S04]  /*11de0*/  STS.U16 [R0+0xad00], R12 ;  /* 0x00ad000c00007388 */ /* 0x000fe80000000400 */
[----:B-1----:R-:W4:Y:S04]  /*11df0*/  LDL.LU R18, [R1+0xebc] ;  /* 0x000ebc0001127983 */ /* 0x002f280000300800 */
[----:B------:R-:W-:Y:S04]  /*11e00*/  STS.U16 [R0+0xbc00], R7 ;  /* 0x00bc000700007388 */ /* 0x000fe80000000400 */
[----:B------:R-:W-:Y:S04]  /*11e10*/  STS.U16 [R0+0xbd00], R11 ;  /* 0x00bd000b00007388 */ /* 0x000fe80000000400 */
[----:B------:R-:W2:Y:S04]  /*11e20*/  LDL R3, [R1+0xc8] ;  /* 0x0000c80001037983 */ /* 0x000ea80000100800 */
[----:B---3--:R0:W-:Y:S04]  /*11e30*/  STS.U16 [R2+0x8e00], R28 ;  /* 0x008e001c02007388 */ /* 0x0081e80000000400 */
[----:B0-----:R-:W3:Y:S04]  /*11e40*/  LDL.LU R28, [R1+0xeb8] ;  /* 0x000eb800011c7983 */ /* 0x001ee80000300800 */
[----:B------:R-:W3:Y:S04]  /*11e50*/  LDL R0, [R1+0x880] ;  /* 0x0008800001007983 */ /* 0x000ee80000100800 */
[----:B------:R-:W-:Y:S04]  /*11e60*/  STS.U16 [R2+0x8f00], R19 ;  /* 0x008f001302007388 */ /* 0x000fe80000000400 */
[----:B----4-:R-:W-:Y:S04]  /*11e70*/  STS.U16 [R2+0x9e00], R18 ;  /* 0x009e001202007388 */ /* 0x010fe80000000400 */
[----:B------:R-:W-:Y:S04]  /*11e80*/  STS.U16 [R2+0x9f00], R24 ;  /* 0x009f001802007388 */ /* 0x000fe80000000400 */
[----:B--2---:R-:W-:Y:S04]  /*11e90*/  STS.U16 [R2+0xae00], R17 ;  /* 0x00ae001102007388 */ /* 0x004fe80000000400 */
[----:B------:R-:W-:Y:S04]  /*11ea0*/  STS.U16 [R2+0xaf00], R10 ;  /* 0x00af000a02007388 */ /* 0x000fe80000000400 */
[----:B------:R0:W-:Y:S04]  /*11eb0*/  STS.U16 [R2+0xbe00], R16 ;  /* 0x00be001002007388 */ /* 0x0001e80000000400 */
[----:B---3--:R-:W-:Y:S04]  /*11ec0*/  STL [R1+0xe80], R0 ;  /* 0x000e800001007387 */ /* 0x008fe80000100800 */
[----:B0-----:R-:W2:Y:S04]  /*11ed0*/  LDL.LU.64 R16, [R1+0x10] ;  /* 0x0000100001107983 */ /* 0x001ea80000300a00 */
[----:B------:R-:W3:Y:S04]  /*11ee0*/  LDL.LU.64 R18, [R1+0x18] ;  /* 0x0000180001127983 */ /* 0x000ee80000300a00 */
[----:B---3--:R-:W-:Y:S04]  /*11ef0*/  STL.64 [R1+0xea0], R18 ;  /* 0x000ea01201007387 */ /* 0x008fe80000100a00 */
[----:B--2---:R0:W-:Y:S04]  /*11f00*/  STL.64 [R1+0xe98], R16 ;  /* 0x000e981001007387 */ /* 0x0041e80000100a00 */
[----:B0-----:R-:W2:Y:S04]  /*11f10*/  LDL.LU.64 R16, [R1+0x20] ;  /* 0x0000200001107983 */ /* 0x001ea80000300a00 */
[----:B------:R-:W3:Y:S04]  /*11f20*/  LDL.LU.64 R18, [R1+0x28] ;  /* 0x0000280001127983 */ /* 0x000ee80000300a00 */
[----:B------:R0:W-:Y:S04]  /*11f30*/  STS.U16 [R2+0xbf00], R13 ;  /* 0x00bf000d02007388 */ /* 0x0001e80000000400 */
[----:B------:R-:W-:Y:S06]  /*11f40*/  BAR.SYNC.DEFER_BLOCKING 0x0 ;  /* 0x0000000000007b1d */ /* 0x000fec0000010000 */
[----:B------:R-:W1:Y:S04]  /*11f50*/  LDSM.16.MT88.4 R12, [R28+0x800] ;  /* 0x000800001c0c783b */ /* 0x000e680000004200 */
[----:B------:R-:W-:Y:S04]  /*11f60*/  LDSM.16.MT88.4 R24, [R28] ;  /* 0x000000001c18783b */ /* 0x000fe80000004200 */
[----:B------:R-:W-:Y:S04]  /*11f70*/  LDSM.16.M88.4 R8, [R3+0x8000] ;  /* 0x008000000308783b */ /* 0x000fe80000000200 */
[----:B---3--:R-:W-:Y:S04]  /*11f80*/  STL.64 [R1+0xeb0], R18 ;  /* 0x000eb01201007387 */ /* 0x008fe80000100a00 */
[----:B--2---:R2:W-:Y:S01]  /*11f90*/  STL.64 [R1+0xea8], R16 ;  /* 0x000ea81001007387 */ /* 0x0045e20000100a00 */
[----:B0-----:R-:W-:Y:S01]  /*11fa0*/  LOP3.LUT R2, R28, 0x40, RZ, 0x3c, !PT ;  /* 0x000000401c027812 */ /* 0x001fe200078e3cff */
[----:B-1----:R-:W-:-:S02]  /*11fb0*/  IMAD.MOV.U32 R29, RZ, RZ, R13 ;  /* 0x000000ffff1d7224 */ /* 0x002fc400078e000d */
[----:B------:R-:W-:Y:S01]  /*11fc0*/  LDSM.16.M88.4 R4, [R3+0xa000] ;  /* 0x00a000000304783b */ /* 0x000fe20000000200 */
[----:B------:R-:W-:-:S03]  /*11fd0*/  IMAD.MOV.U32 R0, RZ, RZ, R15 ;  /* 0x000000ffff007224 */ /* 0x000fc600078e000f */
[----:B------:R-:W-:Y:S04]  /*11fe0*/  LDSM.16.MT88.4 R20, [R2] ;  /* 0x000000000214783b */ /* 0x000fe80000004200 */
[----:B--2---:R-:W2:Y:S04]  /*11ff0*/  LDL.LU.64 R16, [R1+0x40] ;  /* 0x0000400001107983 */ /* 0x004ea80000300a00 */
[----:B------:R-:W2:Y:S04]  /*12000*/  LDL.LU.64 R18, [R1+0x48] ;  /* 0x0000480001127983 */ /* 0x000ea80000300a00 */
[----:B------:R0:W-:Y:S04]  /*12010*/  STL [R1+0xe08], R3 ;  /* 0x000e080301007387 */ /* 0x0001e80000100800 */
[----:B------:R-:W-:Y:S01]  /*12020*/  STL [R1], R12 ;  /* 0x0000000c01007387 */ /* 0x000fe20000100800 */
[----:B0-----:R-:W-:-:S03]  /*12030*/  IMAD.MOV.U32 R3, RZ, RZ, R14 ;  /* 0x000000ffff037224 */ /* 0x001fc600078e000e */
[----:B------:R-:W0:Y:S04]  /*12040*/  LDSM.16.MT88.4 R12, [R2+0x800] ;  /* 0x00080000020c783b */ /* 0x000e280000004200 */
[----:B0-----:R-:W-:Y:S04]  /*12050*/  STL.64 [R1+0xe68], R14 ;  /* 0x000e680e01007387 */ /* 0x001fe80000100a00 */
[----:B------:R0:W-:Y:S04]  /*12060*/  STL.64 [R1+0xe60], R12 ;  /* 0x000e600c01007387 */ /* 0x0001e80000100a00 */
[----:B0-----:R-:W3:Y:S01]  /*12070*/  LDL.LU R12, [R1] ;  /* 0x00000000010c7983 */ /* 0x001ee20000300800 */
[----:B------:R-:W-:Y:S01]  /*12080*/  IMAD.MOV.U32 R13, RZ, RZ, R29 ;  /* 0x000000ffff0d7224 */ /* 0x000fe200078e001d */
[----:B--2---:R-:W-:Y:S11]  /*12090*/  HMMA.16816.F32.BF16 R16, R24, R8, R16 ;  /* 0x000000081810723c */ /* 0x004ff60000041810 */
[----:B------:R-:W-:Y:S11]  /*120a0*/  @!UPT UIADD3 URZ, URZ, URZ, URZ ;  /* 0x0000003f3f3ff290 */ /* 0x000ff6000fffe03f */
[----:B------:R-:W-:Y:S01]  /*120b0*/  @!UPT UIADD3 URZ, URZ, URZ, URZ ;  /* 0x0000003f3f3ff290 */ /* 0x000fe2000fffe03f */
[----:B------:R-:W-:Y:S01]  /*120c0*/  STL.64 [R1+0x30], R16 ;  /* 0x0000301001007387 */ /* 0x000fe20000100a00 */
[----:B------:R-:W-:-:S03]  /*120d0*/  IMAD.MOV.U32 R29, RZ, RZ, R19 ;  /* 0x000000ffff1d7224 */ /* 0x000fc600078e0013 */
[----:B------:R0:W-:Y:S04]  /*120e0*/  STL [R1+0x38], R18 ;  /* 0x0000381201007387 */ /* 0x0001e80000100800 */
[----:B0-----:R-:W2:Y:S04]  /*120f0*/  LDL.LU.64 R18, [R1+0xeb0] ;  /* 0x000eb00001127983 */ /* 0x001ea80000300a00 */
[----:B------:R-:W2:Y:S01]  /*12100*/  LDL.LU.64 R16, [R1+0xea8] ;  /* 0x000ea80001107983 */ /* 0x000ea20000300a00 */
[----:B------:R-:W-:Y:S01]  /*12110*/  IMAD.MOV.U32 R14, RZ, RZ, R3 ;  /* 0x000000ffff0e7224 */ /* 0x000fe200078e0003 */
[----:B--2---:R-:W-:Y:S11]  /*12120*/  HMMA.16816.F32.BF16 R16, R24, R4, R16 ;  /* 0x000000041810723c */ /* 0x004ff60000041810 */
[----:B------:R-:W-:Y:S11]  /*12130*/  @!UPT UIADD3 URZ, URZ, URZ, URZ ;  /* 0x0000003f3f3ff290 */ /* 0x000ff6000fffe03f */
[----:B------:R-:W-:Y:S02]  /*12140*/  @!UPT UIADD3 URZ, URZ, URZ, URZ ;  /* 0x0000003f3f3ff290 */ /* 0x000fe4000fffe03f */
[----:B------:R-:W-:Y:S02]  /*12150*/  IMAD.MOV.U32 R24, RZ, RZ, R18 ;  /* 0x000000ffff187224 */ /* 0x000fe400078e0012 */
[----:B------:R-:W-:Y:S02]  /*12160*/  IMAD.MOV.U32 R3, RZ, RZ, R19 ;  /* 0x000000ffff037224 */ /* 0x000fe400078e0013 */
[----:B------:R-:W-:Y:S01]  /*12170*/  IMAD.MOV.U32 R26, RZ, RZ, R16 ;  /* 0x000000ffff1a7224 */ /* 0x000fe200078e0010 */
[----:B------:R-:W2:Y:S01]  /*12180*/  LDL.LU.64 R18, [R1+0xea0] ;  /* 0x000ea00001127983 */ /* 0x000ea20000300a00 */
[----:B------:R-:W-:-:S03]  /*12190*/  IMAD.MOV.U32 R25, RZ, RZ, R17 ;  /* 0x000000ffff197224 */ /* 0x000fc600078e0011 */
        /* <DEDUP_REMOVED lines=10> */
[----:B------:R-:W2:Y:S02]  /*12240*/  LDL.LU.64 R16, [R1+0xe88] ;  /* 0x000e880001107983 */ /* 0x000ea40000300a00 */
[----:B--2---:R-:W-:Y:S02]  /*12250*/  HMMA.16816.F32.BF16 R16, R20, R4, R16 ;  /* 0x000000041410723c */ /* 0x004fe40000041810 */
[----:B------:R-:W0:Y:S11]  /*12260*/  LDSM.16.MT88.4 R20, [R28+0x1000] ;  /* 0x001000001c14783b */ /* 0x000e360000004200 */
[----:B------:R-:W-:Y:S10]  /*12270*/  @!UPT UIADD3 URZ, URZ, URZ, URZ ;  /* 0x0000003f3f3ff290 */ /* 0x000ff4000fffe03f */
[----:B------:R-:W-:Y:S04]  /*12280*/  STL.64 [R1+0xe58], R18 ;  /* 0x000e581201007387 */ /* 0x000fe80000100a00 */
[----:B------:R1:W-:Y:S02]  /*12290*/  STL.64 [R1+0xe50], R16 ;  /* 0x000e501001007387 */ /* 0x0003e40000100a00 */
[----:B-1----:R-:W-:Y:S02]  /*122a0*/  IMAD.MOV.U32 R16, RZ, RZ, R0 ;  /* 0x000000ffff107224 */ /* 0x002fe400078e0000 */
[----:B------:R-:W2:Y:S01]  /*122b0*/  LDL.LU R0, [R1+0xe80] ;  /* 0x000e800001007983 */ /* 0x000ea20000300800 */
[----:B------:R-:W-:Y:S02]  /*122c0*/  IMAD.MOV.U32 R18, RZ, RZ, R9 ;  /* 0x000000ffff127224 */ /* 0x000fe400078e0009 */
[----:B------:R-:W-:-:S02]  /*122d0*/  IMAD.MOV.U32 R19, RZ, RZ, R8 ;  /* 0x000000ffff137224 */ /* 0x000fc400078e0008 */
[----:B------:R-:W-:-:S03]  /*122e0*/  IMAD.MOV.U32 R17, RZ, RZ, R27 ;  /* 0x000000ffff117224 */ /* 0x000fc600078e001b */
[----:B------:R1:W-:Y:S04]  /*122f0*/  STL.64 [R1+0xe78], R18 ;  /* 0x000e781201007387 */ /* 0x0003e80000100a00 */
[----:B------:R4:W-:Y:S01]  /*12300*/  STL.64 [R1+0xe70], R16 ;  /* 0x000e701001007387 */ /* 0x0009e20000100a00 */
[----:B-1----:R-:W-:Y:S02]  /*12310*/  IMAD.MOV.U32 R18, RZ, RZ, R24 ;  /* 0x000000ffff127224 */ /* 0x002fe400078e0018 */
[----:B----4-:R-:W-:Y:S02]  /*12320*/  IMAD.MOV.U32 R16, RZ, RZ, R26 ;  /* 0x000000ffff107224 */ /* 0x010fe400078e001a */
[----:B------:R-:W-:Y:S01]  /*12330*/  IMAD.MOV.U32 R17, RZ, RZ, R25 ;  /* 0x000000ffff117224 */ /* 0x000fe200078e0019 */
[----:B0-----:R-:W-:Y:S01]  /*12340*/  STL [R1+0xe48], R23 ;  /* 0x000e481701007387 */ /* 0x001fe20000100800 */
[----:B------:R-:W-:-:S03]  /*12350*/  IMAD.MOV.U32 R19, RZ, RZ, R3 ;  /* 0x000000ffff137224 */ /* 0x000fc600078e0003 */
[----:B--2---:R-:W0:Y:S02]  /*12360*/  LDSM.16.M88.4 R24, [R0+0x8000] ;  /* 0x008000000018783b */ /* 0x004e240000000200 */
[----:B0-----:R-:W-:Y:S02]  /*12370*/  IMAD.MOV.U32 R4, RZ, RZ, R24 ;  /* 0x000000ffff047224 */ /* 0x001fe400078e0018 */
[----:B------:R-:W-:Y:S01]  /*12380*/  STL.64 [R1+0x48], R26 ;  /* 0x0000481a01007387 */ /* 0x000fe20000100a00 */
[----:B------:R-:W-:-:S03]  /*12390*/  IMAD.MOV.U32 R3, RZ, RZ, R25 ;  /* 0x000000ffff037224 */ /* 0x000fc600078e0019 */
[----:B------:R-:W0:Y:S04]  /*123a0*/  LDSM.16.M88.4 R24, [R0+0xa000] ;  /* 0x00a000000018783b */ /* 0x000e280000000200 */
[----:B------:R-:W-:Y:S04]  /*123b0*/  STL [R1+0xd98], R0 ;  /* 0x000d980001007387 */ /* 0x000fe80000100800 */
[----:B0-----:R-:W-:Y:S04]  /*123c0*/  STL.64 [R1+0x60], R24 ;  /* 0x0000601801007387 */ /* 0x001fe80000100a00 */
[----:B------:R-:W-:Y:S04]  /*123d0*/  STL.64 [R1+0x68], R26 ;  /* 0x0000681a01007387 */ /* 0x000fe80000100a00 */
[----:B------:R-:W0:Y:S04]  /*123e0*/  LDSM.16.MT88.4 R24, [R2+0x1000] ;  /* 0x001000000218783b */ /* 0x000e280000004200 */
[----:B0-----:R-:W-:Y:S04]  /*123f0*/  STL.64 [R1+0xe28], R26 ;  /* 0x000e281a01007387 */ /* 0x001fe80000100a00 */
[----:B------:R0:W-:Y:S04]  /*12400*/  STL.64 [R1+0xe20], R24 ;  /* 0x000e201801007387 */ /* 0x0001e80000100a00 */
[----:B0-----:R-:W2:Y:S01]  /*12410*/  LDL.LU.64 R24, [R1+0x60] ;  /* 0x0000600001187983 */ /* 0x001ea20000300a00 */
[----:B------:R-:W-:-:S03]  /*12420*/  IMAD.MOV.U32 R27, RZ, RZ, R29 ;  /* 0x000000ffff1b7224 */ /* 0x000fc600078e001d */
[----:B--2---:R0:W-:Y:S04]  /*12430*/  STL.64 [R1+0xe40], R24 ;  /* 0x000e401801007387 */ /* 0x0041e80000100a00 */
[----:B0-----:R-:W3:Y:S04]  /*12440*/  LDL.LU R24, [R1+0x30] ;  /* 0x0000300001187983 */ /* 0x001ee80000300800 */
[----:B------:R-:W3:Y:S04]  /*12450*/  LDL.LU R25, [R1+0x34] ;  /* 0x0000340001197983 */ /* 0x000ee80000300800 */
[----:B------:R-:W3:Y:S02]  /*12460*/  LDL.LU R26, [R1+0x38] ;  /* 0x00003800011a7983 */ /* 0x000ee40000300800 */
[C---:B---3--:R-:W-:Y:S08]  /*12470*/  HMMA.16816.F32.BF16 R24, R12.reuse, R10, R24 ;  /* 0x0000000a0c18723c */ /* 0x048ff00000041818 */
[----:B------:R-:W-:Y:S01]  /*12480*/  HMMA.16816.F32.BF16 R12, R12, R6, R16 ;  /* 0x000000060c0c723c */ /* 0x000fe20000041810 */
[----:B------:R-:W2:Y:S04]  /*12490*/  LDL.LU.64 R18, [R1+0xe78] ;  /* 0x000e780001127983 */ /* 0x000ea80000300a00 */
[----:B------:R-:W2:Y:S11]  /*124a0*/  LDL.LU.64 R16, [R1+0xe70] ;  /* 0x000e700001107983 */ /* 0x000eb60000300a00 */
[----:B------:R-:W-:Y:S08]  /*124b0*/  @!UPT UIADD3 URZ, URZ, URZ, URZ ;  /* 0x0000003f3f3ff290 */ /* 0x000ff0000fffe03f */
[----:B------:R-:W-:Y:S02]  /*124c0*/  IMAD.MOV.U32 R5, RZ, RZ, R14 ;  /* 0x000000ffff057224 */ /* 0x000fe400078e000e */
[----:B------:R-:W-:Y:S02]  /*124d0*/  IMAD.MOV.U32 R0, RZ, RZ, R15 ;  /* 0x000000ffff007224 */ /* 0x000fe400078e000f */
[----:B------:R-:W-:Y:S01]  /*124e0*/  IMAD.MOV.U32 R23, RZ, RZ, R12 ;  /* 0x000000ffff177224 */ /* 0x000fe200078e000c */
[----:B------:R-:W2:Y:S01]  /*124f0*/  LDL.LU.64 R14, [R1+0xe68] ;  /* 0x000e6800010e7983 */ /* 0x000ea20000300a00 */
[----:B------:R-:W-:-:S03]  /*12500*/  IMAD.MOV.U32 R29, RZ, RZ, R13 ;  /* 0x000000ffff1d7224 */ /* 0x000fc600078e000d */
[----:B------:R-:W2:Y:S02]  /*12510*/  LDL.LU.64 R12, [R1+0xe60] ;  /* 0x000e6000010c7983 */ /* 0x000ea40000300a00 */
[C---:B--2---:R-:W-:Y:S02]  /*12520*/  HMMA.16816.F32.BF16 R8, R12.reuse, R10, R16 ;  /* 0x0000000a0c08723c */ /* 0x044fe40000041810 */
[----:B------:R-:W2:Y:S04]  /*12530*/  LDL.LU.64 R18, [R1+0xe58] ;  /* 0x000e580001127983 */ /* 0x000ea80000300a00 */
[----:B------:R-:W2:Y:S11]  /*12540*/  LDL.LU.64 R16, [R1+0xe50] ;  /* 0x000e500001107983 */ /* 0x000eb60000300a00 */
[----:B------:R-:W-:Y:S06]  /*12550*/  @!UPT UIADD3 URZ, URZ, URZ, URZ ;  /* 0x0000003f3f3ff290 */ /* 0x000fec000fffe03f */
[----:B------:R-:W-:Y:S04]  /*12560*/  STL.64 [R1+0xe38], R10 ;  /* 0x000e380a01007387 */ /* 0x000fe80000100a00 */
[----:B------:R0:W-:Y:S02]  /*12570*/  STL.64 [R1+0xe30], R8 ;  /* 0x000e300801007387 */ /* 0x0001e40000100a00 */
[----:B0-----:R-:W-:Y:S02]  /*12580*/  IMAD.MOV.U32 R8, RZ, RZ, R23 ;  /* 0x000000ffff087224 */ /* 0x001fe400078e0017 */
[----:B------:R-:W3:Y:S01]  /*12590*/  LDL.LU R23, [R1+0xe48] ;  /* 0x000e480001177983 */ /* 0x000ee20000300800 */
[----:B------:R-:W-:Y:S02]  /*125a0*/  IMAD.MOV.U32 R10, RZ, RZ, R5 ;  /* 0x000000ffff0a7224 */ /* 0x000fe400078e0005 */
[----:B------:R-:W-:Y:S01]  /*125b0*/  IMAD.MOV.U32 R9, RZ, RZ, R29 ;  /* 0x000000ffff097224 */ /* 0x000fe200078e001d */
[----:B--2---:R-:W-:Y:S01]  /*125c0*/  HMMA.16816.F32.BF16 R16, R12, R6, R16 ;  /* 0x000000060c10723c */ /* 0x004fe20000041810 */
[----:B------:R-:W-:Y:S01]  /*125d0*/  IMAD.MOV.U32 R11, RZ, RZ, R0 ;  /* 0x000000ffff0b7224 */ /* 0x000fe200078e0000 */
[----:B------:R-:W-:Y:S11]  /*125e0*/  LDSM.16.MT88.4 R12, [R28+0x1800] ;  /* 0x001800001c0c783b */ /* 0x000ff60000004200 */
[----:B------:R-:W-:Y:S10]  /*125f0*/  @!UPT UIADD3 URZ, URZ, URZ, URZ ;  /* 0x0000003f3f3ff290 */ /* 0x000ff4000fffe03f */
[----:B------:R-:W-:Y:S04]  /*12600*/  STL.64 [R1+0xe18], R18 ;  /* 0x000e181201007387 */ /* 0x000fe80000100a00 */
[----:B------:R0:W-:Y:S02]  /*12610*/  STL.64 [R1+0xe10], R16 ;  /* 0x000e101001007387 */ /* 0x0001e40000100a00 */
[----:B0-----:R-:W-:Y:S02]  /*12620*/  IMAD.MOV.U32 R16, RZ, RZ, R4 ;  /* 0x000000ffff107224 */ /* 0x001fe400078e0004 */
[----:B------:R-:W0:Y:S01]  /*12630*/  LDSM.16.MT88.4 R4, [R2+0x1800] ;  /* 0x001800000204783b */ /* 0x000e220000004200 */
[----:B------:R-:W-:-:S07]  /*12640*/  IMAD.MOV.U32 R17, RZ, RZ, R3 ;  /* 0x000000ffff117224 */ /* 0x000fce00078e0003 */
[C---:B---3--:R-:W-:Y:S11]  /*12650*/  HMMA.16816.F32.BF16 R24, R20.reuse, R16, R24 ;  /* 0x000000101418723c */ /* 0x048ff60000041818 */
[----:B------:R-:W-:Y:S11]  /*12660*/  @!UPT UIADD3 URZ, URZ, URZ, URZ ;  /* 0x0000003f3f3ff290 */ /* 0x000ff6000fffe03f */
[----:B------:R-:W-:Y:S02]  /*12670*/  @!UPT UIADD3 URZ, URZ, URZ, URZ ;  /* 0x0000003f3f3ff290 */ /* 0x000fe4000fffe03f */
[----:B------:R-:W-:Y:S02]  /*12680*/  IMAD.MOV.U32 R29, RZ, RZ, R24 ;  /* 0x000000ffff1d7224 */ /* 0x000fe400078e0018 */
[----:B------:R-:W-:Y:S01]  /*12690*/  IMAD.MOV.U32 R19, RZ, RZ, R25 ;  /* 0x000000ffff137224 */ /* 0x000fe200078e0019 */
[----:B0-----:R0:W-:Y:S04]  /*126a0*/  STL [R1+0xdf0], R7 ;  /* 0x000df00701007387 */ /* 0x0011e80000100800 */
[----:B------:R-:W2:Y:S01]  /*126b0*/  LDL.LU.64 R24, [R1+0xe40] ;  /* 0x000e400001187983 */ /* 0x000ea20000300a00 */
[----:B------:R-:W-:Y:S02]  /*126c0*/  IMAD.MOV.U32 R18, RZ, RZ, R26 ;  /* 0x000000ffff127224 */ /* 0x000fe400078e001a */
[----:B0-----:R-:W-:Y:S01]  /*126d0*/  IMAD.MOV.U32 R7, RZ, RZ, R27 ;  /* 0x000000ffff077224 */ /* 0x001fe200078e001b */
[----:B--2---:R-:W-:Y:S01]  /*126e0*/  HMMA.16816.F32.BF16 R20, R20, R24, R8 ;  /* 0x000000181414723c */ /* 0x004fe20000041808 */
[----:B------:R-:W2:Y:S01]  /*126f0*/  LDL.LU.64 R10, [R1+0xe38] ;  /* 0x000e3800010a7983 */ /* 0x000ea20000300a00 */
[----:B------:R-:W-:-:S02]  /*12700*/  IMAD.MOV.U32 R3, RZ, RZ, R24 ;  /* 0x000000ffff037224 */ /* 0x000fc400078e0018 */
[----:B------:R-:W-:Y:S01]  /*12710*/  IMAD.MOV.U32 R0, RZ, RZ, R25 ;  /* 0x000000ffff007224 */ /* 0x000fe200078e0019 */
[----:B------:R-:W2:Y:S04]  /*12720*/  LDL.LU.64 R8, [R1+0xe30] ;  /* 0x000e300001087983 */ /* 0x000ea80000300a00 */
[----:B------:R-:W2:Y:S04]  /*12730*/  LDL.LU.64 R26, [R1+0xe28] ;  /* 0x000e2800011a7983 */ /* 0x000ea80000300a00 */
[----:B------:R-:W2:Y:S10]  /*12740*/  LDL.LU.64 R24, [R1+0xe20] ;  /* 0x000e200001187983 */ /* 0x000eb40000300a00 */
[----:B------:R0:W-:Y:S04]  /*12750*/  STL.64 [R1+0xe00], R22 ;  /* 0x000e001601007387 */ /* 0x0001e80000100a00 */
[----:B------:R1:W-:Y:S01]  /*12760*/  STL.64 [R1+0xdf8], R20 ;  /* 0x000df81401007387 */ /* 0x0003e20000100a00 */
[----:B0-----:R-:W-:-:S02]  /*12770*/  IMAD.MOV.U32 R22, RZ, RZ, R18 ;  /* 0x000000ffff167224 */ /* 0x001fc400078e0012 */
[----:B-1----:R-:W-:Y:S02]  /*12780*/  IMAD.MOV.U32 R21, RZ, RZ, R19 ;  /* 0x000000ffff157224 */ /* 0x002fe400078e0013 */
[----:B------:R-:W3:Y:S01]  /*12790*/  LDL.LU.64 R18, [R1+0xe18] ;  /* 0x000e180001127983 */ /* 0x000ee20000300a00 */
[----:B------:R-:W-:Y:S01]  /*127a0*/  IMAD.MOV.U32 R23, RZ, RZ, R7 ;  /* 0x000000ffff177224 */ /* 0x000fe200078e0007 */
[----:B--2---:R-:W-:Y:S02]  /*127b0*/  HMMA.16816.F32.BF16 R8, R24, R16, R8 ;  /* 0x000000101808723c */ /* 0x004fe40000041808 */
[----:B------:R-:W3:Y:S11]  /*127c0*/  LDL.LU.64 R16, [R1+0xe10] ;  /* 0x000e100001107983 */ /* 0x000ef60000300a00 */
[----:B------:R-:W-:Y:S10]  /*127d0*/  @!UPT UIADD3 URZ, URZ, URZ, URZ ;  /* 0x0000003f3f3ff290 */ /* 0x000ff4000fffe03f */
[----:B------:R0:W-:Y:S01]  /*127e0*/  STL [R1+0x4], R9 ;  /* 0x0000040901007387 */ /* 0x0001e20000100800 */
[----:B------:R-:W-:Y:S02]  /*127f0*/  IMAD.MOV.U32 R7, RZ, RZ, R8 ;  /* 0x000000ffff077224 */ /* 0x000fe400078e0008 */
[----:B------:R-:W-:Y:S01]  /*12800*/  IMAD.MOV.U32 R8, RZ, RZ, R3 ;  /* 0x000000ffff087224 */ /* 0x000fe200078e0003 */
[----:B------:R-:W-:Y:S04]  /*12810*/  STL [R1+0x8], R10 ;  /* 0x0000080a01007387 */ /* 0x000fe80000100800 */
[----:B------:R-:W2:Y:S01]  /*12820*/  LDL.LU R3, [R1+0xe08] ;  /* 0x000e080001037983 */ /* 0x000ea20000300800 */
[----:B0-----:R-:W-:Y:S02]  /*12830*/  IMAD.MOV.U32 R9, RZ, RZ, R0 ;  /* 0x000000ffff097224 */ /* 0x001fe400078e0000 */
[----:B------:R-:W-:-:S02]  /*12840*/  IMAD.MOV.U32 R20, RZ, RZ, R29 ;  /* 0x000000ffff147224 */ /* 0x000fc400078e001d */
[----:B------:R-:W-:-:S03]  /*12850*/  IMAD.MOV.U32 R29, RZ, RZ, R11 ;  /* 0x000000ffff1d7224 */ /* 0x000fc600078e000b */
[----:B---3--:R-:W-:Y:S01]  /*12860*/  HMMA.16816.F32.BF16 R24, R24, R8, R16 ;  /* 0x000000081818723c */ /* 0x008fe20000041810 */
[----:B------:R-:W0:Y:S11]  /*12870*/  LDSM.16.MT88.4 R16, [R28+0x2000] ;  /* 0x002000001c10783b */ /* 0x000e360000004200 */
[----:B------:R-:W-:Y:S11]  /*12880*/  @!UPT UIADD3 URZ, URZ, URZ, URZ ;  /* 0x0000003f3f3ff290 */ /* 0x000ff6000fffe03f */
[----:B------:R1:W-:Y:S04]  /*12890*/  STL.64 [R1+0xde8], R26 ;  /* 0x000de81a01007387 */ /* 0x0003e80000100a00 */
[----:B------:R-:W-:Y:S04]  /*128a0*/  STL.64 [R1+0xde0], R24 ;  /* 0x000de01801007387 */ /* 0x000fe80000100a00 */
[----:B--2---:R-:W2:Y:S04]  /*128b0*/  LDSM.16.M88.4 R8, [R3+0x8080] ;  /* 0x008080000308783b */ /* 0x004ea80000000200 */
[----:B-1----:R-:W3:Y:S04]  /*128c0*/  LDL.LU R26, [R1+0x48] ;  /* 0x00004800011a7983 */ /* 0x002ee80000300800 */
[----:B------:R-:W3:Y:S04]  /*128d0*/  LDL.LU R27, [R1+0x4c] ;  /* 0x00004c00011b7983 */ /* 0x000ee80000300800 */
[----:B0-----:R0:W-:Y:S04]  /*128e0*/  STL.64 [R1+0xdd8], R18 ;  /* 0x000dd81201007387 */ /* 0x0011e80000100a00 */
[----:B------:R-:W-:Y:S04]  /*128f0*/  STL.64 [R1+0xdd0], R16 ;  /* 0x000dd01001007387 */ /* 0x000fe80000100a00 */
[----:B0-----:R-:W4:Y:S04]  /*12900*/  LDL.LU R18, [R1+0x68] ;  /* 0x0000680001127983 */ /* 0x001f280000300800 */
[----:B------:R-:W4:Y:S04]  /*12910*/  LDL.LU R19, [R1+0x6c] ;  /* 0x00006c0001137983 */ /* 0x000f280000300800 */
[----:B--2---:R-:W-:Y:S01]  /*12920*/  STL.64 [R1+0x50], R8 ;  /* 0x0000500801007387 */ /* 0x004fe20000100a00 */
[----:B------:R-:W-:-:S03]  /*12930*/  IMAD.MOV.U32 R0, RZ, RZ, R10 ;  /* 0x000000ffff007224 */ /* 0x000fc600078e000a */
[----:B------:R-:W-:Y:S04]  /*12940*/  STL [R1+0x5c], R11 ;  /* 0x00005c0b01007387 */ /* 0x000fe80000100800 */
[----:B------:R-:W0:Y:S04]  /*12950*/  LDSM.16.M88.4 R8, [R3+0xa080] ;  /* 0x00a080000308783b */ /* 0x000e280000000200 */
[----:B0-----:R-:W-:Y:S04]  /*12960*/  STL.64 [R1+0x70], R8 ;  /* 0x0000700801007387 */ /* 0x001fe80000100a00 */
[----:B------:R-:W-:Y:S04]  /*12970*/  STL.64 [R1+0x78], R10 ;  /* 0x0000780a01007387 */ /* 0x000fe80000100a00 */
[----:B------:R-:W0:Y:S04]  /*12980*/  LDSM.16.MT88.4 R8, [R2+0x2000] ;  /* 0x002000000208783b */ /* 0x000e280000004200 */
[----:B0-----:R-:W-:Y:S04]  /*12990*/  STL.64 [R1+0xdb8], R10 ;  /* 0x000db80a01007387 */ /* 0x001fe80000100a00 */
[----:B------:R0:W-:Y:S04]  /*129a0*/  STL.64 [R1+0xdb0], R8 ;  /* 0x000db00801007387 */ /* 0x0001e80000100a00 */
[----:B0-----:R-:W2:Y:S01]  /*129b0*/  LDL.LU.64 R8, [R1+0x50] ;  /* 0x0000500001087983 */ /* 0x001ea20000300a00 */
[----:B---3--:R-:W-:Y:S11]  /*129c0*/  HMMA.16816.F32.BF16 R20, R12, R26, R20 ;  /* 0x0000001a0c14723c */ /* 0x008ff60000041814 */
[----:B------:R-:W-:Y:S11]  /*129d0*/  @!UPT UIADD3 URZ, URZ, URZ, URZ ;  /* 0x0000003f3f3ff290 */ /* 0x000ff6000fffe03f */
[----:B------:R-:W-:Y:S02]  /*129e0*/  @!UPT UIADD3 URZ, URZ, URZ, URZ ;  /* 0x0000003f3f3ff290 */ /* 0x000fe4000fffe03f */
[----:B------:R-:W-:Y:S02]  /*129f0*/  IMAD.MOV.U32 R10, RZ, RZ, R22 ;  /* 0x000000ffff0a7224 */ /* 0x000fe400078e0016 */
[----:B------:R-:W-:Y:S02]  /*12a00*/  IMAD.MOV.U32 R3, RZ, RZ, R23 ;  /* 0x000000ffff037224 */ /* 0x000fe400078e0017 */
[----:B------:R-:W-:Y:S01]  /*12a10*/  IMAD.MOV.U32 R16, RZ, RZ, R20 ;  /* 0x000000ffff107224 */ /* 0x000fe200078e0014 */
[----:B------:R-:W4:Y:S01]  /*12a20*/  LDL.LU.64 R22, [R1+0xe00] ;  /* 0x000e000001167983 */ /* 0x000f220000300a00 */
[----:B------:R-:W-:-:S03]  /*12a30*/  IMAD.MOV.U32 R11, RZ, RZ, R21 ;  /* 0x000000ffff0b7224 */ /* 0x000fc600078e0015 */
[----:B------:R-:W4:Y:S02]  /*12a40*/  LDL.LU.64 R20, [R1+0xdf8] ;  /* 0x000df80001147983 */ /* 0x000f240000300a00 */
[----:B----4-:R-:W-:Y:S07]  /*12a50*/  HMMA.16816.F32.BF16 R12, R12, R18, R20 ;  /* 0x000000120c0c723c */ /* 0x010fee0000041814 */
[----:B------:R-:W-:Y:S02]  /*12a60*/  IMAD.MOV.U32 R20, RZ, RZ, R7 ;  /* 0x000000ffff147224 */ /* 0x000fe400078e0007 */
[----:B------:R-:W3:Y:S04]  /*12a70*/  LDL.LU R7, [R1+0xdf0] ;  /* 0x000df00001077983 */ /* 0x000ee80000300800 */
[----:B------:R-:W3:Y:S04]  /*12a80*/  LDL.LU R21, [R1+0x4] ;  /* 0x0000040001157983 */ /* 0x000ee80000300800 */
[----:B------:R-:W3:Y:S01]  /*12a90*/  LDL.LU R22, [R1+0x8] ;  /* 0x0000080001167983 */ /* 0x000ee20000300800 */
[----:B------:R-:W-:-:S05]  /*12aa0*/  IMAD.MOV.U32 R23, RZ, RZ, R29 ;  /* 0x000000ffff177224 */ /* 0x000fca00078e001d */
[----:B------:R0:W-:Y:S04]  /*12ab0*/  STL.64 [R1+0xdc8], R14 ;  /* 0x000dc80e01007387 */ /* 0x0001e80000100a00 */
[----:B------:R1:W-:Y:S01]  /*12ac0*/  STL.64 [R1+0xdc0], R12 ;  /* 0x000dc00c01007387 */ /* 0x0003e20000100a00 */
[----:B0-----:R-:W-:Y:S02]  /*12ad0*/  IMAD.MOV.U32 R14, RZ, RZ, R10 ;  /* 0x000000ffff0e7224 */ /* 0x001fe400078e000a */
[----:B------:R-:W-:Y:S02]  /*12ae0*/  IMAD.MOV.U32 R15, RZ, RZ, R3 ;  /* 0x000000ffff0f7224 */ /* 0x000fe400078e0003 */
[----:B-1----:R-:W-:Y:S01]  /*12af0*/  IMAD.MOV.U32 R13, RZ, RZ, R11 ;  /* 0x000000ffff0d7224 */ /* 0x002fe200078e000b */
[----:B---3--:R-:W-:Y:S11]  /*12b00*/  HMMA.16816.F32.BF16 R24, R4, R26, R20 ;  /* 0x0000001a0418723c */ /* 0x008ff60000041814 */
[----:B------:R-:W-:Y:S11]  /*12b10*/  @!UPT UIADD3 URZ, URZ, URZ, URZ ;  /* 0x0000003f3f3ff290 */ /* 0x000ff6000fffe03f */
[----:B------:R-:W-:Y:S02]  /*12b20*/  @!UPT UIADD3 URZ, URZ, URZ, URZ ;  /* 0x0000003f3f3ff290 */ /* 0x000fe4000fffe03f */
[----:B------:R-:W-:Y:S02]  /*12b30*/  IMAD.MOV.U32 R10, RZ, RZ, R26 ;  /* 0x000000ffff0a7224 */ /* 0x000fe400078e001a */
[----:B------:R-:W-:Y:S02]  /*12b40*/  IMAD.MOV.U32 R3, RZ, RZ, R27 ;  /* 0x000000ffff037224 */ /* 0x000fe400078e001b */
[----:B------:R-:W-:Y:S01]  /*12b50*/  IMAD.MOV.U32 R20, RZ, RZ, R24 ;  /* 0x000000ffff147224 */ /* 0x000fe200078e0018 */
[----:B------:R-:W3:Y:S01]  /*12b60*/  LDL.LU.64 R26, [R1+0xde8] ;  /* 0x000de800011a7983 */ /* 0x000ee20000300a00 */
[----:B------:R-:W-:-:S03]  /*12b70*/  IMAD.MOV.U32 R11, RZ, RZ, R25 ;  /* 0x000000ffff0b7224 */ /* 0x000fc600078e0019 */
[----:B------:R-:W3:Y:S01]  /*12b80*/  LDL.LU.64 R24, [R1+0xde0] ;  /* 0x000de00001187983 */ /* 0x000ee20000300a00 */
[----:B------:R-:W-:Y:S01]  /*12b90*/  IMAD.MOV.U32 R12, RZ, RZ, R16 ;  /* 0x000000ffff0c7224 */ /* 0x000fe200078e0010 */
[----:B---3--:R-:W-:Y:S02]  /*12ba0*/  HMMA.16816.F32.BF16 R4, R4, R18, R24 ;  /* 0x000000120404723c */ /* 0x008fe40000041818 */
[----:B------:R-:W3:Y:S04]  /*12bb0*/  LDL.LU.64 R18, [R1+0xdd8] ;  /* 0x000dd80001127983 */ /* 0x000ee80000300a00 */
[----:B------:R-:W3:Y:S04]  /*12bc0*/  LDL.LU.64 R16, [R1+0xdd0] ;  /* 0x000dd00001107983 */ /* 0x000ee80000300a00 */
[----:B------:R-:W0:Y:S11]  /*12bd0*/  LDSM.16.MT88.4 R24, [R28+0x2800] ;  /* 0x002800001c18783b */ /* 0x000e360000004200 */
[----:B------:R-:W-:Y:S02]  /*12be0*/  @!UPT UIADD3 URZ, URZ, URZ, URZ ;  /* 0x0000003f3f3ff290 */ /* 0x000fe4000fffe03f */
[----:B------:R-:W-:Y:S04]  /*12bf0*/  STL.64 [R1+0xda8], R6 ;  /* 0x000da80601007387 */ /* 0x000fe80000100a00 */
[----:B------:R1:W-:Y:S02]  /*12c00*/  STL.64 [R1+0xda0], R4 ;  /* 0x000da00401007387 */ /* 0x0003e40000100a00 */
[----:B-1----:R-:W-:Y:S02]  /*12c10*/  IMAD.MOV.U32 R4, RZ, RZ, R20 ;  /* 0x000000ffff047224 */ /* 0x002fe400078e0014 */
[----:B------:R-:W1:Y:S04]  /*12c20*/  LDSM.16.MT88.4 R20, [R2+0x2800] ;  /* 0x002800000214783b */ /* 0x000e680000004200 */
[----:B0-----:R2:W-:Y:S04]  /*12c30*/  STL [R1+0xd94], R26 ;  /* 0x000d941a01007387 */ /* 0x0015e80000100800 */
[----:B------:R-:W-:Y:S01]  /*12c40*/  STL [R1+0xd90], R27 ;  /* 0x000d901b01007387 */ /* 0x000fe20000100800 */
[----:B------:R-:W-:-:S02]  /*12c50*/  IMAD.MOV.U32 R5, RZ, RZ, R11 ;  /* 0x000000ffff057224 */ /* 0x000fc400078e000b */
[----:B------:R-:W-:Y:S02]  /*12c60*/  IMAD.MOV.U32 R6, RZ, RZ, R10 ;  /* 0x000000ffff067224 */ /* 0x000fe400078e000a */
[----:B------:R-:W-:Y:S02]  /*12c70*/  IMAD.MOV.U32 R7, RZ, RZ, R3 ;  /* 0x000000ffff077224 */ /* 0x000fe400078e0003 */
[----:B--2---:R-:W-:Y:S02]  /*12c80*/  IMAD.MOV.U32 R26, RZ, RZ, R8 ;  /* 0x000000ffff1a7224 */ /* 0x004fe400078e0008 */
[----:B------:R-:W-:Y:S01]  /*12c90*/  IMAD.MOV.U32 R3, RZ, RZ, R9 ;  /* 0x000000ffff037224 */ /* 0x000fe200078e0009 */
[----:B-1----:R-:W-:Y:S04]  /*12ca0*/  STL.64 [R1+0xd88], R22 ;  /* 0x000d881601007387 */ /* 0x002fe80000100a00 */
[----:B------:R0:W-:Y:S04]  /*12cb0*/  STL.64 [R1+0xd80], R20 ;  /* 0x000d801401007387 */ /* 0x0001e80000100a00 */
[----:B0-----:R-:W2:Y:S04]  /*12cc0*/  LDL.LU.64 R20, [R1+0x70] ;  /* 0x0000700001147983 */ /* 0x001ea80000300a00 */
[----:B------:R-:W4:Y:S01]  /*12cd0*/  LDL.LU.64 R22, [R1+0x78] ;  /* 0x0000780001167983 */ /* 0x000f220000300a00 */
[C---:B---3--:R-:W-:Y:S11]  /*12ce0*/  HMMA.16816.F32.BF16 R12, R16.reuse, R8, R12 ;  /* 0x00000008100c723c */ /* 0x048ff6000004180c */
[----:B------:R-:W-:Y:S11]  /*12cf0*/  @!UPT UIADD3 URZ, URZ, URZ, URZ ;  /* 0x0000003f3f3ff290 */ /* 0x000ff6000fffe03f */
[----:B------:R-:W-:Y:S01]  /*12d00*/  @!UPT UIADD3 URZ, URZ, URZ, URZ ;  /* 0x0000003f3f3ff290 */ /* 0x000fe2000fffe03f */
[----:B------:R-:W-:Y:S04]  /*12d10*/  STL.64 [R1+0x10], R12 ;  /* 0x0000100c01007387 */ /* 0x000fe80000100a00 */
[----:B------:R0:W-:Y:S04]  /*12d20*/  STL.64 [R1+0x18], R14 ;  /* 0x0000180e01007387 */ /* 0x0001e80000100a00 */
[----:B0-----:R-:W2:Y:S04]  /*12d30*/  LDL.LU.64 R14, [R1+0xdc8] ;  /* 0x000dc800010e7983 */ /* 0x001ea80000300a00 */
[----:B------:R-:W2:Y:S04]  /*12d40*/  LDL.LU.64 R12, [R1+0xdc0] ;  /* 0x000dc000010c7983 */ /* 0x000ea80000300a00 */
[----:B------:R-:W3:Y:S04]  /*12d50*/  LDL.LU.64 R10, [R1+0xdb8] ;  /* 0x000db800010a7983 */ /* 0x000ee80000300a00 */
[----:B------:R-:W3:Y:S01]  /*12d60*/  LDL.LU.64 R8, [R1+0xdb0] ;  /* 0x000db00001087983 */ /* 0x000ee20000300a00 */
[----:B--2---:R-:W-:Y:S07]  /*12d70*/  HMMA.16816.F32.BF16 R12, R16, R20, R12 ;  /* 0x00000014100c723c */ /* 0x004fee000004180c */
[----:B------:R-:W-:-:S02]  /*12d80*/  IMAD.MOV.U32 R16, RZ, RZ, R26 ;  /* 0x000000ffff107224 */ /* 0x000fc400078e001a */
[----:B------:R-:W-:-:S07]  /*12d90*/  IMAD.MOV.U32 R17, RZ, RZ, R3 ;  /* 0x000000ffff117224 */ /* 0x000fce00078e0003 */
[C---:B---3--:R-:W-:Y:S01]  /*12da0*/  HMMA.16816.F32.BF16 R16, R8.reuse, R16, R4 ;  /* 0x000000100810723c */ /* 0x048fe20000041804 */
[----:B------:R-:W2:Y:S04]  /*12db0*/  LDL.LU.64 R6, [R1+0xda8] ;  /* 0x000da80001067983 */ /* 0x000ea80000300a00 */
[----:B------:R-:W2:Y:S03]  /*12dc0*/  LDL.LU.64 R4, [R1+0xda0] ;  /* 0x000da00001047983 */ /* 0x000ea60000300a00 */
[----:B--2---:R-:W-:Y:S11]  /*12dd0*/  HMMA.16816.F32.BF16 R8, R8, R20, R4 ;  /* 0x000000140808723c */ /* 0x004ff60000041804 */
[----:B------:R-:W-:Y:S11]  /*12de0*/  @!UPT UIADD3 URZ, URZ, URZ, URZ ;  /* 0x0000003f3f3ff290 */ /* 0x000ff6000fffe03f */
[----:B------:R-:W-:Y:S01]  /*12df0*/  @!UPT UIADD3 URZ, URZ, URZ, URZ ;  /* 0x0000003f3f3ff290 */ /* 0x000fe2000fffe03f */
[----:B------:R0:W-:Y:S04]  /*12e00*/  STL.64 [R1+0xd68], R10 ;  /* 0x000d680a01007387 */ /* 0x0001e80000100a00 */
[----:B------:R-:W-:Y:S01]  /*12e10*/  STL.64 [R1+0xd60], R8 ;  /* 0x000d600801007387 */ /* 0x000fe20000100a00 */
[----:B0-----:R-:W-:-:S03]  /*12e20*/  IMAD.MOV.U32 R10, RZ, RZ, R0 ;  /* 0x000000ffff0a7224 */ /* 0x001fc600078e0000 */
[----:B------:R-:W2:Y:S01]  /*12e30*/  LDL.LU R0, [R1+0xd98] ;  /* 0x000d980001007983 */ /* 0x000ea20000300800 */
[----:B------:R-:W-:Y:S02]  /*12e40*/  IMAD.MOV.U32 R26, RZ, RZ, R16 ;  /* 0x000000ffff1a7224 */ /* 0x000fe400078e0010 */
[----:B------:R-:W-:Y:S01]  /*12e50*/  IMAD.MOV.U32 R27, RZ, RZ, R17 ;  /* 0x000000ffff1b7224 */ /* 0x000fe200078e0011 */
[----:B------:R-:W3:Y:S01]  /*12e60*/  LDL.LU R11, [R1+0x5c] ;  /* 0x00005c00010b7983 */ /* 0x000ee20000300800 */
[----:B------:R-:W-:Y:S02]  /*12e70*/  IMAD.MOV.U32 R29, RZ, RZ, R18 ;  /* 0x000000ffff1d7224 */ /* 0x000fe400078e0012 */
[----:B------:R-:W-:Y:S02]  /*12e80*/  IMAD.MOV.U32 R3, RZ, RZ, R19 ;  /* 0x000000ffff037224 */ /* 0x000fe400078e0013 */
[----:B------:R-:W0:Y:S04]  /*12e90*/  LDSM.16.MT88.4 R16, [R28+0x3000] ;  /* 0x003000001c10783b */ /* 0x000e280000004200 */
[----:B0-----:R0:W-:Y:S04]  /*12ea0*/  STL.64 [R1+0xd78], R18 ;  /* 0x000d781201007387 */ /* 0x0011e80000100a00 */
[----:B------:R1:W-:Y:S01]  /*12eb0*/  STL.64 [R1+0xd70], R16 ;  /* 0x000d701001007387 */ /* 0x0003e20000100a00 */
[----:B0-----:R-:W-:-:S02]  /*12ec0*/  IMAD.MOV.U32 R18, RZ, RZ, R29 ;  /* 0x000000ffff127224 */ /* 0x001fc400078e001d */
[----:B------:R-:W-:Y:S02]  /*12ed0*/  IMAD.MOV.U32 R19, RZ, RZ, R3 ;  /* 0x000000ffff137224 */ /* 0x000fe400078e0003 */
[----:B-1----:R-:W-:Y:S02]  /*12ee0*/  IMAD.MOV.U32 R16, RZ, RZ, R26 ;  /* 0x000000ffff107224 */ /* 0x002fe400078e001a */
[----:B------:R-:W3:Y:S01]  /*12ef0*/  LDL.LU R26, [R1+0xd94] ;  /* 0x000d9400011a7983 */ /* 0x000ee20000300800 */
[----:B------:R-:W-:-:S03]  /*12f00*/  IMAD.MOV.U32 R17, RZ, RZ, R27 ;  /* 0x000000ffff117224 */ /* 0x000fc600078e001b */
[----:B------:R-:W3:Y:S04]  /*12f10*/  LDL.LU R27, [R1+0xd90] ;  /* 0x000d9000011b7983 */ /* 0x000ee80000300800 */
        /* <DEDUP_REMOVED lines=11> */
[----:B0-----:R-:W3:Y:S04]  /*12fd0*/  LDL.LU R4, [R1+0x10] ;  /* 0x0000100001047983 */ /* 0x001ee80000300800 */
[----:B------:R-:W3:Y:S04]  /*12fe0*/  LDL.LU R5, [R1+0x14] ;  /* 0x0000140001057983 */ /* 0x000ee80000300800 */
[----:B------:R-:W3:Y:S04]  /*12ff0*/  LDL.LU R6, [R1+0x18] ;  /* 0x0000180001067983 */ /* 0x000ee80000300800 */
[----:B------:R-:W3:Y:S01]  /*13000*/  LDL.LU R7, [R1+0x1c] ;  /* 0x00001c0001077983 */ /* 0x000ee20000300800 */
[----:B----4-:R-:W-:-:S02]  /*13010*/  IMAD.MOV.U32 R8, RZ, RZ, R22 ;  /* 0x000000ffff087224 */ /* 0x010fc400078e0016 */
[----:B------:R-:W-:Y:S01]  /*13020*/  IMAD.MOV.U32 R0, RZ, RZ, R23 ;  /* 0x000000ffff007224 */ /* 0x000fe200078e0017 */
[C---:B---3--:R-:W-:Y:S08]  /*13030*/  HMMA.16816.F32.BF16 R4, R24.reuse, R10, R4 ;  /* 0x0000000a1804723c */ /* 0x048ff00000041804 */
[----:B------:R-:W-:Y:S01]  /*13040*/  HMMA.16816.F32.BF16 R24, R24, R22, R12 ;  /* 0x000000161818723c */ /* 0x000fe2000004180c */
[----:B------:R-:W2:Y:S04]  /*13050*/  LDL.LU.64 R22, [R1+0xd88] ;  /* 0x000d880001167983 */ /* 0x000ea80000300a00 */
[----:B------:R-:W2:Y:S02]  /*13060*/  LDL.LU.64 R20, [R1+0xd80] ;  /* 0x000d800001147983 */ /* 0x000ea40000300a00 */
[----:B------:R-:W-:-:S02]  /*13070*/  IMAD.MOV.U32 R14, RZ, RZ, R8 ;  /* 0x000000ffff0e7224 */ /* 0x000fc400078e0008 */
[----:B------:R-:W-:Y:S01]  /*13080*/  IMAD.MOV.U32 R15, RZ, RZ, R0 ;  /* 0x000000ffff0f7224 */ /* 0x000fe200078e0000 */
[----:B--2---:R-:W-:Y:S01]  /*13090*/  HMMA.16816.F32.BF16 R8, R20, R10, R16 ;  /* 0x0000000a1408723c */ /* 0x004fe20000041810 */
[----:B------:R-:W2:Y:S04]  /*130a0*/  LDL.LU.64 R18, [R1+0xd78] ;  /* 0x000d780001127983 */ /* 0x000ea80000300a00 */
[----:B------:R-:W2:Y:S11]  /*130b0*/  LDL.LU.64 R16, [R1+0xd70] ;  /* 0x000d700001107983 */ /* 0x000eb60000300a00 */
[----:B------:R-:W-:Y:S07]  /*130c0*/  @!UPT UIADD3 URZ, URZ, URZ, URZ ;  /* 0x0000003f3f3ff290 */ /* 0x000fee000fffe03f */
[----:B------:R-:W-:Y:S01]  /*130d0*/  STL.64 [R1], R8 ;  /* 0x0000000801007387 */ /* 0x000fe20000100a00 */
[----:B------:R-:W-:-:S03]  /*130e0*/  IMAD.MOV.U32 R0, RZ, RZ, R11 ;  /* 0x000000ffff007224 */ /* 0x000fc600078e000b */
[----:B------:R0:W-:Y:S04]  /*130f0*/  STL [R1+0x8], R10 ;  /* 0x0000080a01007387 */ /* 0x0001e80000100800 */
[----:B0-----:R-:W3:Y:S04]  /*13100*/  LDL.LU.64 R10, [R1+0xd68] ;  /* 0x000d6800010a7983 */ /* 0x001ee80000300a00 */
[----:B------:R-:W3:Y:S02]  /*13110*/  LDL.LU.64 R8, [R1+0xd60] ;  /* 0x000d600001087983 */ /* 0x000ee40000300a00 */
[----:B---3--:R-:W-:Y:S02]  /*13120*/  HMMA.16816.F32.BF16 R20, R20, R14, R8 ;  /* 0x0000000e1414723c */ /* 0x008fe40000041808 */
[----:B------:R-:W0:Y:S04]  /*13130*/  LDSM.16.MT88.4 R12, [R28+0x3800] ;  /* 0x003800001c0c783b */ /* 0x000e280000004200 */
[----:B------:R-:W1:Y:S04]  /*13140*/  LDSM.16.MT88.4 R8, [R2+0x3800] ;  /* 0x003800000208783b */ /* 0x000e680000004200 */
[----:B0-----:R-:W-:Y:S04]  /*13150*/  STL.64 [R1+0xd48], R14 ;  /* 0x000d480e01007387 */ /* 0x001fe80000100a00 */
[----:B------:R-:W-:Y:S04]  /*13160*/  STL.64 [R1+0xd40], R12 ;  /* 0x000d400c01007387 */ /* 0x000fe80000100a00 */
[----:B-1----:R-:W-:Y:S04]  /*13170*/  STL.64 [R1+0xd38], R10 ;  /* 0x000d380a01007387 */ /* 0x002fe80000100a00 */
[----:B------:R0:W-:Y:S04]  /*13180*/  STL.64 [R1+0xd30], R8 ;  /* 0x000d300801007387 */ /* 0x0001e80000100a00 */
[----:B0-----:R-:W3:Y:S01]  /*13190*/  LDL.LU.64 R8, [R1+0x30] ;  /* 0x0000300001087983 */ /* 0x001ee20000300a00 */
[----:B------:R-:W-:-:S02]  /*131a0*/  IMAD.MOV.U32 R12, RZ, RZ, R29 ;  /* 0x000000ffff0c7224 */ /* 0x000fc400078e001d */
[----:B------:R-:W-:Y:S01]  /*131b0*/  IMAD.MOV.U32 R13, RZ, RZ, R3 ;  /* 0x000000ffff0d7224 */ /* 0x000fe200078e0003 */
[----:B------:R-:W4:Y:S06]  /*131c0*/  LDL.LU.64 R10, [R1+0x38] ;  /* 0x00003800010a7983 */ /* 0x000f2c0000300a00 */
[C---:B--2---:R-:W-:Y:S11]  /*131d0*/  HMMA.16816.F32.BF16 R4, R16.reuse, R12, R4 ;  /* 0x0000000c1004723c */ /* 0x044ff60000041804 */
[----:B------:R-:W-:Y:S11]  /*131e0*/  @!UPT UIADD3 URZ, URZ, URZ, URZ ;  /* 0x0000003f3f3ff290 */ /* 0x000ff6000fffe03f */
[----:B------:R-:W-:Y:S01]  /*131f0*/  @!UPT UIADD3 URZ, URZ, URZ, URZ ;  /* 0x0000003f3f3ff290 */ /* 0x000fe2000fffe03f */
[----:B------:R0:W-:Y:S01]  /*13200*/  STL.64 [R1+0x10], R4 ;  /* 0x0000100401007387 */ /* 0x0001e20000100a00 */
[----:B------:R-:W-:Y:S02]  /*13210*/  IMAD.MOV.U32 R29, RZ, RZ, R6 ;  /* 0x000000ffff1d7224 */ /* 0x000fe400078e0006 */
[----:B------:R-:W-:Y:S02]  /*13220*/  IMAD.MOV.U32 R3, RZ, RZ, R7 ;  /* 0x000000ffff037224 */ /* 0x000fe400078e0007 */
[----:B------:R-:W2:Y:S04]  /*13230*/  LDL.LU.64 R6, [R1+0xd58] ;  /* 0x000d580001067983 */ /* 0x000ea80000300a00 */
[----:B0-----:R-:W2:Y:S01]  /*13240*/  LDL.LU.64 R4, [R1+0xd50] ;  /* 0x000d500001047983 */ /* 0x001ea20000300a00 */
[----:B---3--:R-:W-:Y:S03]  /*13250*/  HMMA.16816.F32.BF16 R16, R16, R8, R24 ;  /* 0x000000081010723c */ /* 0x008fe60000041818 */
[----:B------:R-:W2:Y:S04]  /*13260*/  LDL.LU R24, [R1] ;  /* 0x0000000001187983 */ /* 0x000ea80000300800 */
[----:B------:R-:W2:Y:S04]  /*13270*/  LDL.LU R25, [R1+0x4] ;  /* 0x0000040001197983 */ /* 0x000ea80000300800 */
[----:B------:R-:W2:Y:S01]  /*13280*/  LDL.LU R26, [R1+0x8] ;  /* 0x00000800011a7983 */ /* 0x000ea20000300800 */
[----:B------:R-:W-:-:S07]  /*13290*/  IMAD.MOV.U32 R27, RZ, RZ, R0 ;  /* 0x000000ffff1b7224 */ /* 0x000fce00078e0000 */
[C---:B--2---:R-:W-:Y:S08]  /*132a0*/  HMMA.16816.F32.BF16 R24, R4.reuse, R12, R24 ;  /* 0x0000000c0418723c */ /* 0x044ff00000041818 */
[----:B------:R-:W-:Y:S01]  /*132b0*/  HMMA.16816.F32.BF16 R4, R4, R8, R20 ;  /* 0x000000080404723c */ /* 0x000fe20000041814 */
[----:B------:R-:W2:Y:S11]  /*132c0*/  LDL R23, [R1+0xc8] ;  /* 0x0000c80001177983 */ /* 0x000eb60000100800 */
[----:B------:R-:W-:Y:S04]  /*132d0*/  @!UPT UIADD3 URZ, URZ, URZ, URZ ;  /* 0x0000003f3f3ff290 */ /* 0x000fe8000fffe03f */
[----:B------:R-:W-:Y:S02]  /*132e0*/  IMAD.MOV.U32 R14, RZ, RZ, R24 ;  /* 0x000000ffff0e7224 */ /* 0x000fe400078e0018 */
[----:B------:R-:W-:Y:S02]  /*132f0*/  IMAD.MOV.U32 R13, RZ, RZ, R25 ;  /* 0x000000ffff0d7224 */ /* 0x000fe400078e0019 */
[----:B------:R-:W-:Y:S02]  /*13300*/  IMAD.MOV.U32 R12, RZ, RZ, R26 ;  /* 0x000000ffff0c7224 */ /* 0x000fe400078e001a */
[----:B------:R-:W-:Y:S02]  /*13310*/  IMAD.MOV.U32 R0, RZ, RZ, R27 ;  /* 0x000000ffff007224 */ /* 0x000fe400078e001b */
[----:B------:R-:W0:Y:S04]  /*13320*/  LDSM.16.MT88.4 R24, [R28+0x4000] ;  /* 0x004000001c18783b */ /* 0x000e280000004200 */
[----:B------:R1:W-:Y:S04]  /*13330*/  STL.64 [R1+0xd18], R6 ;  /* 0x000d180601007387 */ /* 0x0003e80000100a00 */
[----:B------:R-:W-:Y:S04]  /*13340*/  STL.64 [R1+0xd10], R4 ;  /* 0x000d100401007387 */ /* 0x000fe80000100a00 */
[----:B-1----:R-:W3:Y:S04]  /*13350*/  LDL.LU R6, [R1+0x28] ;  /* 0x0000280001067983 */ /* 0x002ee80000300800 */
[----:B------:R-:W3:Y:S04]  /*13360*/  LDL.LU R7, [R1+0x2c] ;  /* 0x00002c0001077983 */ /* 0x000ee80000300800 */
[----:B0-----:R0:W-:Y:S04]  /*13370*/  STL.64 [R1+0xd28], R26 ;  /* 0x000d281a01007387 */ /* 0x0011e80000100a00 */
[----:B------:R1:W-:Y:S01]  /*13380*/  STL.64 [R1+0xd20], R24 ;  /* 0x000d201801007387 */ /* 0x0003e20000100a00 */
[----:B0-----:R-:W-:-:S02]  /*13390*/  IMAD.MOV.U32 R26, RZ, RZ, R12 ;  /* 0x000000ffff1a7224 */ /* 0x001fc400078e000c */
[----:B-1----:R-:W-:Y:S02]  /*133a0*/  IMAD.MOV.U32 R24, RZ, RZ, R14 ;  /* 0x000000ffff187224 */ /* 0x002fe400078e000e */
[----:B------:R-:W-:Y:S02]  /*133b0*/  IMAD.MOV.U32 R25, RZ, RZ, R13 ;  /* 0x000000ffff197224 */ /* 0x000fe400078e000d */
[----:B------:R-:W-:Y:S01]  /*133c0*/  IMAD.MOV.U32 R27, RZ, RZ, R0 ;  /* 0x000000ffff1b7224 */ /* 0x000fe200078e0000 */
[----:B--2---:R-:W0:Y:S04]  /*133d0*/  LDSM.16.M88.4 R12, [R23+0x8100] ;  /* 0x00810000170c783b */ /* 0x004e280000000200 */
[----:B------:R-:W1:Y:S01]  /*133e0*/  LDSM.16.M88.4 R20, [R23+0xa100] ;  /* 0x00a100001714783b */ /* 0x000e620000000200 */
[----:B0-----:R-:W-:-:S03]  /*133f0*/  IMAD.MOV.U32 R0, RZ, RZ, R14 ;  /* 0x000000ffff007224 */ /* 0x001fc600078e000e */
[----:B------:R-:W-:Y:S04]  /*13400*/  STL.64 [R1+0x50], R12 ;  /* 0x0000500c01007387 */ /* 0x000fe80000100a00 */
[----:B------:R0:W-:Y:S04]  /*13410*/  STL [R1+0x5c], R15 ;  /* 0x00005c0f01007387 */ /* 0x0001e80000100800 */
[----:B0-----:R-:W3:Y:S04]  /*13420*/  LDL.LU.64 R14, [R1+0xd48] ;  /* 0x000d4800010e7983 */ /* 0x001ee80000300a00 */
[----:B------:R-:W3:Y:S04]  /*13430*/  LDL.LU.64 R12, [R1+0xd40] ;  /* 0x000d4000010c7983 */ /* 0x000ee80000300a00 */
[----:B------:R-:W-:Y:S04]  /*13440*/  STL [R1+0xce8], R0 ;  /* 0x000ce80001007387 */ /* 0x000fe80000100800 */
[----:B-1----:R-:W-:Y:S04]  /*13450*/  STL.64 [R1+0x60], R20 ;  /* 0x0000601401007387 */ /* 0x002fe80000100a00 */
[----:B------:R-:W-:Y:S04]  /*13460*/  STL.64 [R1+0x68], R22 ;  /* 0x0000681601007387 */ /* 0x000fe80000100a00 */
[----:B------:R-:W0:Y:S04]  /*13470*/  LDSM.16.MT88.4 R20, [R2+0x4000] ;  /* 0x004000000214783b */ /* 0x000e280000004200 */
[----:B0-----:R-:W-:Y:S04]  /*13480*/  STL.64 [R1+0xcf8], R22 ;  /* 0x000cf81601007387 */ /* 0x001fe80000100a00 */
[----:B------:R0:W-:Y:S04]  /*13490*/  STL.64 [R1+0xcf0], R20 ;  /* 0x000cf01401007387 */ /* 0x0001e80000100a00 */
[----:B0-----:R-:W3:Y:S04]  /*134a0*/  LDL.LU R20, [R1+0x10] ;  /* 0x0000100001147983 */ /* 0x001ee80000300800 */
[----:B------:R-:W3:Y:S01]  /*134b0*/  LDL.LU R21, [R1+0x14] ;  /* 0x0000140001157983 */ /* 0x000ee20000300800 */
[----:B------:R-:W-:-:S02]  /*134c0*/  IMAD.MOV.U32 R22, RZ, RZ, R29 ;  /* 0x000000ffff167224 */ /* 0x000fc400078e001d */
[----:B------:R-:W-:Y:S02]  /*134d0*/  IMAD.MOV.U32 R23, RZ, RZ, R3 ;  /* 0x000000ffff177224 */ /* 0x000fe400078e0003 */
[----:B----4-:R-:W-:Y:S02]  /*134e0*/  IMAD.MOV.U32 R3, RZ, RZ, R10 ;  /* 0x000000ffff037224 */ /* 0x010fe400078e000a */
[----:B------:R-:W-:-:S03]  /*134f0*/  IMAD.MOV.U32 R0, RZ, RZ, R11 ;  /* 0x000000ffff007224 */ /* 0x000fc600078e000b */
[C---:B---3--:R-:W-:Y:S08]  /*13500*/  HMMA.16816.F32.BF16 R20, R12.reuse, R6, R20 ;  /* 0x000000060c14723c */ /* 0x048ff00000041814 */
[----:B------:R-:W-:Y:S01]  /*13510*/  HMMA.16816.F32.BF16 R12, R12, R10, R16 ;  /* 0x0000000a0c0c723c */ /* 0x000fe20000041810 */
[----:B------:R-:W2:Y:S04]  /*13520*/  LDL.LU.64 R10, [R1+0xd38] ;  /* 0x000d3800010a7983 */ /* 0x000ea80000300a00 */
[----:B------:R-:W2:Y:S02]  /*13530*/  LDL.LU.64 R8, [R1+0xd30] ;  /* 0x000d300001087983 */ /* 0x000ea40000300a00 */
[----:B------:R-:W-:-:S02]  /*13540*/  IMAD.MOV.U32 R18, RZ, RZ, R3 ;  /* 0x000000ffff127224 */ /* 0x000fc400078e0003 */
[----:B------:R-:W-:Y:S11]  /*13550*/  IMAD.MOV.U32 R19, RZ, RZ, R0 ;  /* 0x000000ffff137224 */ /* 0x000ff600078e0000 */
[----:B------:R-:W-:Y:S03]  /*13560*/  @!UPT UIADD3 URZ, URZ, URZ, URZ ;  /* 0x0000003f3f3ff290 */ /* 0x000fe6000fffe03f */
[----:B------:R-:W-:Y:S04]  /*13570*/  STL.64 [R1+0xd08], R14 ;  /* 0x000d080e01007387 */ /* 0x000fe80000100a00 */
[----:B------:R0:W-:Y:S04]  /*13580*/  STL.64 [R1+0xd00], R12 ;  /* 0x000d000c01007387 */ /* 0x0001e80000100a00 */
[----:B0-----:R-:W3:Y:S01]  /*13590*/  LDL.64 R12, [R1+0x50] ;  /* 0x00005000010c7983 */ /* 0x001ee20000100a00 */
[----:B--2---:R-:W-:Y:S03]  /*135a0*/  HMMA.16816.F32.BF16 R4, R8, R6, R24 ;  /* 0x000000060804723c */ /* 0x004fe60000041818 */
[----:B------:R-:W3:Y:S04]  /*135b0*/  LDL.LU.64 R26, [R1+0xd28] ;  /* 0x000d2800011a7983 */ /* 0x000ee80000300a00 */
[----:B------:R-:W3:Y:S11]  /*135c0*/  LDL.LU.64 R24, [R1+0xd20] ;  /* 0x000d200001187983 */ /* 0x000ef60000300a00 */
[----:B------:R-:W-:Y:S06]  /*135d0*/  @!UPT UIADD3 URZ, URZ, URZ, URZ ;  /* 0x0000003f3f3ff290 */ /* 0x000fec000fffe03f */
[----:B------:R-:W-:Y:S02]  /*135e0*/  IMAD.MOV.U32 R3, RZ, RZ, R6 ;  /* 0x000000ffff037224 */ /* 0x000fe400078e0006 */
[----:B------:R-:W-:Y:S02]  /*135f0*/  IMAD.MOV.U32 R0, RZ, RZ, R7 ;  /* 0x000000ffff007224 */ /* 0x000fe400078e0007 */
[----:B------:R-:W-:Y:S01]  /*13600*/  IMAD.MOV.U32 R15, RZ, RZ, R4 ;  /* 0x000000ffff0f7224 */ /* 0x000fe200078e0004 */
[----:B------:R-:W2:Y:S01]  /*13610*/  LDL.LU.64 R6, [R1+0xd18] ;  /* 0x000d180001067983 */ /* 0x000ea20000300a00 */
[----:B------:R-:W-:-:S03]  /*13620*/  IMAD.MOV.U32 R14, RZ, RZ, R5 ;  /* 0x000000ffff0e7224 */ /* 0x000fc600078e0005 */
[----:B------:R-:W2:Y:S02]  /*13630*/  LDL.LU.64 R4, [R1+0xd10] ;  /* 0x000d100001047983 */ /* 0x000ea40000300a00 */
[----:B--2---:R-:W-:Y:S02]  /*13640*/  HMMA.16816.F32.BF16 R8, R8, R18, R4 ;  /* 0x000000120808723c */ /* 0x004fe40000041804 */
[----:B------:R-:W0:Y:S04]  /*13650*/  LDSM.16.MT88.4 R16, [R28+0x4800] ;  /* 0x004800001c10783b */ /* 0x000e280000004200 */
[----:B------:R-:W1:Y:S02]  /*13660*/  LDSM.16.MT88.4 R4, [R2+0x4800] ;  /* 0x004800000204783b */ /* 0x000e640000004200 */
[----:B---3--:R-:W-:Y:S11]  /*13670*/  HMMA.16816.F32.BF16 R20, R24, R12, R20 ;  /* 0x0000000c1814723c */ /* 0x008ff60000041814 */
[----:B------:R-:W-:Y:S04]  /*13680*/  @!UPT UIADD3 URZ, URZ, URZ, URZ ;  /* 0x0000003f3f3ff290 */ /* 0x000fe8000fffe03f */
[----:B------:R2:W-:Y:S04]  /*13690*/  STL.64 [R1+0xce0], R10 ;  /* 0x000ce00a01007387 */ /* 0x0005e80000100a00 */
[----:B------:R3:W-:Y:S01]  /*136a0*/  STL.64 [R1+0xcd8], R8 ;  /* 0x000cd80801007387 */ /* 0x0007e20000100a00 */
[----:B--2---:R-:W-:-:S03]  /*136b0*/  IMAD.MOV.U32 R11, RZ, RZ, R0 ;  /* 0x000000ffff0b7224 */ /* 0x004fc600078e0000 */
[----:B0-----:R-:W-:Y:S04]  /*136c0*/  STL [R1+0xccc], R18 ;  /* 0x000ccc1201007387 */ /* 0x001fe80000100800 */
[----:B------:R-:W-:Y:S01]  /*136d0*/  STL [R1+0xcc8], R19 ;  /* 0x000cc81301007387 */ /* 0x000fe20000100800 */
[----:B---3--:R-:W-:-:S03]  /*136e0*/  IMAD.MOV.U32 R8, RZ, RZ, R15 ;  /* 0x000000ffff087224 */ /* 0x008fc600078e000f */
[----:B-1----:R-:W-:Y:S01]  /*136f0*/  STL.64 [R1+0xcb0], R6 ;  /* 0x000cb00601007387 */ /* 0x002fe20000100a00 */
[----:B------:R-:W-:-:S03]  /*13700*/  IMAD.MOV.U32 R9, RZ, RZ, R14 ;  /* 0x000000ffff097224 */ /* 0x000fc600078e000e */
[----:B------:R0:W-:Y:S01]  /*13710*/  STL.64 [R1+0xca8], R4 ;  /* 0x000ca80401007387 */ /* 0x0001e20000100a00 */
[----:B------:R-:W-:-:S03]  /*13720*/  IMAD.MOV.U32 R0, RZ, RZ, R13 ;  /* 0x000000ffff007224 */ /* 0x000fc600078e000d */
[----:B0-----:R-:W2:Y:S04]  /*13730*/  LDL.LU.64 R4, [R1+0x60] ;  /* 0x0000600001047983 */ /* 0x001ea80000300a00 */
[----:B------:R-:W3:Y:S04]  /*13740*/  LDL.LU.64 R6, [R1+0x68] ;  /* 0x0000680001067983 */ /* 0x000ee80000300a00 */
[----:B------:R-:W2:Y:S04]  /*13750*/  LDL.LU.64 R14, [R1+0xd08] ;  /* 0x000d0800010e7983 */ /* 0x000ea80000300a00 */
[----:B------:R-:W2:Y:S01]  /*13760*/  LDL.LU.64 R12, [R1+0xd00] ;  /* 0x000d0000010c7983 */ /* 0x000ea20000300a00 */
[----:B------:R-:W-:-:S02]  /*13770*/  IMAD.MOV.U32 R10, RZ, RZ, R3 ;  /* 0x000000ffff0a7224 */ /* 0x000fc400078e0003 */
[----:B------:R-:W-:Y:S02]  /*13780*/  IMAD.MOV.U32 R18, RZ, RZ, R22 ;  /* 0x000000ffff127224 */ /* 0x000fe400078e0016 */
[----:B------:R-:W-:Y:S02]  /*13790*/  IMAD.MOV.U32 R3, RZ, RZ, R23 ;  /* 0x000000ffff037224 */ /* 0x000fe400078e0017 */
[----:B------:R-:W-:Y:S01]  /*137a0*/  IMAD.MOV.U32 R29, RZ, RZ, R20 ;  /* 0x000000ffff1d7224 */ /* 0x000fe200078e0014 */
[----:B------:R-:W4:Y:S01]  /*137b0*/  LDL.LU.64 R22, [R1+0xcf8] ;  /* 0x000cf80001167983 */ /* 0x000f220000300a00 */
[----:B------:R-:W-:-:S03]  /*137c0*/  IMAD.MOV.U32 R19, RZ, RZ, R21 ;  /* 0x000000ffff137224 */ /* 0x000fc600078e0015 */
[----:B------:R-:W4:Y:S01]  /*137d0*/  LDL.LU.64 R20, [R1+0xcf0] ;  /* 0x000cf00001147983 */ /* 0x000f220000300a00 */
[----:B--2---:R-:W-:Y:S03]  /*137e0*/  HMMA.16816.F32.BF16 R24, R24, R4, R12 ;  /* 0x000000041818723c */ /* 0x004fe6000004180c */
[----:B------:R-:W4:Y:S04]  /*137f0*/  LDL.LU R12, [R1+0x50] ;  /* 0x00005000010c7983 */ /* 0x000f280000300800 */
[----:B------:R-:W-:Y:S02]  /*13800*/  IMAD.MOV.U32 R13, RZ, RZ, R0 ;  /* 0x000000ffff0d7224 */ /* 0x000fe400078e0000 */
[----:B------:R-:W2:Y:S11]  /*13810*/  LDL.LU R0, [R1+0xce8] ;  /* 0x000ce80001007983 */ /* 0x000eb60000300800 */
[----:B------:R-:W-:Y:S03]  /*13820*/  @!UPT UIADD3 URZ, URZ, URZ, URZ ;  /* 0x0000003f3f3ff290 */ /* 0x000fe6000fffe03f */
[----:B------:R-:W-:Y:S04]  /*13830*/  STL.64 [R1+0xcc0], R26 ;  /* 0x000cc01a01007387 */ /* 0x000fe80000100a00 */
[----:B------:R0:W-:Y:S01]  /*13840*/  STL.64 [R1+0xcb8], R24 ;  /* 0x000cb81801007387 */ /* 0x0001e20000100a00 */
[----:B----4-:R-:W-:Y:S03]  /*13850*/  HMMA.16816.F32.BF16 R12, R20, R12, R8 ;  /* 0x0000000c140c723c */ /* 0x010fe60000041808 */
[----:B------:R-:W4:Y:S04]  /*13860*/  LDL.LU.64 R10, [R1+0xce0] ;  /* 0x000ce000010a7983 */ /* 0x000f280000300a00 */
[----:B------:R-:W4:Y:S01]  /*13870*/  LDL.LU.64 R8, [R1+0xcd8] ;  /* 0x000cd80001087983 */ /* 0x000f220000300a00 */
[----:B0-----:R-:W-:-:S02]  /*13880*/  IMAD.MOV.U32 R24, RZ, RZ, R29 ;  /* 0x000000ffff187224 */ /* 0x001fc400078e001d */
[----:B------:R-:W-:Y:S02]  /*13890*/  IMAD.MOV.U32 R25, RZ, RZ, R19 ;  /* 0x000000ffff197224 */ /* 0x000fe400078e0013 */
[----:B------:R-:W-:Y:S02]  /*138a0*/  IMAD.MOV.U32 R26, RZ, RZ, R18 ;  /* 0x000000ffff1a7224 */ /* 0x000fe400078e0012 */
[----:B------:R-:W-:-:S10]  /*138b0*/  IMAD.MOV.U32 R27, RZ, RZ, R3 ;  /* 0x000000ffff1b7224 */ /* 0x000fd400078e0003 */
[----:B------:R-:W-:Y:S02]  /*138c0*/  IMAD.MOV.U32 R18, RZ, RZ, R12 ;  /* 0x000000ffff127224 */ /* 0x000fe400078e000c */
[----:B------:R-:W-:Y:S02]  /*138d0*/  IMAD.MOV.U32 R19, RZ, RZ, R13 ;  /* 0x000000ffff137224 */ /* 0x000fe400078e000d */
[----:B------:R-:W-:Y:S02]  /*138e0*/  IMAD.MOV.U32 R29, RZ, RZ, R14 ;  /* 0x000000ffff1d7224 */ /* 0x000fe400078e000e */
[----:B------:R-:W-:Y:S02]  /*138f0*/  IMAD.MOV.U32 R3, RZ, RZ, R15 ;  /* 0x000000ffff037224 */ /* 0x000fe400078e000f */
[----:B------:R-:W0:Y:S01]  /*13900*/  LDSM.16.MT88.4 R12, [R28+0x5000] ;  /* 0x005000001c0c783b */ /* 0x000e220000004200 */
[----:B----4-:R-:W-:Y:S11]  /*13910*/  HMMA.16816.F32.BF16 R20, R20, R4, R8 ;  /* 0x000000041414723c */ /* 0x010ff60000041808 */
[----:B------:R-:W-:Y:S11]  /*13920*/  @!UPT UIADD3 URZ, URZ, URZ, URZ ;  /* 0x0000003f3f3ff290 */ /* 0x000ff6000fffe03f */
[----:B------:R-:W-:Y:S01]  /*13930*/  @!UPT UIADD3 URZ, URZ, URZ, URZ ;  /* 0x0000003f3f3ff290 */ /* 0x000fe2000fffe03f */
[----:B------:R2:W-:Y:S04]  /*13940*/  STL.64 [R1+0xc90], R22 ;  /* 0x000c901601007387 */ /* 0x0005e80000100a00 */
[----:B------:R-:W-:Y:S01]  /*13950*/  STL.64 [R1+0xc88], R20 ;  /* 0x000c881401007387 */ /* 0x000fe20000100a00 */
[----:B--2---:R-:W-:-:S03]  /*13960*/  IMAD.MOV.U32 R22, RZ, RZ, R0 ;  /* 0x000000ffff167224 */ /* 0x004fc600078e0000 */
[----:B------:R-:W2:Y:S04]  /*13970*/  LDL.LU R0, [R1+0xcd0] ;  /* 0x000cd00001007983 */ /* 0x000ea80000300800 */
[----:B------:R-:W4:Y:S04]  /*13980*/  LDL.LU R23, [R1+0x5c] ;  /* 0x00005c0001177983 */ /* 0x000f280000300800 */
[----:B0-----:R-:W-:Y:S04]  /*13990*/  STL.64 [R1+0xca0], R14 ;  /* 0x000ca00e01007387 */ /* 0x001fe80000100a00 */
[----:B------:R0:W-:Y:S02]  /*139a0*/  STL.64 [R1+0xc98], R12 ;  /* 0x000c980c01007387 */ /* 0x0001e40000100a00 */
[----:B0-----:R-:W-:-:S02]  /*139b0*/  IMAD.MOV.U32 R12, RZ, RZ, R18 ;  /* 0x000000ffff0c7224 */ /* 0x001fc400078e0012 */
[----:B------:R-:W4:Y:S01]  /*139c0*/  LDL.LU R18, [R1+0xccc] ;  /* 0x000ccc0001127983 */ /* 0x000f220000300800 */
[----:B------:R-:W-:-:S03]  /*139d0*/  IMAD.MOV.U32 R13, RZ, RZ, R19 ;  /* 0x000000ffff0d7224 */ /* 0x000fc600078e0013 */
[----:B------:R-:W4:Y:S01]  /*139e0*/  LDL.LU R19, [R1+0xcc8] ;  /* 0x000cc80001137983 */ /* 0x000f220000300800 */
[----:B------:R-:W-:-:S03]  /*139f0*/  IMAD.MOV.U32 R15, RZ, RZ, R3 ;  /* 0x000000ffff0f7224 */ /* 0x000fc600078e0003 */
[----:B--2---:R-:W0:Y:S04]  /*13a00*/  LDSM.16.M88.4 R8, [R0+0x8100] ;  /* 0x008100000008783b */ /* 0x004e280000000200 */
[----:B0-----:R-:W-:Y:S01]  /*13a10*/  STL [R1+0x30], R8 ;  /* 0x0000300801007387 */ /* 0x001fe20000100800 */
[----:B------:R-:W-:-:S03]  /*13a20*/  IMAD.MOV.U32 R3, RZ, RZ, R9 ;  /* 0x000000ffff037224 */ /* 0x000fc600078e0009 */
[----:B------:R-:W-:Y:S04]  /*13a30*/  STL.64 [R1+0x38], R10 ;  /* 0x0000380a01007387 */ /* 0x000fe80000100a00 */
[----:B------:R-:W0:Y:S04]  /*13a40*/  LDSM.16.M88.4 R8, [R0+0xa100] ;  /* 0x00a100000008783b */ /* 0x000e280000000200 */
[----:B------:R1:W-:Y:S01]  /*13a50*/  STL [R1+0xbe4], R0 ;  /* 0x000be40001007387 */ /* 0x0003e20000100800 */
[C---:B----4-:R-:W-:Y:S03]  /*13a60*/  HMMA.16816.F32.BF16 R24, R16.reuse, R22, R24 ;  /* 0x000000161018723c */ /* 0x050fe60000041818 */
[----:B0-----:R-:W-:Y:S04]  /*13a70*/  STL.64 [R1+0x40], R8 ;  /* 0x0000400801007387 */ /* 0x001fe80000100a00 */
[----:B------:R-:W-:Y:S04]  /*13a80*/  STL.64 [R1+0x48], R10 ;  /* 0x0000480a01007387 */ /* 0x000fe80000100a00 */
[----:B------:R-:W0:Y:S11]  /*13a90*/  LDSM.16.MT88.4 R8, [R2+0x5000] ;  /* 0x005000000208783b */ /* 0x000e360000004200 */
[----:B------:R-:W-:Y:S02]  /*13aa0*/  @!UPT UIADD3 URZ, URZ, URZ, URZ ;  /* 0x0000003f3f3ff290 */ /* 0x000fe4000fffe03f */
[----:B-1----:R-:W-:Y:S02]  /*13ab0*/  IMAD.MOV.U32 R0, RZ, RZ, R27 ;  /* 0x000000ffff007224 */ /* 0x002fe400078e001b */
[----:B------:R-:W-:Y:S02]  /*13ac0*/  IMAD.MOV.U32 R21, RZ, RZ, R24 ;  /* 0x000000ffff157224 */ /* 0x000fe400078e0018 */
[----:B------:R-:W-:Y:S01]  /*13ad0*/  IMAD.MOV.U32 R20, RZ, RZ, R25 ;  /* 0x000000ffff147224 */ /* 0x000fe200078e0019 */
[----:B0-----:R0:W-:Y:S02]  /*13ae0*/  STL [R1+0xc70], R11 ;  /* 0x000c700b01007387 */ /* 0x0011e40000100800 */
[----:B0-----:R-:W-:Y:S02]  /*13af0*/  IMAD.MOV.U32 R11, RZ, RZ, R26 ;  /* 0x000000ffff0b7224 */ /* 0x001fe400078e001a */
[----:B------:R-:W3:Y:S04]  /*13b00*/  LDL.LU.64 R26, [R1+0xcc0] ;  /* 0x000cc000011a7983 */ /* 0x000ee80000300a00 */
[----:B------:R-:W3:Y:S01]  /*13b10*/  LDL.LU.64 R24, [R1+0xcb8] ;  /* 0x000cb80001187983 */ /* 0x000ee20000300a00 */
[----:B------:R-:W-:Y:S01]  /*13b20*/  IMAD.MOV.U32 R14, RZ, RZ, R29 ;  /* 0x000000ffff0e7224 */ /* 0x000fe200078e001d */
[----:B---3--:R-:W-:Y:S07]  /*13b30*/  HMMA.16816.F32.BF16 R16, R16, R6, R24 ;  /* 0x000000061010723c */ /* 0x008fee0000041818 */
[----:B------:R-:W-:-:S02]  /*13b40*/  IMAD.MOV.U32 R25, RZ, RZ, R6 ;  /* 0x000000ffff197224 */ /* 0x000fc400078e0006 */
[----:B------:R-:W-:Y:S02]  /*13b50*/  IMAD.MOV.U32 R24, RZ, RZ, R7 ;  /* 0x000000ffff187224 */ /* 0x000fe400078e0007 */
[----:B------:R-:W2:Y:S04]  /*13b60*/  LDL.LU.64 R6, [R1+0xcb0] ;  /* 0x000cb00001067983 */ /* 0x000ea80000300a00 */
[----:B------:R-:W2:Y:S08]  /*13b70*/  LDL.LU.64 R4, [R1+0xca8] ;  /* 0x000ca80001047983 */ /* 0x000eb00000300a00 */
[----:B------:R-:W-:Y:S04]  /*13b80*/  STL.64 [R1+0xc80], R18 ;  /* 0x000c801201007387 */ /* 0x000fe80000100a00 */
[----:B------:R0:W-:Y:S02]  /*13b90*/  STL.64 [R1+0xc78], R16 ;  /* 0x000c781001007387 */ /* 0x0001e40000100a00 */
[----:B0-----:R-:W-:-:S02]  /*13ba0*/  IMAD.MOV.U32 R16, RZ, RZ, R21 ;  /* 0x000000ffff107224 */ /* 0x001fc400078e0015 */
[----:B------:R-:W-:Y:S02]  /*13bb0*/  IMAD.MOV.U32 R17, RZ, RZ, R20 ;  /* 0x000000ffff117224 */ /* 0x000fe400078e0014 */
[----:B------:R-:W-:Y:S01]  /*13bc0*/  IMAD.MOV.U32 R18, RZ, RZ, R11 ;  /* 0x000000ffff127224 */ /* 0x000fe200078e000b */
[----:B--2---:R-:W-:Y:S01]  /*13bd0*/  HMMA.16816.F32.BF16 R20, R4, R22, R12 ;  /* 0x000000160414723c */ /* 0x004fe2000004180c */
[----:B------:R-:W2:Y:S04]  /*13be0*/  LDL.LU.64 R14, [R1+0xca0] ;  /* 0x000ca000010e7983 */ /* 0x000ea80000300a00 */
[----:B------:R-:W2:Y:S11]  /*13bf0*/  LDL.LU.64 R12, [R1+0xc98] ;  /* 0x000c9800010c7983 */ /* 0x000eb60000300a00 */
[----:B------:R-:W-:Y:S07]  /*13c00*/  @!UPT UIADD3 URZ, URZ, URZ, URZ ;  /* 0x0000003f3f3ff290 */ /* 0x000fee000fffe03f */
[----:B------:R-:W-:Y:S01]  /*13c10*/  STL [R1+0x4], R21 ;  /* 0x0000041501007387 */ /* 0x000fe20000100800 */
[----:B------:R-:W-:Y:S02]  /*13c20*/  IMAD.MOV.U32 R29, RZ, RZ, R23 ;  /* 0x000000ffff1d7224 */ /* 0x000fe400078e0017 */
[----:B------:R-:W-:Y:S01]  /*13c30*/  IMAD.MOV.U32 R11, RZ, RZ, R20 ;  /* 0x000000ffff0b7224 */ /* 0x000fe200078e0014 */
[----:B------:R0:W-:Y:S04]  /*13c40*/  STL [R1+0x8], R22 ;  /* 0x0000081601007387 */ /* 0x0001e80000100800 */
[----:B0-----:R-:W3:Y:S04]  /*13c50*/  LDL.LU.64 R22, [R1+0xc90] ;  /* 0x000c900001167983 */ /* 0x001ee80000300a00 */
[----:B------:R-:W3:Y:S01]  /*13c60*/  LDL.LU.64 R20, [R1+0xc88] ;  /* 0x000c880001147983 */ /* 0x000ee20000300a00 */
[----:B------:R-:W-:-:S02]  /*13c70*/  IMAD.MOV.U32 R26, RZ, RZ, R25 ;  /* 0x000000ffff1a7224 */ /* 0x000fc400078e0019 */
[----:B------:R-:W-:-:S07]  /*13c80*/  IMAD.MOV.U32 R27, RZ, RZ, R24 ;  /* 0x000000ffff1b7224 */ /* 0x000fce00078e0018 */
[----:B---3--:R-:W-:Y:S01]  /*13c90*/  HMMA.16816.F32.BF16 R4, R4, R26, R20 ;  /* 0x0000001a0404723c */ /* 0x008fe20000041814 */
[----:B------:R-:W0:Y:S04]  /*13ca0*/  LDSM.16.MT88.4 R24, [R28+0x5800] ;  /* 0x005800001c18783b */ /* 0x000e280000004200 */
[----:B------:R-:W1:Y:S04]  /*13cb0*/  LDSM.16.MT88.4 R20, [R2+0x5800] ;  /* 0x005800000214783b */ /* 0x000e680000004200 */
[----:B0-----:R-:W-:Y:S04]  /*13cc0*/  STL.64 [R1+0xc68], R26 ;  /* 0x000c681a01007387 */ /* 0x001fe80000100a00 */
[----:B------:R0:W-:Y:S04]  /*13cd0*/  STL.64 [R1+0xc60], R24 ;  /* 0x000c601801007387 */ /* 0x0001e80000100a00 */
[----:B0-----:R-:W2:Y:S04]  /*13ce0*/  LDL.LU R24, [R1+0x30] ;  /* 0x0000300001187983 */ /* 0x001ea80000300800 */
[----:B-1----:R-:W-:Y:S04]  /*13cf0*/  STL.64 [R1+0xc40], R22 ;  /* 0x000c401601007387 */ /* 0x002fe80000100a00 */
[----:B------:R0:W-:Y:S04]  /*13d00*/  STL.64 [R1+0xc38], R20 ;  /* 0x000c381401007387 */ /* 0x0001e80000100a00 */
[----:B0-----:R-:W3:Y:S04]  /*13d10*/  LDL.LU.64 R20, [R1+0x40] ;  /* 0x0000400001147983 */ /* 0x001ee80000300a00 */
[----:B------:R-:W4:Y:S01]  /*13d20*/  LDL.LU.64 R22, [R1+0x48] ;  /* 0x0000480001167983 */ /* 0x000f220000300a00 */
[----:B------:R-:W-:-:S02]  /*13d30*/  IMAD.MOV.U32 R19, RZ, RZ, R0 ;  /* 0x000000ffff137224 */ /* 0x000fc400078e0000 */
[----:B------:R-:W-:-:S07]  /*13d40*/  IMAD.MOV.U32 R25, RZ, RZ, R3 ;  /* 0x000000ffff197224 */ /* 0x000fce00078e0003 */
[----:B--2---:R-:W-:Y:S01]  /*13d50*/  HMMA.16816.F32.BF16 R16, R12, R24, R16 ;  /* 0x000000180c10723c */ /* 0x004fe20000041810 */
[----:B----4-:R0:W-:Y:S11]  /*13d60*/  STL [R1+0xc58], R23 ;  /* 0x000c581701007387 */ /* 0x0101f60000100800 */
[----:B------:R-:W-:Y:S11]  /*13d70*/  @!UPT UIADD3 URZ, URZ, URZ, URZ ;  /* 0x0000003f3f3ff290 */ /* 0x000ff6000fffe03f */
[----:B------:R-:W-:Y:S01]  /*13d80*/  @!UPT UIADD3 URZ, URZ, URZ, URZ ;  /* 0x0000003f3f3ff290 */ /* 0x000fe2000fffe03f */
[----:B------:R-:W-:Y:S02]  /*13d90*/  IMAD.MOV.U32 R3, RZ, RZ, R18 ;  /* 0x000000ffff037224 */ /* 0x000fe400078e0012 */
[----:B------:R-:W-:Y:S02]  /*13da0*/  IMAD.MOV.U32 R0, RZ, RZ, R19 ;  /* 0x000000ffff007224 */ /* 0x000fe400078e0013 */
[----:B------:R-:W-:Y:S01]  /*13db0*/  IMAD.MOV.U32 R26, RZ, RZ, R16 ;  /* 0x000000ffff1a7224 */ /* 0x000fe200078e0010 */
[----:B------:R-:W3:Y:S01]  /*13dc0*/  LDL.LU.64 R18, [R1+0xc80] ;  /* 0x000c800001127983 */ /* 0x000ee20000300a00 */
[----:B0-----:R-:W-:-:S03]  /*13dd0*/  IMAD.MOV.U32 R23, RZ, RZ, R17 ;  /* 0x000000ffff177224 */ /* 0x001fc600078e0011 */
[----:B------:R-:W3:Y:S02]  /*13de0*/  LDL.LU.64 R16, [R1+0xc78] ;  /* 0x000c780001107983 */ /* 0x000ee40000300a00 */
[----:B---3--:R-:W-:Y:S07]  /*13df0*/  HMMA.16816.F32.BF16 R12, R12, R20, R16 ;  /* 0x000000140c0c723c */ /* 0x008fee0000041810 */
[----:B------:R-:W-:Y:S02]  /*13e00*/  IMAD.MOV.U32 R16, RZ, RZ, R11 ;  /* 0x000000ffff107224 */ /* 0x000fe400078e000b */
[----:B------:R-:W2:Y:S01]  /*13e10*/  LDL.LU R11, [R1+0xc70] ;  /* 0x000c7000010b7983 */ /* 0x000ea20000300800 */
[----:B------:R-:W2:Y:S02]  /*13e20*/  LDL.LU R17, [R1+0x4] ;  /* 0x0000040001117983 */ /* 0x000ea40000300800 */
[----:B------:R-:W2:Y:S02]  /*13e30*/  LDL.LU R18, [R1+0x8] ;  /* 0x0000080001127983 */ /* 0x000ea40000300800 */
[----:B------:R-:W-:-:S09]  /*13e40*/  IMAD.MOV.U32 R19, RZ, RZ, R29 ;  /* 0x000000ffff137224 */ /* 0x000fd200078e001d */
[----:B------:R-:W-:Y:S01]  /*13e50*/  STL.64 [R1+0xc50], R14 ;  /* 0x000c500e01007387 */ /* 0x000fe20000100a00 */
[----:B------:R0:W-:Y:S01]  /*13e60*/  STL.64 [R1+0xc48], R12 ;  /* 0x000c480c01007387 */ /* 0x0001e20000100a00 */
[C---:B--2---:R-:W-:Y:S08]  /*13e70*/  HMMA.16816.F32.BF16 R16, R8.reuse, R24, R16 ;  /* 0x000000180810723c */ /* 0x044ff00000041810 */
[----:B------:R-:W-:Y:S11]  /*13e80*/  HMMA.16816.F32.BF16 R8, R8, R20, R4 ;  /* 0x000000140808723c */ /* 0x000ff60000041804 */
[----:B------:R-:W-:Y:S04]  /*13e90*/  @!UPT UIADD3 URZ, URZ, URZ, URZ ;  /* 0x0000003f3f3ff290 */ /* 0x000fe8000fffe03f */
[----:B------:R-:W-:Y:S01]  /*13ea0*/  STL [R1+0x4], R17 ;  /* 0x0000041101007387 */ /* 0x000fe20000100800 */
[----:B------:R-:W2:Y:S02]  /*13eb0*/  LDL R7, [R1+0xc8] ;  /* 0x0000c80001077983 */ /* 0x000ea40000100800 */
[----:B0-----:R-:W-:Y:S02]  /*13ec0*/  IMAD.MOV.U32 R13, RZ, RZ, R23 ;  /* 0x000000ffff0d7224 */ /* 0x001fe400078e0017 */
[----:B------:R-:W-:Y:S02]  /*13ed0*/  IMAD.MOV.U32 R14, RZ, RZ, R3 ;  /* 0x000000ffff0e7224 */ /* 0x000fe400078e0003 */
[----:B------:R-:W-:Y:S02]  /*13ee0*/  IMAD.MOV.U32 R23, RZ, RZ, R16 ;  /* 0x000000ffff177224 */ /* 0x000fe400078e0010 */
[----:B------:R-:W-:Y:S02]  /*13ef0*/  IMAD.MOV.U32 R29, RZ, RZ, R18 ;  /* 0x000000ffff1d7224 */ /* 0x000fe400078e0012 */
[----:B------:R-:W-:-:S02]  /*13f00*/  IMAD.MOV.U32 R3, RZ, RZ, R19 ;  /* 0x000000ffff037224 */ /* 0x000fc400078e0013 */
[----:B------:R-:W-:Y:S01]  /*13f10*/  IMAD.MOV.U32 R12, RZ, RZ, R26 ;  /* 0x000000ffff0c7224 */ /* 0x000fe200078e001a */
[----:B------:R-:W0:Y:S04]  /*13f20*/  LDSM.16.MT88.4 R16, [R28+0x6000] ;  /* 0x006000001c10783b */ /* 0x000e280000004200 */
[----:B------:R1:W-:Y:S01]  /*13f30*/  STL.64 [R1+0xc20], R10 ;  /* 0x000c200a01007387 */ /* 0x0003e20000100a00 */
[----:B------:R-:W-:Y:S02]  /*13f40*/  STL.64 [R1+0xc18], R8 ;  /* 0x000c180801007387 */ /* 0x000fe40000100a00 */
[----:B------:R-:W-:Y:S01]  /*13f50*/  IMAD.MOV.U32 R15, RZ, RZ, R0 ;  /* 0x000000ffff0f7224 */ /* 0x000fe200078e0000 */
[----:B-1----:R-:W3:Y:S01]  /*13f60*/  LDL.LU R10, [R1+0x38] ;  /* 0x00003800010a7983 */ /* 0x002ee20000300800 */
[----:B------:R-:W3:Y:S03]  /*13f70*/  LDL.LU R11, [R1+0x3c] ;  /* 0x00003c00010b7983 */ /* 0x000ee60000300800 */
[----:B0-----:R-:W-:Y:S01]  /*13f80*/  STL [R1+0xc14], R18 ;  /* 0x000c141201007387 */ /* 0x001fe20000100800 */
[----:B------:R-:W-:Y:S03]  /*13f90*/  STL [R1+0xc10], R19 ;  /* 0x000c101301007387 */ /* 0x000fe60000100800 */
[----:B--2---:R-:W0:Y:S02]  /*13fa0*/  LDSM.16.M88.4 R24, [R7+0x8180] ;  /* 0x008180000718783b */ /* 0x004e240000000200 */
[----:B------:R-:W1:Y:S02]  /*13fb0*/  LDSM.16.M88.4 R4, [R7+0xa180] ;  /* 0x00a180000704783b */ /* 0x000e640000000200 */
[----:B0-----:R-:W-:Y:S02]  /*13fc0*/  STL.64 [R1+0x60], R24 ;  /* 0x0000601801007387 */ /* 0x001fe40000100a00 */
[----:B------:R0:W-:Y:S02]  /*13fd0*/  STL [R1+0x68], R26 ;  /* 0x0000681a01007387 */ /* 0x0001e40000100800 */
[----:B------:R-:W-:-:S02]  /*13fe0*/  IMAD.MOV.U32 R0, RZ, RZ, R27 ;  /* 0x000000ffff007224 */ /* 0x000fc400078e001b */
[----:B------:R-:W-:Y:S02]  /*13ff0*/  IMAD.MOV.U32 R9, RZ, RZ, R24 ;  /* 0x000000ffff097224 */ /* 0x000fe400078e0018 */
[----:B------:R-:W-:Y:S01]  /*14000*/  IMAD.MOV.U32 R8, RZ, RZ, R25 ;  /* 0x000000ffff087224 */ /* 0x000fe200078e0019 */
[----:B0-----:R-:W3:Y:S01]  /*14010*/  LDL.LU.64 R26, [R1+0xc68] ;  /* 0x000c6800011a7983 */ /* 0x001ee20000300a00 */
[----:B------:R-:W3:Y:S02]  /*14020*/  LDL.LU.64 R24, [R1+0xc60] ;  /* 0x000c600001187983 */ /* 0x000ee40000300a00 */
[----:B------:R-:W-:Y:S02]  /*14030*/  STL [R1+0xbe8], R0 ;  /* 0x000be80001007387 */ /* 0x000fe40000100800 */
[----:B-1----:R-:W-:Y:S01]  /*14040*/  STL.64 [R1+0x70], R4 ;  /* 0x0000700401007387 */ /* 0x002fe20000100a00 */
[----:B------:R-:W-:Y:S02]  /*14050*/  STL.64 [R1+0x78], R6 ;  /* 0x0000780601007387 */ /* 0x000fe40000100a00 */
[----:B------:R-:W0:Y:S02]  /*14060*/  LDSM.16.MT88.4 R4, [R2+0x6000] ;  /* 0x006000000204783b */ /* 0x000e240000004200 */
[----:B0-----:R0:W-:Y:S02]  /*14070*/  STL [R1+0xbec], R7 ;  /* 0x000bec0701007387 */ /* 0x0011e40000100800 */
[----:B------:R1:W-:Y:S02]  /*14080*/  STL [R1+0xc30], R6 ;  /* 0x000c300601007387 */ /* 0x0003e40000100800 */
[----:B------:R2:W-:Y:S02]  /*14090*/  STL.64 [R1+0xc28], R4 ;  /* 0x000c280401007387 */ /* 0x0005e40000100a00 */
[----:B0-----:R-:W-:-:S02]  /*140a0*/  IMAD.MOV.U32 R7, RZ, RZ, R3 ;  /* 0x000000ffff077224 */ /* 0x001fc400078e0003 */
[----:B-1----:R-:W-:Y:S02]  /*140b0*/  IMAD.MOV.U32 R6, RZ, RZ, R29 ;  /* 0x000000ffff067224 */ /* 0x002fe400078e001d */
[----:B--2---:R-:W-:Y:S02]  /*140c0*/  IMAD.MOV.U32 R4, RZ, RZ, R23 ;  /* 0x000000ffff047224 */ /* 0x004fe400078e0017 */
[----:B------:R-:W2:Y:S01]  /*140d0*/  LDL.LU R23, [R1+0xc58] ;  /* 0x000c580001177983 */ /* 0x000ea20000300800 */
[----:B------:R-:W4:Y:S01]  /*140e0*/  LDL.LU R5, [R1+0x4] ;  /* 0x0000040001057983 */ /* 0x000f220000300800 */
[C---:B---3--:R-:W-:Y:S11]  /*140f0*/  HMMA.16816.F32.BF16 R12, R24.reuse, R10, R12 ;  /* 0x0000000a180c723c */ /* 0x048ff6000004180c */
[----:B------:R-:W-:Y:S11]  /*14100*/  @!UPT UIADD3 URZ, URZ, URZ, URZ ;  /* 0x0000003f3f3ff290 */ /* 0x000ff6000fffe03f */
[----:B------:R-:W-:Y:S02]  /*14110*/  @!UPT UIADD3 URZ, URZ, URZ, URZ ;  /* 0x0000003f3f3ff290 */ /* 0x000fe4000fffe03f */
[----:B------:R-:W-:Y:S02]  /*14120*/  IMAD.MOV.U32 R29, RZ, RZ, R14 ;  /* 0x000000ffff1d7224 */ /* 0x000fe400078e000e */
[----:B------:R-:W-:Y:S02]  /*14130*/  IMAD.MOV.U32 R3, RZ, RZ, R15 ;  /* 0x000000ffff037224 */ /* 0x000fe400078e000f */
[----:B------:R-:W-:Y:S02]  /*14140*/  IMAD.MOV.U32 R18, RZ, RZ, R12 ;  /* 0x000000ffff127224 */ /* 0x000fe400078e000c */
[----:B------:R-:W-:Y:S01]  /*14150*/  IMAD.MOV.U32 R19, RZ, RZ, R13 ;  /* 0x000000ffff137224 */ /* 0x000fe200078e000d */
[----:B------:R-:W3:Y:S01]  /*14160*/  LDL.LU.64 R14, [R1+0xc50] ;  /* 0x000c5000010e7983 */ /* 0x000ee20000300a00 */
[----:B------:R-:W3:Y:S02]  /*14170*/  LDL.LU.64 R12, [R1+0xc48] ;  /* 0x000c4800010c7983 */ /* 0x000ee40000300a00 */
[----:B--2---:R-:W-:Y:S01]  /*14180*/  IMAD.MOV.U32 R0, RZ, RZ, R23 ;  /* 0x000000ffff007224 */ /* 0x004fe200078e0017 */
[----:B---3--:R-:W-:Y:S07]  /*14190*/  HMMA.16816.F32.BF16 R24, R24, R22, R12 ;  /* 0x000000161818723c */ /* 0x008fee000004180c */
[----:B------:R-:W-:-:S02]  /*141a0*/  IMAD.MOV.U32 R12, RZ, RZ, R22 ;  /* 0x000000ffff0c7224 */ /* 0x000fc400078e0016 */
[----:B------:R-:W4:Y:S01]  /*141b0*/  LDL.LU.64 R22, [R1+0xc40] ;  /* 0x000c400001167983 */ /* 0x000f220000300a00 */
[----:B------:R-:W4:Y:S11]  /*141c0*/  LDL.LU.64 R20, [R1+0xc38] ;  /* 0x000c380001147983 */ /* 0x000f360000300a00 */
[----:B------:R-:W-:Y:S02]  /*141d0*/  @!UPT UIADD3 URZ, URZ, URZ, URZ ;  /* 0x0000003f3f3ff290 */ /* 0x000fe4000fffe03f */
[----:B------:R-:W-:Y:S01]  /*141e0*/  STL.64 [R1+0xbf8], R26 ;  /* 0x000bf81a01007387 */ /* 0x000fe20000100a00 */
[----:B------:R0:W-:Y:S02]  /*141f0*/  STL.64 [R1+0xbf0], R24 ;  /* 0x000bf01801007387 */ /* 0x0001e40000100a00 */
[----:B0-----:R-:W-:Y:S02]  /*14200*/  IMAD.MOV.U32 R24, RZ, RZ, R9 ;  /* 0x000000ffff187224 */ /* 0x001fe400078e0009 */
[----:B------:R-:W-:Y:S02]  /*14210*/  IMAD.MOV.U32 R25, RZ, RZ, R8 ;  /* 0x000000ffff197224 */ /* 0x000fe400078e0008 */
[----:B------:R-:W-:Y:S01]  /*14220*/  IMAD.MOV.U32 R15, RZ, RZ, R0 ;  /* 0x000000ffff0f7224 */ /* 0x000fe200078e0000 */
[----:B----4-:R-:W-:Y:S01]  /*14230*/  HMMA.16816.F32.BF16 R8, R20, R10, R4 ;  /* 0x0000000a1408723c */ /* 0x010fe20000041804 */
[----:B------:R-:W2:Y:S01]  /*14240*/  LDL.LU R6, [R1+0xc30] ;  /* 0x000c300001067983 */ /* 0x000ea20000300800 */
[----:B------:R-:W3:Y:S11]  /*14250*/  LDL.LU.64 R4, [R1+0xc28] ;  /* 0x000c280001047983 */ /* 0x000ef60000300a00 */
[----:B------:R-:W-:Y:S10]  /*14260*/  @!UPT UIADD3 URZ, URZ, URZ, URZ ;  /* 0x0000003f3f3ff290 */ /* 0x000ff4000fffe03f */
[----:B------:R-:W-:Y:S01]  /*14270*/  STL [R1+0x14], R9 ;  /* 0x0000140901007387 */ /* 0x000fe20000100800 */
[----:B------:R0:W-:Y:S02]  /*14280*/  STL [R1+0x18], R10 ;  /* 0x0000180a01007387 */ /* 0x0001e40000100800 */
[----:B------:R-:W-:Y:S02]  /*14290*/  IMAD.MOV.U32 R0, RZ, RZ, R11 ;  /* 0x000000ffff007224 */ /* 0x000fe400078e000b */
[----:B------:R-:W-:Y:S01]  /*142a0*/  IMAD.MOV.U32 R7, RZ, RZ, R8 ;  /* 0x000000ffff077224 */ /* 0x000fe200078e0008 */
[----:B0-----:R-:W4:Y:S01]  /*142b0*/  LDL.LU.64 R10, [R1+0xc20] ;  /* 0x000c2000010a7983 */ /* 0x001f220000300a00 */
[----:B------:R-:W4:Y:S02]  /*142c0*/  LDL.LU.64 R8, [R1+0xc18] ;  /* 0x000c180001087983 */ /* 0x000f240000300a00 */
[----:B------:R-:W-:Y:S01]  /*142d0*/  IMAD.MOV.U32 R14, RZ, RZ, R12 ;  /* 0x000000ffff0e7224 */ /* 0x000fe200078e000c */
[----:B--2---:R-:W-:Y:S01]  /*142e0*/  STL.64 [R1+0xc08], R6 ;  /* 0x000c080601007387 */ /* 0x004fe20000100a00 */
[----:B---3--:R0:W-:Y:S02]  /*142f0*/  STL.64 [R1+0xc00], R4 ;  /* 0x000c000401007387 */ /* 0x0081e40000100a00 */
[----:B0-----:R-:W-:-:S03]  /*14300*/  IMAD.MOV.U32 R4, RZ, RZ, R18 ;  /* 0x000000ffff047224 */ /* 0x001fc600078e0012 */
[----:B----4-:R-:W-:Y:S01]  /*14310*/  HMMA.16816.F32.BF16 R20, R20, R14, R8 ;  /* 0x0000000e1414723c */ /* 0x010fe20000041808 */
[----:B------:R-:W0:Y:S04]  /*14320*/  LDSM.16.MT88.4 R12, [R2+0x6800] ;  /* 0x00680000020c783b */ /* 0x000e280000004200 */
[----:B------:R-:W2:Y:S01]  /*14330*/  LDL.LU R18, [R1+0xc14] ;  /* 0x000c140001127983 */ /* 0x000ea20000300800 */
[----:B------:R-:W-:Y:S02]  /*14340*/  IMAD.MOV.U32 R5, RZ, RZ, R19 ;  /* 0x000000ffff057224 */ /* 0x000fe400078e0013 */
[----:B------:R-:W2:Y:S02]  /*14350*/  LDL.LU R19, [R1+0xc10] ;  /* 0x000c100001137983 */ /* 0x000ea40000300800 */
[----:B------:R-:W-:-:S02]  /*14360*/  IMAD.MOV.U32 R6, RZ, RZ, R29 ;  /* 0x000000ffff067224 */ /* 0x000fc400078e001d */
[----:B------:R-:W-:Y:S01]  /*14370*/  IMAD.MOV.U32 R7, RZ, RZ, R3 ;  /* 0x000000ffff077224 */ /* 0x000fe200078e0003 */
[----:B------:R-:W-:Y:S04]  /*14380*/  LDSM.16.MT88.4 R8, [R28+0x6800] ;  /* 0x006800001c08783b */ /* 0x000fe80000004200 */
[----:B0-----:R-:W-:Y:S01]  /*14390*/  STL.64 [R1+0xbd8], R14 ;  /* 0x000bd80e01007387 */ /* 0x001fe20000100a00 */
[----:B------:R0:W-:Y:S03]  /*143a0*/  STL.64 [R1+0xbd0], R12 ;  /* 0x000bd00c01007387 */ /* 0x0001e60000100a00 */
[----:B0-----:R-:W3:Y:S01]  /*143b0*/  LDL.LU.64 R12, [R1+0x70] ;  /* 0x00007000010c7983 */ /* 0x001ee20000300a00 */
[----:B------:R-:W4:Y:S01]  /*143c0*/  LDL.LU.64 R14, [R1+0x78] ;  /* 0x00007800010e7983 */ /* 0x000f220000300a00 */
[C---:B--2---:R-:W-:Y:S11]  /*143d0*/  HMMA.16816.F32.BF16 R24, R16.reuse, R24, R4 ;  /* 0x000000181018723c */ /* 0x044ff60000041804 */
[----:B------:R-:W-:Y:S11]  /*143e0*/  @!UPT UIADD3 URZ, URZ, URZ, URZ ;  /* 0x0000003f3f3ff290 */ /* 0x000ff6000fffe03f */
[----:B------:R-:W-:Y:S02]  /*143f0*/  @!UPT UIADD3 URZ, URZ, URZ, URZ ;  /* 0x0000003f3f3ff290 */ /* 0x000fe4000fffe03f */
[----:B------:R-:W-:Y:S02]  /*14400*/  IMAD.MOV.U32 R3, RZ, RZ, R26 ;  /* 0x000000ffff037224 */ /* 0x000fe400078e001a */
[----:B------:R-:W-:Y:S02]  /*14410*/  IMAD.MOV.U32 R2, RZ, RZ, R27 ;  /* 0x000000ffff027224 */ /* 0x000fe400078e001b */
[----:B------:R-:W-:Y:S01]  /*14420*/  IMAD.MOV.U32 R29, RZ, RZ, R25 ;  /* 0x000000ffff1d7224 */ /* 0x000fe200078e0019 */
[----:B----4-:R-:W-:Y:S01]  /*14430*/  STL [R1+0xbe0], R15 ;  /* 0x000be00f01007387 */ /* 0x010fe20000100800 */
[----:B------:R-:W2:Y:S02]  /*14440*/  LDL.LU.64 R6, [R1+0xc08] ;  /* 0x000c080001067983 */ /* 0x000ea40000300a00 */
[----:B------:R-:W4:Y:S02]  /*14450*/  LDL.LU.64 R4, [R1+0xc00] ;  /* 0x000c000001047983 */ /* 0x000f240000300a00 */
[----:B------:R0:W-:Y:S01]  /*14460*/  STL [R1+0x20], R24 ;  /* 0x0000201801007387 */ /* 0x0001e20000100800 */
[----:B------:R-:W3:Y:S04]  /*14470*/  LDL.LU.64 R26, [R1+0xbf8] ;  /* 0x000bf800011a7983 */ /* 0x000ee80000300a00 */
[----:B0-----:R-:W3:Y:S02]  /*14480*/  LDL.LU.64 R24, [R1+0xbf0] ;  /* 0x000bf00001187983 */ /* 0x001ee40000300a00 */
[----:B---3--:R-:W-:Y:S11]  /*14490*/  HMMA.16816.F32.BF16 R16, R16, R12, R24 ;  /* 0x0000000c1010723c */ /* 0x008ff60000041818 */
[----:B------:R-:W-:Y:S11]  /*144a0*/  @!UPT UIADD3 URZ, URZ, URZ, URZ ;  /* 0x0000003f3f3ff290 */ /* 0x000ff6000fffe03f */
[----:B------:R-:W-:Y:S01]  /*144b0*/  @!UPT UIADD3 URZ, URZ, URZ, URZ ;  /* 0x0000003f3f3ff290 */ /* 0x000fe2000fffe03f */
[----:B------:R0:W-:Y:S01]  /*144c0*/  STL [R1+0x4], R17 ;  /* 0x0000041101007387 */ /* 0x0001e20000100800 */
[----:B------:R-:W-:Y:S02]  /*144d0*/  IMAD.MOV.U32 R15, RZ, RZ, R16 ;  /* 0x000000ffff0f7224 */ /* 0x000fe400078e0010 */
[----:B------:R1:W-:Y:S02]  /*144e0*/  STL.64 [R1+0x8], R18 ;  /* 0x0000081201007387 */ /* 0x0003e40000100a00 */
[----:B--2---:R-:W-:Y:S02]  /*144f0*/  IMAD.MOV.U32 R16, RZ, RZ, R7 ;  /* 0x000000ffff107224 */ /* 0x004fe400078e0007 */
[----:B------:R-:W4:Y:S04]  /*14500*/  LDL.LU R7, [R1+0xbec] ;  /* 0x000bec0001077983 */ /* 0x000f280000300800 */
[----:B0-----:R-:W4:Y:S04]  /*14510*/  LDL.LU R17, [R1+0x14] ;  /* 0x0000140001117983 */ /* 0x001f280000300800 */
[----:B-1----:R-:W4:Y:S01]  /*14520*/  LDL.LU R18, [R1+0x18] ;  /* 0x0000180001127983 */ /* 0x002f220000300800 */
[----:B------:R-:W-:-:S02]  /*14530*/  IMAD.MOV.U32 R19, RZ, RZ, R0 ;  /* 0x000000ffff137224 */ /* 0x000fc400078e0000 */
[----:B------:R-:W2:Y:S02]  /*14540*/  LDL.LU R0, [R1+0xbe8] ;  /* 0x000be80001007983 */ /* 0x000ea40000300800 */
[----:B------:R-:W4:Y:S01]  /*14550*/  LDL.LU R24, [R1+0x60] ;  /* 0x0000600001187983 */ /* 0x000f220000300800 */
[----:B------:R-:W4:Y:S02]  /*14560*/  LDL.LU R25, [R1+0x64] ;  /* 0x0000640001197983 */ /* 0x000f240000300800 */
[C---:B----4-:R-:W-:Y:S08]  /*14570*/  HMMA.16816.F32.BF16 R16, R4.reuse, R24, R16 ;  /* 0x000000180410723c */ /* 0x050ff00000041810 */
[----:B------:R-:W-:Y:S01]  /*14580*/  HMMA.16816.F32.BF16 R24, R4, R12, R20 ;  /* 0x0000000c0418723c */ /* 0x000fe20000041814 */
[----:B------:R-:W0:Y:S11]  /*14590*/  LDSM.16.MT88.4 R20, [R28+0x7000] ;  /* 0x007000001c14783b */ /* 0x000e360000004200 */
[----:B------:R-:W-:Y:S11]  /*145a0*/  @!UPT UIADD3 URZ, URZ, URZ, URZ ;  /* 0x0000003f3f3ff290 */ /* 0x000ff6000fffe03f */
[----:B------:R1:W-:Y:S01]  /*145b0*/  STL.64 [R1+0xbc8], R26 ;  /* 0x000bc81a01007387 */ /* 0x0003e20000100a00 */
[----:B------:R-:W-:Y:S03]  /*145c0*/  STL.64 [R1+0xbc0], R24 ;  /* 0x000bc01801007387 */ /* 0x000fe60000100a00 */
[----:B-1----:R-:W3:Y:S01]  /*145d0*/  LDL.LU R26, [R1+0x68] ;  /* 0x00006800011a7983 */ /* 0x002ee20000300800 */
[----:B--2---:R-:W-:Y:S02]  /*145e0*/  IMAD.MOV.U32 R27, RZ, RZ, R0 ;  /* 0x000000ffff1b7224 */ /* 0x004fe400078e0000 */
[----:B------:R-:W2:Y:S01]  /*145f0*/  LDL.LU R0, [R1+0xbe4] ;  /* 0x000be40001007983 */ /* 0x000ea20000300800 */
[----:B0-----:R0:W-:Y:S01]  /*14600*/  STL [R1+0xbb4], R20 ;  /* 0x000bb41401007387 */ /* 0x0011e20000100800 */
[----:B------:R-:W-:Y:S02]  /*14610*/  STL [R1+0xbb0], R21 ;  /* 0x000bb01501007387 */ /* 0x000fe40000100800 */
[----:B------:R1:W-:Y:S02]  /*14620*/  STL [R1+0xbac], R22 ;  /* 0x000bac1601007387 */ /* 0x0003e40000100800 */
[----:B------:R4:W-:Y:S01]  /*14630*/  STL [R1+0xba8], R23 ;  /* 0x000ba81701007387 */ /* 0x0009e20000100800 */
[----:B0-----:R-:W3:Y:S01]  /*14640*/  LDL.LU R20, [R1+0x20] ;  /* 0x0000200001147983 */ /* 0x001ee20000300800 */
[----:B-1----:R-:W-:-:S02]  /*14650*/  IMAD.MOV.U32 R22, RZ, RZ, R3 ;  /* 0x000000ffff167224 */ /* 0x002fc400078e0003 */
[----:B----4-:R-:W-:Y:S02]  /*14660*/  IMAD.MOV.U32 R23, RZ, RZ, R2 ;  /* 0x000000ffff177224 */ /* 0x010fe400078e0002 */
[----:B------:R-:W-:Y:S01]  /*14670*/  IMAD.MOV.U32 R21, RZ, RZ, R29 ;  /* 0x000000ffff157224 */ /* 0x000fe200078e001d */
[----:B--2---:R-:W0:Y:S02]  /*14680*/  LDSM.16.M88.4 R4, [R0+0x8180] ;  /* 0x008180000004783b */ /* 0x004e240000000200 */
[----:B0-----:R-:W-:Y:S02]  /*14690*/  IMAD.MOV.U32 R3, RZ, RZ, R6 ;  /* 0x000000ffff037224 */ /* 0x001fe400078e0006 */
[----:B------:R-:W-:Y:S01]  /*146a0*/  STL.64 [R1+0x30], R4 ;  /* 0x0000300401007387 */ /* 0x000fe20000100a00 */
[----:B------:R-:W-:Y:S02]  /*146b0*/  IMAD.MOV.U32 R2, RZ, RZ, R7 ;  /* 0x000000ffff027224 */ /* 0x000fe400078e0007 */
[----:B------:R-:W0:Y:S03]  /*146c0*/  LDSM.16.M88.4 R4, [R0+0xa180] ;  /* 0x00a180000004783b */ /* 0x000e260000000200 */
[----:B------:R-:W-:Y:S01]  /*146d0*/  STL [R1+0xba4], R2 ;  /* 0x000ba40201007387 */ /* 0x000fe20000100800 */
[----:B------:R1:W-:Y:S02]  /*146e0*/  STL [R1+0xba0], R3 ;  /* 0x000ba00301007387 */ /* 0x0003e40000100800 */
[----:B------:R-:W-:Y:S01]  /*146f0*/  STL [R1+0xbb8], R28 ;  /* 0x000bb81c01007387 */ /* 0x000fe20000100800 */
[----:B-1----:R-:W-:Y:S01]  /*14700*/  LOP3.LUT R3, R28, 0x40, RZ, 0x3c, !PT ;  /* 0x000000401c037812 */ /* 0x002fe200078e3cff */
[----:B0-----:R-:W-:Y:S01]  /*14710*/  STL [R1+0x50], R4 ;  /* 0x0000500401007387 */ /* 0x001fe20000100800 */
[----:B------:R-:W-:-:S02]  /*14720*/  IMAD.MOV.U32 R29, RZ, RZ, R5 ;  /* 0x000000ffff1d7224 */ /* 0x000fc400078e0005 */
[----:B------:R-:W-:Y:S02]  /*14730*/  STL [R1+0x58], R6 ;  /* 0x0000580601007387 */ /* 0x000fe40000100800 */
[----:B------:R-:W-:Y:S02]  /*14740*/  IMAD.MOV.U32 R0, RZ, RZ, R7 ;  /* 0x000000ffff007224 */ /* 0x000fe400078e0007 */
[----:B------:R-:W0:Y:S04]  /*14750*/  LDSM.16.MT88.4 R4, [R3+0x7000] ;  /* 0x007000000304783b */ /* 0x000e280000004200 */
[----:B0-----:R-:W-:Y:S01]  /*14760*/  STL.64 [R1+0xb98], R6 ;  /* 0x000b980601007387 */ /* 0x001fe20000100a00 */
[----:B------:R0:W-:Y:S02]  /*14770*/  STL.64 [R1+0xb90], R4 ;  /* 0x000b900401007387 */ /* 0x0001e40000100a00 */
[----:B0-----:R-:W-:-:S02]  /*14780*/  IMAD.MOV.U32 R4, RZ, RZ, R15 ;  /* 0x000000ffff047224 */ /* 0x001fc400078e000f */
[----:B------:R-:W2:Y:S01]  /*14790*/  LDL.LU R15, [R1+0xbe0] ;  /* 0x000be000010f7983 */ /* 0x000ea20000300800 */
[----:B------:R-:W4:Y:S02]  /*147a0*/  LDL.LU R5, [R1+0x4] ;  /* 0x0000040001057983 */ /* 0x000f240000300800 */
[----:B------:R-:W4:Y:S02]  /*147b0*/  LDL.LU R6, [R1+0x8] ;  /* 0x0000080001067983 */ /* 0x000f240000300800 */
[----:B------:R-:W4:Y:S01]  /*147c0*/  LDL.LU R7, [R1+0xc] ;  /* 0x00000c0001077983 */ /* 0x000f220000300800 */
[C---:B---3--:R-:W-:Y:S11]  /*147d0*/  HMMA.16816.F32.BF16 R20, R8.reuse, R26, R20 ;  /* 0x0000001a0814723c */ /* 0x048ff60000041814 */
[----:B------:R-:W-:Y:S11]  /*147e0*/  @!UPT UIADD3 URZ, URZ, URZ, URZ ;  /* 0x0000003f3f3ff290 */ /* 0x000ff6000fffe03f */
[----:B------:R-:W-:Y:S01]  /*147f0*/  @!UPT UIADD3 URZ, URZ, URZ, URZ ;  /* 0x0000003f3f3ff290 */ /* 0x000fe2000fffe03f */
[----:B------:R0:W-:Y:S02]  /*14800*/  STL.64 [R1+0x40], R20 ;  /* 0x0000401401007387 */ /* 0x0001e40000100a00 */
[----:B0-----:R-:W-:Y:S02]  /*14810*/  IMAD.MOV.U32 R21, RZ, RZ, R14 ;  /* 0x000000ffff157224 */ /* 0x001fe400078e000e */
[----:B--2---:R-:W-:Y:S01]  /*14820*/  IMAD.MOV.U32 R2, RZ, RZ, R15 ;  /* 0x000000ffff027224 */ /* 0x004fe200078e000f */
[----:B----4-:R-:W-:Y:S01]  /*14830*/  HMMA.16816.F32.BF16 R4, R8, R14, R4 ;  /* 0x0000000e0804723c */ /* 0x010fe20000041804 */
[----:B------:R-:W2:Y:S01]  /*14840*/  LDL.LU.64 R14, [R1+0xbd8] ;  /* 0x000bd800010e7983 */ /* 0x000ea20000300a00 */
[----:B------:R-:W2:Y:S02]  /*14850*/  LDL.LU.64 R12, [R1+0xbd0] ;  /* 0x000bd000010c7983 */ /* 0x000ea40000300a00 */
[----:B------:R-:W-:Y:S02]  /*14860*/  IMAD.MOV.U32 R28, RZ, RZ, R22 ;  /* 0x000000ffff1c7224 */ /* 0x000fe400078e0016 */
[----:B------:R-:W-:-:S02]  /*14870*/  IMAD.MOV.U32 R20, RZ, RZ, R23 ;  /* 0x000000ffff147224 */ /* 0x000fc400078e0017 */
[----:B------:R-:W-:Y:S01]  /*14880*/  IMAD.MOV.U32 R10, RZ, RZ, R21 ;  /* 0x000000ffff0a7224 */ /* 0x000fe200078e0015 */
[----:B--2---:R-:W-:Y:S01]  /*14890*/  HMMA.16816.F32.BF16 R16, R12, R26, R16 ;  /* 0x0000001a0c10723c */ /* 0x004fe20000041810 */
[----:B------:R-:W2:Y:S01]  /*148a0*/  LDL.LU.64 R26, [R1+0xbc8] ;  /* 0x000bc800011a7983 */ /* 0x000ea20000300a00 */
[----:B------:R-:W2:Y:S11]  /*148b0*/  LDL.LU.64 R24, [R1+0xbc0] ;  /* 0x000bc00001187983 */ /* 0x000eb60000300a00 */
[----:B------:R-:W-:Y:S11]  /*148c0*/  @!UPT UIADD3 URZ, URZ, URZ, URZ ;  /* 0x0000003f3f3ff290 */ /* 0x000ff6000fffe03f */
[----:B------:R-:W-:Y:S02]  /*148d0*/  IMAD.MOV.U32 R21, RZ, RZ, R16 ;  /* 0x000000ffff157224 */ /* 0x000fe400078e0010 */
[----:B------:R-:W-:Y:S02]  /*148e0*/  IMAD.MOV.U32 R22, RZ, RZ, R17 ;  /* 0x000000ffff167224 */ /* 0x000fe400078e0011 */
[----:B------:R-:W-:Y:S01]  /*148f0*/  IMAD.MOV.U32 R23, RZ, RZ, R18 ;  /* 0x000000ffff177224 */ /* 0x000fe200078e0012 */
[----:B------:R-:W3:Y:S01]  /*14900*/  LDL.LU R16, [R1+0x40] ;  /* 0x0000400001107983 */ /* 0x000ee20000300800 */
[----:B------:R-:W3:Y:S02]  /*14910*/  LDL.LU R17, [R1+0x44] ;  /* 0x0000440001117983 */ /* 0x000ee40000300800 */
[----:B------:R-:W-:Y:S02]  /*14920*/  IMAD.MOV.U32 R18, RZ, RZ, R28 ;  /* 0x000000ffff127224 */ /* 0x000fe400078e001c */
[----:B------:R-:W4:Y:S01]  /*14930*/  LDL.LU R28, [R1+0xbb8] ;  /* 0x000bb800011c7983 */ /* 0x000f220000300800 */
[----:B------:R-:W-:-:S02]  /*14940*/  IMAD.MOV.U32 R11, RZ, RZ, R2 ;  /* 0x000000ffff0b7224 */ /* 0x000fc400078e0002 */
[----:B------:R-:W-:Y:S02]  /*14950*/  IMAD.MOV.U32 R2, RZ, RZ, R19 ;  /* 0x000000ffff027224 */ /* 0x000fe400078e0013 */
[----:B------:R-:W-:Y:S02]  /*14960*/  IMAD.MOV.U32 R19, RZ, RZ, R20 ;  /* 0x000000ffff137224 */ /* 0x000fe400078e0014 */
[----:B------:R-:W3:Y:S01]  /*14970*/  LDL.LU R20, [R1+0xbb4] ;  /* 0x000bb40001147983 */ /* 0x000ee20000300800 */
[----:B--2---:R-:W-:Y:S03]  /*14980*/  HMMA.16816.F32.BF16 R8, R12, R10, R24 ;  /* 0x0000000a0c08723c */ /* 0x004fe60000041818 */
[----:B------:R-:W3:Y:S01]  /*14990*/  LDL.LU R24, [R1+0x30] ;  /* 0x0000300001187983 */ /* 0x000ee20000300800 */
[----:B------:R-:W3:Y:S11]  /*149a0*/  LDL.LU R25, [R1+0x34] ;  /* 0x0000340001197983 */ /* 0x000ef60000300800 */
[----:B------:R-:W-:Y:S09]  /*149b0*/  @!UPT UIADD3 URZ, URZ, URZ, URZ ;  /* 0x0000003f3f3ff290 */ /* 0x000ff2000fffe03f */
[----:B------:R-:W-:Y:S02]  /*149c0*/  IMAD.MOV.U32 R15, RZ, RZ, R8 ;  /* 0x000000ffff0f7224 */ /* 0x000fe400078e0008 */
[----:B------:R-:W-:Y:S02]  /*149d0*/  IMAD.MOV.U32 R14, RZ, RZ, R9 ;  /* 0x000000ffff0e7224 */ /* 0x000fe400078e0009 */
[----:B------:R-:W-:Y:S02]  /*149e0*/  IMAD.MOV.U32 R13, RZ, RZ, R10 ;  /* 0x000000ffff0d7224 */ /* 0x000fe400078e000a */
[----:B------:R-:W-:Y:S02]  /*149f0*/  IMAD.MOV.U32 R12, RZ, RZ, R11 ;  /* 0x000000ffff0c7224 */ /* 0x000fe400078e000b */
[----:B----4-:R-:W0:Y:S04]  /*14a00*/  LDSM.16.MT88.4 R8, [R28+0x7800] ;  /* 0x007800001c08783b */ /* 0x010e280000004200 */
[----:B0-----:R0:W-:Y:S01]  /*14a10*/  STL.64 [R1+0xb78], R10 ;  /* 0x000b780a01007387 */ /* 0x0011e20000100a00 */
[----:B------:R1:W-:Y:S02]  /*14a20*/  STL.64 [R1+0xb70], R8 ;  /* 0x000b700801007387 */ /* 0x0003e40000100a00 */
[----:B0-----:R-:W-:-:S02]  /*14a30*/  IMAD.MOV.U32 R10, RZ, RZ, R13 ;  /* 0x000000ffff0a7224 */ /* 0x001fc400078e000d */
[----:B-1----:R-:W-:Y:S02]  /*14a40*/  IMAD.MOV.U32 R8, RZ, RZ, R15 ;  /* 0x000000ffff087224 */ /* 0x002fe400078e000f */
[----:B------:R-:W-:Y:S02]  /*14a50*/  IMAD.MOV.U32 R9, RZ, RZ, R14 ;  /* 0x000000ffff097224 */ /* 0x000fe400078e000e */
[----:B------:R-:W-:Y:S02]  /*14a60*/  IMAD.MOV.U32 R11, RZ, RZ, R12 ;  /* 0x000000ffff0b7224 */ /* 0x000fe400078e000c */
[----:B------:R-:W0:Y:S04]  /*14a70*/  LDSM.16.MT88.4 R12, [R3+0x7800] ;  /* 0x00780000030c783b */ /* 0x000e280000004200 */
[----:B------:R-:W-:Y:S01]  /*14a80*/  STL.64 [R1+0xb88], R10 ;  /* 0x000b880a01007387 */ /* 0x000fe20000100a00 */
[----:B------:R1:W-:Y:S02]  /*14a90*/  STL.64 [R1+0xb80], R8 ;  /* 0x000b800801007387 */ /* 0x0003e40000100a00 */
[----:B-1----:R-:W-:-:S02]  /*14aa0*/  IMAD.MOV.U32 R8, RZ, RZ, R21 ;  /* 0x000000ffff087224 */ /* 0x002fc400078e0015 */
[----:B------:R-:W-:Y:S01]  /*14ab0*/  IMAD.MOV.U32 R9, RZ, RZ, R22 ;  /* 0x000000ffff097224 */ /* 0x000fe200078e0016 */
[----:B------:R-:W3:Y:S01]  /*14ac0*/  LDL.LU R21, [R1+0xbb0] ;  /* 0x000bb00001157983 */ /* 0x000ee20000300800 */
[----:B------:R-:W3:Y:S02]  /*14ad0*/  LDL.LU R22, [R1+0xbac] ;  /* 0x000bac0001167983 */ /* 0x000ee40000300800 */
[----:B------:R-:W-:Y:S02]  /*14ae0*/  IMAD.MOV.U32 R10, RZ, RZ, R23 ;  /* 0x000000ffff0a7224 */ /* 0x000fe400078e0017 */
[----:B------:R-:W-:Y:S01]  /*14af0*/  IMAD.MOV.U32 R11, RZ, RZ, R2 ;  /* 0x000000ffff0b7224 */ /* 0x000fe200078e0002 */
[----:B------:R-:W3:Y:S01]  /*14b00*/  LDL.LU R23, [R1+0xba8] ;  /* 0x000ba80001177983 */ /* 0x000ee20000300800 */
[----:B------:R-:W2:Y:S02]  /*14b10*/  LDL.LU R2, [R1+0xba4] ;  /* 0x000ba40001027983 */ /* 0x000ea40000300800 */
[----:B------:R-:W-:Y:S02]  /*14b20*/  STL [R1+0xaac], R28 ;  /* 0x000aac1c01007387 */ /* 0x000fe40000100800 */
[----:B------:R-:W4:Y:S01]  /*14b30*/  LDL.LU R3, [R1+0xba0] ;  /* 0x000ba00001037983 */ /* 0x000f220000300800 */
[----:B0-----:R-:W-:Y:S01]  /*14b40*/  STL.64 [R1+0xb68], R14 ;  /* 0x000b680e01007387 */ /* 0x001fe20000100a00 */
[----:B------:R0:W-:Y:S03]  /*14b50*/  STL.64 [R1+0xb60], R12 ;  /* 0x000b600c01007387 */ /* 0x0001e60000100a00 */
[----:B0-----:R-:W2:Y:S01]  /*14b60*/  LDL.LU R12, [R1+0x50] ;  /* 0x00005000010c7983 */ /* 0x001ea20000300800 */
[----:B------:R-:W-:Y:S01]  /*14b70*/  IMAD.MOV.U32 R13, RZ, RZ, R29 ;  /* 0x000000ffff0d7224 */ /* 0x000fe200078e001d */
[C---:B---3--:R-:W-:Y:S08]  /*14b80*/  HMMA.16816.F32.BF16 R16, R20.reuse, R24, R16 ;  /* 0x000000181410723c */ /* 0x048ff00000041810 */
[----:B--2---:R-:W-:Y:S01]  /*14b90*/  HMMA.16816.F32.BF16 R20, R20, R12, R4 ;  /* 0x0000000c1414723c */ /* 0x004fe20000041804 */
[----:B------:R-:W2:Y:S01]  /*14ba0*/  LDL.LU.64 R6, [R1+0xb98] ;  /* 0x000b980001067983 */ /* 0x000ea20000300a00 */
[----:B------:R-:W2:Y:S06]  /*14bb0*/  LDL.LU.64 R4, [R1+0xb90] ;  /* 0x000b900001047983 */ /* 0x000eac0000300a00 */
[C---:B--2---:R-:W-:Y:S01]  /*14bc0*/  HMMA.16816.F32.BF16 R24, R4.reuse, R24, R8 ;  /* 0x000000180418723c */ /* 0x044fe20000041808 */
[----:B------:R-:W2:Y:S01]  /*14bd0*/  LDL.LU.64 R10, [R1+0xb88] ;  /* 0x000b8800010a7983 */ /* 0x000ea20000300a00 */
[----:B------:R-:W2:Y:S06]  /*14be0*/  LDL.LU.64 R8, [R1+0xb80] ;  /* 0x000b800001087983 */ /* 0x000eac0000300a00 */
[----:B--2---:R-:W-:Y:S01]  /*14bf0*/  HMMA.16816.F32.BF16 R4, R4, R12, R8 ;  /* 0x0000000c0404723c */ /* 0x004fe20000041808 */
[----:B------:R-:W2:Y:S01]  /*14c00*/  LDL.LU.64 R10, [R1+0xb78] ;  /* 0x000b7800010a7983 */ /* 0x000ea20000300a00 */
[----:B------:R-:W2:Y:S11]  /*14c10*/  LDL.LU.64 R8, [R1+0xb70] ;  /* 0x000b700001087983 */ /* 0x000eb60000300a00 */
[----:B------:R-:W-:Y:S10]  /*14c20*/  @!UPT UIADD3 URZ, URZ, URZ, URZ ;  /* 0x0000003f3f3ff290 */ /* 0x000ff4000fffe03f */
[----:B------:R4:W-:Y:S02]  /*14c30*/  STL.64 [R1+0xb58], R6 ;  /* 0x000b580601007387 */ /* 0x0009e40000100a00 */
[----:B----4-:R-:W-:Y:S02]  /*14c40*/  IMAD.MOV.U32 R6, RZ, RZ, R3 ;  /* 0x000000ffff067224 */ /* 0x010fe400078e0003 */
[----:B------:R-:W-:Y:S01]  /*14c50*/  IMAD.MOV.U32 R7, RZ, RZ, R2 ;  /* 0x000000ffff077224 */ /* 0x000fe200078e0002 */
[----:B------:R-:W-:Y:S06]  /*14c60*/  STL.64 [R1+0xb50], R4 ;  /* 0x000b500401007387 */ /* 0x000fec0000100a00 */
[----:B--2---:R-:W-:Y:S11]  /*14c70*/  HMMA.16816.F32.BF16 R12, R8, R6, R16 ;  /* 0x00000006080c723c */ /* 0x004ff60000041810 */
[----:B------:R-:W-:Y:S11]  /*14c80*/  @!UPT UIADD3 URZ, URZ, URZ, URZ ;  /* 0x0000003f3f3ff290 */ /* 0x000ff6000fffe03f */
[----:B------:R-:W-:Y:S01]  /*14c90*/  @!UPT UIADD3 URZ, URZ, URZ, URZ ;  /* 0x0000003f3f3ff290 */ /* 0x000fe2000fffe03f */
[----:B------:R-:W-:Y:S01]  /*14ca0*/  STL.64 [R1+0x40], R12 ;  /* 0x0000400c01007387 */ /* 0x000fe20000100a00 */
[----:B------:R0:W-:Y:S02]  /*14cb0*/  STL.64 [R1+0x48], R14 ;  /* 0x0000480e01007387 */ /* 0x0001e40000100a00 */
[----:B------:R-:W0:Y:S02]  /*14cc0*/  LDL.LU R18, [R1+0x58] ;  /* 0x0000580001127983 */ /* 0x000e240000300800 */
[----:B------:R-:W-:Y:S02]  /*14cd0*/  IMAD.MOV.U32 R19, RZ, RZ, R0 ;  /* 0x000000ffff137224 */ /* 0x000fe400078e0000 */
[----:B------:R-:W-:Y:S02]  /*14ce0*/  IMAD.MOV.U32 R3, RZ, RZ, R14 ;  /* 0x000000ffff037224 */ /* 0x000fe400078e000e */
[----:B------:R-:W-:Y:S02]  /*14cf0*/  IMAD.MOV.U32 R29, RZ, RZ, R13 ;  /* 0x000000ffff1d7224 */ /* 0x000fe400078e000d */
[----:B------:R-:W-:-:S05]  /*14d00*/  IMAD.MOV.U32 R2, RZ, RZ, R12 ;  /* 0x000000ffff027224 */ /* 0x000fca00078e000c */
[----:B------:R-:W-:Y:S01]  /*14d10*/  STL [R1+0xab8], R2 ;  /* 0x000ab80201007387 */ /* 0x000fe20000100800 */
[----:B------:R-:W-:Y:S02]  /*14d20*/  STL [R1+0xab4], R29 ;  /* 0x000ab41d01007387 */ /* 0x000fe40000100800 */
[----:B------:R-:W-:Y:S01]  /*14d30*/  STL [R1+0xab0], R3 ;  /* 0x000ab00301007387 */ /* 0x000fe20000100800 */
[----:B0-----:R-:W-:Y:S11]  /*14d40*/  HMMA.16816.F32.BF16 R12, R8, R18, R20 ;  /* 0x00000012080c723c */ /* 0x001ff60000041814 */
[----:B------:R-:W-:Y:S11]  /*14d50*/  @!UPT UIADD3 URZ, URZ, URZ, URZ ;  /* 0x0000003f3f3ff290 */ /* 0x000ff6000fffe03f */
[----:B------:R-:W-:Y:S01]  /*14d60*/  @!UPT UIADD3 URZ, URZ, URZ, URZ ;  /* 0x0000003f3f3ff290 */ /* 0x000fe2000fffe03f */
[----:B------:R-:W-:Y:S01]  /*14d70*/  STL.64 [R1+0x20], R12 ;  /* 0x0000200c01007387 */ /* 0x000fe20000100a00 */
[----:B------:R-:W-:Y:S02]  /*14d80*/  IMAD.MOV.U32 R21, RZ, RZ, R15 ;  /* 0x000000ffff157224 */ /* 0x000fe400078e000f */
[----:B------:R-:W-:Y:S02]  /*14d90*/  IMAD.MOV.U32 R20, RZ, RZ, R14 ;  /* 0x000000ffff147224 */ /* 0x000fe400078e000e */
[----:B------:R0:W-:Y:S02]  /*14da0*/  STL.64 [R1+0x28], R14 ;  /* 0x0000280e01007387 */ /* 0x0001e40000100a00 */
[----:B------:R-:W-:Y:S02]  /*14db0*/  IMAD.MOV.U32 R9, RZ, RZ, R13 ;  /* 0x000000ffff097224 */ /* 0x000fe400078e000d */
[----:B------:R-:W-:Y:S01]  /*14dc0*/  IMAD.MOV.U32 R8, RZ, RZ, R12 ;  /* 0x000000ffff087224 */ /* 0x000fe200078e000c */
[----:B0-----:R-:W2:Y:S01]  /*14dd0*/  LDL.LU.64 R14, [R1+0xb68] ;  /* 0x000b6800010e7983 */ /* 0x001ea20000300a00 */
[----:B------:R-:W2:Y:S02]  /*14de0*/  LDL.LU.64 R12, [R1+0xb60] ;  /* 0x000b6000010c7983 */ /* 0x000ea40000300a00 */
[----:B------:R-:W3:Y:S02]  /*14df0*/  LDL.LU R23, [R1+0x690] ;  /* 0x0006900001177983 */ /* 0x000ee40000300800 */
[----:B------:R-:W4:Y:S01]  /*14e00*/  LDL.LU R3, [R1+0x680] ;  /* 0x0006800001037983 */ /* 0x000f220000300800 */
[----:B------:R-:W3:Y:S01]  /*14e10*/  LDL.LU R29, [R1+0x2c8] ;  /* 0x0002c800011d7983 */ /* 0x000ee20000300800 */
[----:B------:R-:W3:Y:S02]  /*14e20*/  LDL.LU R2, [R1+0x678] ;  /* 0x0006780001027983 */ /* 0x000ee40000300800 */
[----:B------:R-:W3:Y:S02]  /*14e30*/  LDL.LU R28, [R1+0x2d0] ;  /* 0x0002d000011c7983 */ /* 0x000ee40000300800 */
[----:B------:R-:W3:Y:S01]  /*14e40*/  LDL.LU R0, [R1+0x670] ;  /* 0x0006700001007983 */ /* 0x000ee20000300800 */
[----:B------:R0:W-:Y:S04]  /*14e50*/  STL [R1+0xac8], R8 ;  /* 0x000ac80801007387 */ /* 0x0001e80000100800 */
[----:B0-----:R-:W3:Y:S01]  /*14e60*/  LDL.LU R8, [R1+0x684] ;  /* 0x0006840001087983 */ /* 0x001ee20000300800 */
[----:B------:R0:W-:Y:S03]  /*14e70*/  STL [R1+0xac4], R9 ;  /* 0x000ac40901007387 */ /* 0x0001e60000100800 */
[----:B0-----:R-:W3:Y:S01]  /*14e80*/  LDL.LU R9, [R1+0x688] ;  /* 0x0006880001097983 */ /* 0x001ee20000300800 */
[----:B------:R0:W-:Y:S03]  /*14e90*/  STL [R1+0xac0], R20 ;  /* 0x000ac01401007387 */ /* 0x0001e60000100800 */
[----:B0-----:R-:W3:Y:S01]  /*14ea0*/  LDL.LU R20, [R1+0x68c] ;  /* 0x00068c0001147983 */ /* 0x001ee20000300800 */
[----:B------:R0:W-:Y:S03]  /*14eb0*/  STL [R1+0xabc], R21 ;  /* 0x000abc1501007387 */ /* 0x0001e60000100800 */
[----:B0-----:R-:W4:Y:S01]  /*14ec0*/  LDL.LU R21, [R1+0x2d4] ;  /* 0x0002d40001157983 */ /* 0x001f220000300800 */
[----:B--2---:R-:W-:Y:S11]  /*14ed0*/  HMMA.16816.F32.BF16 R4, R12, R6, R24 ;  /* 0x000000060c04723c */ /* 0x004ff60000041818 */
        /* <DEDUP_REMOVED lines=10> */
[----:B------:R-:W2:Y:S02]  /*14f80*/  LDL.LU R27, [R1+0x694] ;  /* 0x00069400011b7983 */ /* 0x000ea40000300800 */
[----:B------:R-:W-:Y:S01]  /*14f90*/  STL [R1+0xad8], R10 ;  /* 0x000ad80a01007387 */ /* 0x000fe20000100800 */
[----:B------:R-:W-:Y:S01]  /*14fa0*/  STL [R1+0xad4], R11 ;  /* 0x000ad40b01007387 */ /* 0x000fe20000100800 */
[----:B------:R-:W-:Y:S02]  /*14fb0*/  STL [R1+0xad0], R22 ;  /* 0x000ad01601007387 */ /* 0x000fe40000100800 */
[----:B------:R-:W-:Y:S01]  /*14fc0*/  STL [R1+0xacc], R24 ;  /* 0x000acc1801007387 */ /* 0x000fe20000100800 */
[----:B---3--:R-:W-:-:S02]  /*14fd0*/  IADD3 R20, P3, R20, UR11, RZ ;  /* 0x0000000b14147c10 */ /* 0x008fc4000ff7e0ff */
[----:B------:R-:W-:Y:S02]  /*14fe0*/  IADD3 R9, P6, R9, UR11, RZ ;  /* 0x0000000b09097c10 */ /* 0x000fe4000ffde0ff */
[----:B------:R-:W-:Y:S02]  /*14ff0*/  IADD3 R8, P5, R8, UR11, RZ ;  /* 0x0000000b08087c10 */ /* 0x000fe4000ffbe0ff */
[----:B----4-:R-:W-:-:S04]  /*15000*/  IADD3 R21, P4, R21, UR11, RZ ;  /* 0x0000000b15157c10 */ /* 0x010fc8000ff9e0ff */
[----:B------:R-:W-:Y:S01]  /*15010*/  IADD3.X R29, R29, UR6, RZ, P4, !PT ;  /* 0x000000061d1d7c10 */ /* 0x000fe2000a7fe4ff */
[----:B--2---:R-:W-:Y:S01]  /*15020*/  HMMA.16816.F32.BF16 R16, R12, R18, R4 ;  /* 0x000000120c10723c */ /* 0x004fe20000041804 */
[----:B------:R-:W-:-:S04]  /*15030*/  IADD3 R27, P2, R27, UR11, RZ ;  /* 0x0000000b1b1b7c10 */ /* 0x000fc8000ff5e0ff */
[----:B------:R-:W-:Y:S01]  /*15040*/  IADD3.X R23, R23, UR6, RZ, P2, !PT ;  /* 0x0000000617177c10 */ /* 0x000fe200097fe4ff */
[----:B------:R-:W-:Y:S11]  /*15050*/  IADD3 R3, P2, R3, UR11, RZ ;  /* 0x0000000b03037c10 */ /* 0x000ff6000ff5e0ff */
[----:B------:R-:W-:Y:S06]  /*15060*/  @!UPT UIADD3 URZ, URZ, URZ, URZ ;  /* 0x0000003f3f3ff290 */ /* 0x000fec000fffe03f */
[----:B------:R-:W-:Y:S01]  /*15070*/  STL [R1+0xae8], R16 ;  /* 0x000ae81001007387 */ /* 0x000fe20000100800 */
[----:B------:R-:W-:Y:S02]  /*15080*/  STL [R1+0xae4], R17 ;  /* 0x000ae41101007387 */ /* 0x000fe40000100800 */
[----:B------:R-:W-:Y:S02]  /*15090*/  STL [R1+0xae0], R18 ;  /* 0x000ae01201007387 */ /* 0x000fe40000100800 */
[----:B------:R0:W-:Y:S01]  /*150a0*/  STL [R1+0xadc], R19 ;  /* 0x000adc1301007387 */ /* 0x0001e20000100800 */
[----:B------:R-:W-:Y:S01]  /*150b0*/  STL [R1+0x694], R27 ;  /* 0x0006941b01007387 */ /* 0x000fe20000100800 */
[----:B------:R-:W-:Y:S02]  /*150c0*/  STL [R1+0x2d4], R21 ;  /* 0x0002d41501007387 */ /* 0x000fe40000100800 */
[----:B------:R-:W-:Y:S02]  /*150d0*/  STL [R1+0x68c], R20 ;  /* 0x00068c1401007387 */ /* 0x000fe40000100800 */
[----:B------:R-:W-:Y:S01]  /*150e0*/  STL [R1+0x688], R9 ;  /* 0x0006880901007387 */ /* 0x000fe20000100800 */
[----:B------:R-:W-:Y:S01]  /*150f0*/  STL [R1+0x684], R8 ;  /* 0x0006840801007387 */ /* 0x000fe20000100800 */
[----:B------:R-:W-:Y:S02]  /*15100*/  STL [R1+0x690], R23 ;  /* 0x0006901701007387 */ /* 0x000fe40000100800 */
[----:B------:R-:W-:Y:S02]  /*15110*/  STL [R1+0x680], R3 ;  /* 0x0006800301007387 */ /* 0x000fe40000100800 */
[----:B------:R-:W-:Y:S01]  /*15120*/  STL [R1+0x2c8], R29 ;  /* 0x0002c81d01007387 */ /* 0x000fe20000100800 */
[----:B0-----:R-:W2:Y:S01]  /*15130*/  LDL.LU R19, [R1+0x2c4] ;  /* 0x0002c40001137983 */ /* 0x001ea20000300800 */
[----:B------:R-:W-:-:S02]  /*15140*/  IADD3 R2, P4, R2, UR11, RZ ;  /* 0x0000000b02027c10 */ /* 0x000fc4000ff9e0ff */
[----:B------:R-:W-:-:S03]  /*15150*/  IADD3.X R28, R28, UR6, RZ, P3, !PT ;  /* 0x000000061c1c7c10 */ /* 0x000fc60009ffe4ff */
[----:B------:R-:W-:Y:S04]  /*15160*/  STL [R1+0x678], R2 ;  /* 0x0006780201007387 */ /* 0x000fe80000100800 */
[----:B--2---:R0:W-:Y:S01]  /*15170*/  STL [R1+0xb44], R19 ;  /* 0x000b441301007387 */ /* 0x0041e20000100800 */
[----:B------:R-:W-:Y:S03]  /*15180*/  STL [R1+0x2d0], R28 ;  /* 0x0002d01c01007387 */ /* 0x000fe60000100800 */
[----:B0-----:R-:W2:Y:S01]  /*15190*/  LDL.LU R19, [R1+0x668] ;  /* 0x0006680001137983 */ /* 0x001ea20000300800 */
[----:B------:R-:W-:-:S05]  /*151a0*/  IADD3 R0, P3, R0, UR11, RZ ;  /* 0x0000000b00007c10 */ /* 0x000fca000ff7e0ff */
[----:B------:R-:W-:Y:S01]  /*151b0*/  STL [R1+0x670], R0 ;  /* 0x0006700001007387 */ /* 0x000fe20000100800 */
[----:B------:R-:W-:-:S05]  /*151c0*/  IMAD.MOV.U32 R25, RZ, RZ, c[0x0][0x180] ;  /* 0x00006000ff197624 */ /* 0x000fca00078e00ff */
[----:B------:R-:W-:-:S04]  /*151d0*/  IADD3 R25, R25, 0xff, RZ ;  /* 0x000000ff19197810 */ /* 0x000fc80007ffe0ff */
[----:B------:R-:W-:Y:S01]  /*151e0*/  SHF.R.S32.HI R26, RZ, 0x1f, R25 ;  /* 0x0000001fff1a7819 */ /* 0x000fe20000011419 */
[----:B--2---:R0:W-:Y:S04]  /*151f0*/  STL [R1+0xb48], R19 ;  /* 0x000b481301007387 */ /* 0x0041e80000100800 */
[----:B0-----:R-:W2:Y:S01]  /*15200*/  LDL.LU R19, [R1+0x2cc] ;  /* 0x0002cc0001137983 */ /* 0x001ea20000300800 */
[----:B------:R-:W3:Y:S02]  /*15210*/  LDL.LU R18, [R1+0x660] ;  /* 0x0006600001127983 */ /* 0x000ee40000300800 */
[----:B------:R-:W4:Y:S02]  /*15220*/  LDL.LU R17, [R1+0x67c] ;  /* 0x00067c0001117983 */ /* 0x000f240000300800 */
[----:B------:R-:W3:Y:S01]  /*15230*/  LDL.LU R16, [R1+0x658] ;  /* 0x0006580001107983 */ /* 0x000ee20000300800 */
[----:B------:R-:W3:Y:S01]  /*15240*/  LDL.LU R12, [R1+0x674] ;  /* 0x00067400010c7983 */ /* 0x000ee20000300800 */
[----:B------:R-:W3:Y:S02]  /*15250*/  LDL.LU R13, [R1+0x650] ;  /* 0x00065000010d7983 */ /* 0x000ee40000300800 */
[----:B------:R-:W3:Y:S01]  /*15260*/  LDL.LU R14, [R1+0x66c] ;  /* 0x00066c00010e7983 */ /* 0x000ee20000300800 */
[----:B------:R-:W-:Y:S01]  /*15270*/  LEA.HI R26, R26, R25, RZ, 0x8 ;  /* 0x000000191a1a7211 */ /* 0x000fe200078f40ff */
[----:B------:R-:W3:Y:S01]  /*15280*/  LDL.LU R15, [R1+0x648] ;  /* 0x00064800010f7983 */ /* 0x000ee20000300800 */
[----:B------:R-:W3:Y:S02]  /*15290*/  LDL.LU R4, [R1+0x664] ;  /* 0x0006640001047983 */ /* 0x000ee40000300800 */
[----:B------:R-:W3:Y:S01]  /*152a0*/  LDL.LU R5, [R1+0x640] ;  /* 0x0006400001057983 */ /* 0x000ee20000300800 */
[----:B------:R-:W-:Y:S01]  /*152b0*/  UIADD3 UR4, UR4, 0x1, URZ ;  /* 0x0000000104047890 */ /* 0x000fe2000fffe03f */
[----:B------:R-:W3:Y:S01]  /*152c0*/  LDL.LU R6, [R1+0x65c] ;  /* 0x00065c0001067983 */ /* 0x000ee20000300800 */
[----:B------:R-:W-:Y:S01]  /*152d0*/  SHF.R.S32.HI R26, RZ, 0x8, R26 ;  /* 0x00000008ff1a7819 */ /* 0x000fe2000001141a */
[----:B------:R-:W3:Y:S02]  /*152e0*/  LDL.LU R7, [R1+0x638] ;  /* 0x0006380001077983 */ /* 0x000ee40000300800 */
[----:B------:R-:W3:Y:S01]  /*152f0*/  LDL.LU R24, [R1+0x654] ;  /* 0x0006540001187983 */ /* 0x000ee20000300800 */
[----:B------:R-:W3:Y:S01]  /*15300*/  LDL.LU R22, [R1+0x630] ;  /* 0x0006300001167983 */ /* 0x000ee20000300800 */
[----:B------:R-:W3:Y:S02]  /*15310*/  LDL.LU R11, [R1+0x64c] ;  /* 0x00064c00010b7983 */ /* 0x000ee40000300800 */
[----:B------:R-:W3:Y:S01]  /*15320*/  LDL.LU R10, [R1+0x628] ;  /* 0x00062800010a7983 */ /* 0x000ee20000300800 */
[----:B------:R-:W-:Y:S01]  /*15330*/  ISETP.NE.U32.AND P1, PT, R26, UR4, PT ;  /* 0x000000041a007c0c */ /* 0x000fe2000bf25070 */
[----:B------:R-:W3:Y:S01]  /*15340*/  LDL.LU R25, [R1+0x644] ;  /* 0x0006440001197983 */ /* 0x000ee20000300800 */
[----:B------:R-:W3:Y:S02]  /*15350*/  LDL.LU R26, [R1+0x620] ;  /* 0x00062000011a7983 */ /* 0x000ee40000300800 */
[----:B------:R-:W3:Y:S02]  /*15360*/  LDL.LU R27, [R1+0x63c] ;  /* 0x00063c00011b7983 */ /* 0x000ee40000300800 */
[----:B------:R-:W3:Y:S01]  /*15370*/  LDL.LU R21, [R1+0x618] ;  /* 0x0006180001157983 */ /* 0x000ee20000300800 */
        /* <DEDUP_REMOVED lines=9> */
[----:B--2---:R-:W-:-:S05]  /*15410*/  IADD3.X R19, R19, UR6, RZ, P6, !PT ;  /* 0x0000000613137c10 */ /* 0x004fca000b7fe4ff */
[----:B------:R0:W-:Y:S04]  /*15420*/  STL [R1+0x2cc], R19 ;  /* 0x0002cc1301007387 */ /* 0x0001e80000100800 */
[----:B0-----:R-:W2:Y:S02]  /*15430*/  LDL.LU R19, [R1+0xb48] ;  /* 0x000b480001137983 */ /* 0x001ea40000300800 */
[----:B--2---:R-:W-:-:S05]  /*15440*/  IADD3 R19, P6, R19, UR11, RZ ;  /* 0x0000000b13137c10 */ /* 0x004fca000ffde0ff */
[----:B------:R0:W-:Y:S04]  /*15450*/  STL [R1+0x668], R19 ;  /* 0x0006681301007387 */ /* 0x0001e80000100800 */
[----:B0-----:R-:W2:Y:S01]  /*15460*/  LDL.LU R19, [R1+0xb44] ;  /* 0x000b440001137983 */ /* 0x001ea20000300800 */
[----:B----4-:R-:W-:Y:S01]  /*15470*/  IADD3.X R17, R17, UR6, RZ, P2, !PT ;  /* 0x0000000611117c10 */ /* 0x010fe200097fe4ff */
[----:B---3--:R-:W-:Y:S01]  /*15480*/  IADD3 R16, P2, R16, UR11, RZ ;  /* 0x0000000b10107c10 */ /* 0x008fe2000ff5e0ff */
[----:B------:R-:W-:Y:S01]  /*15490*/  IADD3.X R12, R12, UR6, RZ, P4, !PT ;  /* 0x000000060c0c7c10 */ /* 0x000fe2000a7fe4ff */
[----:B------:R-:W-:Y:S01]  /*154a0*/  IADD3 R13, P4, R13, UR11, RZ ;  /* 0x0000000b0d0d7c10 */ /* 0x000fe2000ff9e0ff */
        /* <DEDUP_REMOVED lines=16> */
[----:B--2---:R-:W-:Y:S01]  /*155b0*/  IADD3.X R19, R19, UR6, RZ, P5, !PT ;  /* 0x0000000613137c10 */ /* 0x004fe2000affe4ff */
[----:B------:R-:W-:-:S04]  /*155c0*/  IADD3 R18, P5, R18, UR11, RZ ;  /* 0x0000000b12127c10 */ /* 0x000fc8000ffbe0ff */
[----:B------:R0:W-:Y:S01]  /*155d0*/  STL [R1+0x2c4], R19 ;  /* 0x0002c41301007387 */ /* 0x0001e20000100800 */
[----:B------:R-:W-:Y:S02]  /*155e0*/  STL [R1+0x660], R18 ;  /* 0x0006601201007387 */ /* 0x000fe40000100800 */
[----:B------:R-:W-:Y:S02]  /*155f0*/  STL [R1+0x67c], R17 ;  /* 0x00067c1101007387 */ /* 0x000fe40000100800 */
[----:B------:R-:W-:Y:S01]  /*15600*/  STL [R1+0x658], R16 ;  /* 0x0006581001007387 */ /* 0x000fe20000100800 */
[----:B------:R-:W-:Y:S01]  /*15610*/  STL [R1+0x674], R12 ;  /* 0x0006740c01007387 */ /* 0x000fe20000100800 */
[----:B------:R-:W-:Y:S01]  /*15620*/  STL [R1+0x650], R13 ;  /* 0x0006500d01007387 */ /* 0x000fe20000100800 */
[----:B------:R-:W-:Y:S01]  /*15630*/  IADD3.X R6, R6, UR6, RZ, P5, !PT ;  /* 0x0000000606067c10 */ /* 0x000fe2000affe4ff */
[----:B------:R-:W-:Y:S01]  /*15640*/  STL [R1+0x66c], R14 ;  /* 0x00066c0e01007387 */ /* 0x000fe20000100800 */
[----:B------:R-:W-:Y:S01]  /*15650*/  IADD3 R7, P5, R7, UR11, RZ ;  /* 0x0000000b07077c10 */ /* 0x000fe2000ffbe0ff */
        /* <DEDUP_REMOVED lines=21> */
[----:B0-----:R-:W2:Y:S01]  /*157b0*/  LDL.LU R19, [R1+0x5e8] ;  /* 0x0005e80001137983 */ /* 0x001ea20000300800 */
[----:B------:R-:W-:Y:S01]  /*157c0*/  IADD3.X R2, R2, UR6, RZ, P3, !PT ;  /* 0x0000000602027c10 */ /* 0x000fe20009ffe4ff */
[----:B------:R-:W-:-:S04]  /*157d0*/  IADD3 R28, P3, R28, UR11, RZ ;  /* 0x0000000b1c1c7c10 */ /* 0x000fc8000ff7e0ff */
[----:B------:R-:W-:Y:S04]  /*157e0*/  STL [R1+0x61c], R2 ;  /* 0x00061c0201007387 */ /* 0x000fe80000100800 */
[----:B--2---:R0:W-:Y:S01]  /*157f0*/  STL [R1+0xb3c], R19 ;  /* 0x000b3c1301007387 */ /* 0x0041e20000100800 */
[----:B------:R-:W-:Y:S03]  /*15800*/  STL [R1+0x5f8], R28 ;  /* 0x0005f81c01007387 */ /* 0x000fe60000100800 */
[----:B0-----:R-:W2:Y:S01]  /*15810*/  LDL.LU R19, [R1+0x60c] ;  /* 0x00060c0001137983 */ /* 0x001ea20000300800 */
[----:B------:R-:W-:-:S05]  /*15820*/  IADD3.X R0, R0, UR6, RZ, P6, !PT ;  /* 0x0000000600007c10 */ /* 0x000fca000b7fe4ff */
[----:B------:R-:W-:Y:S04]  /*15830*/  STL [R1+0x614], R0 ;  /* 0x0006140001007387 */ /* 0x000fe80000100800 */
[----:B--2---:R0:W-:Y:S04]  /*15840*/  STL [R1+0xb40], R19 ;  /* 0x000b401301007387 */ /* 0x0041e80000100800 */
[----:B0-----:R-:W2:Y:S01]  /*15850*/  LDL.LU R19, [R1+0x5f0] ;  /* 0x0005f00001137983 */ /* 0x001ea20000300800 */
[----:B------:R-:W3:Y:S02]  /*15860*/  LDL.LU R18, [R1+0x604] ;  /* 0x0006040001127983 */ /* 0x000ee40000300800 */
[----:B------:R-:W4:Y:S02]  /*15870*/  LDL.LU R17, [R1+0x5e0] ;  /* 0x0005e00001117983 */ /* 0x000f240000300800 */
        /* <DEDUP_REMOVED lines=26> */
[----:B--2---:R-:W-:-:S05]  /*15a20*/  IADD3 R19, P6, R19, UR11, RZ ;  /* 0x0000000b13137c10 */ /* 0x004fca000ffde0ff */
[----:B------:R0:W-:Y:S04]  /*15a30*/  STL [R1+0x5f0], R19 ;  /* 0x0005f01301007387 */ /* 0x0001e80000100800 */
[----:B0-----:R-:W2:Y:S02]  /*15a40*/  LDL.LU R19, [R1+0xb40] ;  /* 0x000b400001137983 */ /* 0x001ea40000300800 */
[----:B--2---:R-:W-:-:S05]  /*15a50*/  IADD3.X R19, R19, UR6, RZ, P5, !PT ;  /* 0x0000000613137c10 */ /* 0x004fca000affe4ff */
[----:B------:R0:W-:Y:S04]  /*15a60*/  STL [R1+0x60c], R19 ;  /* 0x00060c1301007387 */ /* 0x0001e80000100800 */
[----:B0-----:R-:W2:Y:S01]  /*15a70*/  LDL.LU R19, [R1+0xb3c] ;  /* 0x000b3c0001137983 */ /* 0x001ea20000300800 */
[----:B---3--:R-:W-:Y:S01]  /*15a80*/  IADD3.X R18, R18, UR6, RZ, P2, !PT ;  /* 0x0000000612127c10 */ /* 0x008fe200097fe4ff */
[----:B----4-:R-:W-:Y:S01]  /*15a90*/  IADD3 R17, P2, R17, UR11, RZ ;  /* 0x0000000b11117c10 */ /* 0x010fe2000ff5e0ff */
        /* <DEDUP_REMOVED lines=18> */
[----:B------:R-:W-:-:S02]  /*15bc0*/  IADD3.X R29, R29, UR6, RZ, P3, !PT ;  /* 0x000000061d1d7c10 */ /* 0x000fc40009ffe4ff */
[----:B--2---:R-:W-:-:S05]  /*15bd0*/  IADD3 R19, P5, R19, UR11, RZ ;  /* 0x0000000b13137c10 */ /* 0x004fca000ffbe0ff */
[----:B------:R0:W-:Y:S01]  /*15be0*/  STL [R1+0x5e8], R19 ;  /* 0x0005e81301007387 */ /* 0x0001e20000100800 */
        /* <DEDUP_REMOVED lines=28> */
[----:B------:R-:W-:Y:S02]  /*15db0*/  STL [R1+0x5a4], R29 ;  /* 0x0005a41d01007387 */ /* 0x000fe40000100800 */
        /* <DEDUP_REMOVED lines=843> */
[----:B------:R-:W-:Y:S01]  /*19270*/  STL [R1+0x72c], R19 ;  /* 0x00072c1301007387 */ /* 0x000fe20000100800 */
[----:B------:R-:W-:Y:S02]  /*19280*/  STL [R1+0x708], R18 ;  /* 0x0007081201007387 */ /* 0x000fe40000100800 */
[----:B------:R-:W-:Y:S02]  /*19290*/  STL [R1+0x724], R17 ;  /* 0x0007241101007387 */ /* 0x000fe40000100800 */
[----:B------:R0:W-:Y:S01]  /*192a0*/  STL [R1+0x700], R16 ;  /* 0x0007001001007387 */ /* 0x0001e20000100800 */
        /* <DEDUP_REMOVED lines=85> */
[----:B--2---:R-:W-:-:S05]  /*19800*/  IADD3 R16, P5, R16, UR10, RZ ;  /* 0x0000000a10107c10 */ /* 0x004fca000ffbe0ff */
[----:B------:R0:W-:Y:S04]  /*19810*/  STL [R1+0x808], R16 ;  /* 0x0008081001007387 */ /* 0x0001e80000100800 */
[----:B0-----:R0:W5:Y:S01]  /*19820*/  LDL.LU R16, [R1+0xae8] ;  /* 0x000ae80001107983 */ /* 0x0011620000300800 */
[----:B------:R1:W-:Y:S03]  /*19830*/  STL [R1+0x6ac], R17 ;  /* 0x0006ac1101007387 */ /* 0x0003e60000100800 */
[----:B-1----:R0:W5:Y:S01]  /*19840*/  LDL.LU R17, [R1+0xae4] ;  /* 0x000ae40001117983 */ /* 0x0021620000300800 */
[----:B------:R1:W-:Y:S01]  /*19850*/  STL [R1+0x810], R18 ;  /* 0x0008101201007387 */ /* 0x0003e20000100800 */
[----:B------:R-:W-:-:S02]  /*19860*/  IADD3.X R9, R9, UR7, RZ, P5, !PT ;  /* 0x0000000709097c10 */ /* 0x000fc4000affe4ff */
[----:B-1----:R0:W5:Y:S01]  /*19870*/  LDL.LU R18, [R1+0xae0] ;  /* 0x000ae00001127983 */ /* 0x0021620000300800 */
[----:B------:R1:W-:Y:S01]  /*19880*/  STL [R1+0x6a4], R19 ;  /* 0x0006a41301007387 */ /* 0x0003e20000100800 */
[----:B------:R-:W-:Y:S02]  /*19890*/  IADD3 R20, P5, R20, UR10, RZ ;  /* 0x0000000a14147c10 */ /* 0x000fe4000ffbe0ff */
[----:B-1----:R0:W5:Y:S01]  /*198a0*/  LDL.LU R19, [R1+0xadc] ;  /* 0x000adc0001137983 */ /* 0x0021620000300800 */
[----:B------:R1:W-:Y:S03]  /*198b0*/  STL [R1+0x818], R10 ;  /* 0x0008180a01007387 */ /* 0x0003e60000100800 */
        /* <DEDUP_REMOVED lines=24> */
[----:B-1----:R-:W2:Y:S01]  /*19a40*/  LDL.LU R0, [R1+0xaa8] ;  /* 0x000aa80001007983 */ /* 0x002ea20000300800 */
[----:B------:R-:W-:Y:S01]  /*19a50*/  IADD3.X R12, R12, UR7, RZ, P6, !PT ;  /* 0x000000070c0c7c10 */ /* 0x000fe2000b7fe4ff */
[----:B------:R-:W-:Y:S01]  /*19a60*/  IADD3 R13, P6, R13, UR10, RZ ;  /* 0x0000000a0d0d7c10 */ /* 0x000fe2000ffde0ff */
[----:B------:R-:W-:Y:S01]  /*19a70*/  IADD3.X R14, R14, UR7, RZ, P5, !PT ;  /* 0x000000070e0e7c10 */ /* 0x000fe2000affe4ff */
[----:B------:R-:W-:Y:S01]  /*19a80*/  IADD3 R15, P5, R15, UR10, RZ ;  /* 0x0000000a0f0f7c10 */ /* 0x000fe2000ffbe0ff */
[----:B------:R-:W-:Y:S01]  /*19a90*/  IADD3.X R4, R4, UR7, RZ, P2, !PT ;  /* 0x0000000704047c10 */ /* 0x000fe200097fe4ff */
[----:B------:R-:W-:Y:S01]  /*19aa0*/  STL [R1+0x81c], R12 ;  /* 0x00081c0c01007387 */ /* 0x000fe20000100800 */
[----:B------:R-:W-:-:S02]  /*19ab0*/  IADD3 R5, P2, R5, UR10, RZ ;  /* 0x0000000a05057c10 */ /* 0x000fc4000ff5e0ff */
[----:B------:R-:W-:Y:S01]  /*19ac0*/  IADD3.X R6, R6, UR7, RZ, P4, !PT ;  /* 0x0000000706067c10 */ /* 0x000fe2000a7fe4ff */
[----:B------:R-:W-:Y:S01]  /*19ad0*/  STL [R1+0x850], R13 ;  /* 0x0008500d01007387 */ /* 0x000fe20000100800 */
[----:B------:R-:W-:Y:S01]  /*19ae0*/  IADD3 R7, P4, R7, UR10, RZ ;  /* 0x0000000a07077c10 */ /* 0x000fe2000ff9e0ff */
[----:B------:R-:W-:Y:S01]  /*19af0*/  STL [R1+0x824], R14 ;  /* 0x0008240e01007387 */ /* 0x000fe20000100800 */
[----:B------:R-:W-:Y:S01]  /*19b00*/  STL [R1+0x858], R15 ;  /* 0x0008580f01007387 */ /* 0x000fe20000100800 */
[----:B------:R-:W-:Y:S01]  /*19b10*/  IADD3.X R25, R25, UR7, RZ, P3, !PT ;  /* 0x0000000719197c10 */ /* 0x000fe20009ffe4ff */
[----:B------:R-:W-:Y:S01]  /*19b20*/  STL [R1+0x82c], R4 ;  /* 0x00082c0401007387 */ /* 0x000fe20000100800 */
[----:B------:R-:W-:Y:S01]  /*19b30*/  IADD3.X R26, R26, UR7, RZ, P6, !PT ;  /* 0x000000071a1a7c10 */ /* 0x000fe2000b7fe4ff */
[----:B------:R-:W-:Y:S01]  /*19b40*/  STL [R1+0x860], R5 ;  /* 0x0008600501007387 */ /* 0x000fe20000100800 */
[----:B------:R-:W-:Y:S01]  /*19b50*/  STL [R1+0x834], R6 ;  /* 0x0008340601007387 */ /* 0x000fe20000100800 */
[----:B------:R-:W-:Y:S01]  /*19b60*/  IADD3.X R27, R27, UR7, RZ, P5, !PT ;  /* 0x000000071b1b7c10 */ /* 0x000fe2000affe4ff */
[----:B------:R-:W-:Y:S01]  /*19b70*/  STL [R1+0x864], R7 ;  /* 0x0008640701007387 */ /* 0x000fe20000100800 */
[----:B------:R-:W-:Y:S01]  /*19b80*/  IADD3.X R23, R23, UR7, RZ, P2, !PT ;  /* 0x0000000717177c10 */ /* 0x000fe200097fe4ff */
[----:B------:R-:W-:Y:S01]  /*19b90*/  STL [R1+0x83c], R25 ;  /* 0x00083c1901007387 */ /* 0x000fe20000100800 */
[----:B------:R-:W-:Y:S01]  /*19ba0*/  STL [R1+0x844], R26 ;  /* 0x0008441a01007387 */ /* 0x000fe20000100800 */
[----:B--2---:R-:W-:-:S05]  /*19bb0*/  IADD3.X R0, R0, UR7, RZ, P4, !PT ;  /* 0x0000000700007c10 */ /* 0x004fca000a7fe4ff */
[----:B------:R1:W-:Y:S01]  /*19bc0*/  STL [R1+0x85c], R0 ;  /* 0x00085c0001007387 */ /* 0x0003e20000100800 */
[----:B------:R0:W-:Y:S03]  /*19bd0*/  STL [R1+0x84c], R27 ;  /* 0x00084c1b01007387 */ /* 0x0001e60000100800 */
[----:B-1----:R0:W5:Y:S01]  /*19be0*/  LDL.LU R0, [R1+0xaa4] ;  /* 0x000aa40001007983 */ /* 0x0021620000300800 */
[----:B------:R0:W-:Y:S01]  /*19bf0*/  STL [R1+0x854], R23 ;  /* 0x0008541701007387 */ /* 0x0001e20000100800 */
[----:B------:R-:W-:Y:S01]  /*19c00*/  @!P1 CALL.REL.NOINC `(.L_x_1) ;  /* 0x0000001000009944 */ /* 0x000fe20003c00000 */
[----:B------:R-:W-:Y:S05]  /*19c10*/  BRA `(.L_x_2) ;  /* 0xfffee4f000007947 */ /* 0x000fea000383ffff */
.L_x_1:
[----:B0-----:R-:W2:Y:S01]  /*19c20*/  LDL.LU R23, [R1+0x4c] ;  /* 0x00004c0001177983 */ /* 0x001ea20000300800 */
[----:B-----5:R-:W-:Y:S02]  /*19c30*/  F2FP.BF16.PACK_AB R19, R19, R24 ;  /* 0x000000181313723e */ /* 0x020fe400000010ff */
[----:B------:R-:W-:Y:S02]  /*19c40*/  F2FP.BF16.PACK_AB R18, R18, R22 ;  /* 0x000000161212723e */ /* 0x000fe400000010ff */
[----:B------:R-:W-:-:S02]  /*19c50*/  F2FP.BF16.PACK_AB R3, R20, R3 ;  /* 0x000000031403723e */ /* 0x000fc400000010ff */
[----:B------:R-:W-:Y:S02]  /*19c60*/  F2FP.BF16.PACK_AB R17, R17, R11 ;  /* 0x0000000b1111723e */ /* 0x000fe400000010ff */
[----:B------:R-:W-:Y:S02]  /*19c70*/  F2FP.BF16.PACK_AB R16, R16, R10 ;  /* 0x0000000a1010723e */ /* 0x000fe400000010ff */
[----:B------:R-:W-:Y:S02]  /*19c80*/  F2FP.BF16.PACK_AB R6, R9, R29 ;  /* 0x0000001d0906723e */ /* 0x000fe400000010ff */
[----:B------:R-:W-:Y:S02]  /*19c90*/  F2FP.BF16.PACK_AB R5, R8, R2 ;  /* 0x000000020805723e */ /* 0x000fe400000010ff */
[----:B--2---:R-:W-:Y:S02]  /*19ca0*/  F2FP.BF16.PACK_AB R0, R21, R23 ;  /* 0x000000171500723e */ /* 0x004fe400000010ff */
.L_x_0:
[----:B------:R-:W2:Y:S04]  /*19cb0*/  LDL.LU R11, [R1+0x8a0] ;  /* 0x0008a000010b7983 */ /* 0x000ea80000300800 */
[----:B------:R-:W3:Y:S04]  /*19cc0*/  LDL.LU R27, [R1+0x868] ;  /* 0x00086800011b7983 */ /* 0x000ee80000300800 */
[----:B0-----:R-:W0:Y:S01]  /*19cd0*/  S2R R12, SR_TID.X ;  /* 0x00000000000c7919 */ /* 0x001e220000002100 */
[----:B------:R-:W-:Y:S01]  /*19ce0*/  SEL R7, RZ, 0x808, !P0 ;  /* 0x00000808ff077807 */ /* 0x000fe20004000000 */
[----:B0-----:R-:W-:-:S02]  /*19cf0*/  IMAD.SHL.U32 R2, R12, 0x4, RZ ;  /* 0x000000040c027824 */ /* 0x001fc400078e00ff */
[----:B------:R-:W-:-:S03]  /*19d00*/  IMAD.SHL.U32 R4, R12, 0x10, RZ ;  /* 0x000000100c047824 */ /* 0x000fc600078e00ff */
[----:B------:R-:W-:-:S04]  /*19d10*/  LOP3.LUT R7, R7, 0x7c, R2, 0x78, !PT ;  /* 0x0000007c07077812 */ /* 0x000fc800078e7802 */
[----:B------:R-:W-:Y:S01]  /*19d20*/  LOP3.LUT R7, R7, 0x200, R4, 0xf8, !PT ;  /* 0x0000020007077812 */ /* 0x000fe200078ef804 */
[----:B------:R-:W-:Y:S03]  /*19d30*/  BAR.SYNC.DEFER_BLOCKING 0x0 ;  /* 0x0000000000007b1d */ /* 0x000fe60000010000 */
[----:B------:R-:W-:Y:S02]  /*19d40*/  LOP3.LUT R10, R7, 0x4, RZ, 0x3c, !PT ;  /* 0x00000004070a7812 */ /* 0x000fe400078e3cff */
[----:B------:R-:W-:Y:S02]  /*19d50*/  LOP3.LUT R8, R12, 0x18, RZ, 0xc0, !PT ;  /* 0x000000180c087812 */ /* 0x000fe400078ec0ff */
[----:B------:R-:W-:-:S05]  /*19d60*/  LOP3.LUT R9, R4, 0x70, RZ, 0xc0, !PT ;  /* 0x0000007004097812 */ /* 0x000fca00078ec0ff */
[C---:B------:R-:W-:Y:S01]  /*19d70*/  IMAD R9, R8.reuse, 0x80, R9 ;  /* 0x0000008008097824 */ /* 0x040fe200078e0209 */
[----:B------:R-:W-:Y:S04]  /*19d80*/  STS [R7], R5 ;  /* 0x0000000507007388 */ /* 0x000fe80000000800 */
[----:B------:R-:W-:Y:S04]  /*19d90*/  STS [R7+0x100], R6 ;  /* 0x0001000607007388 */ /* 0x000fe80000000800 */
[----:B------:R-:W-:Y:S04]  /*19da0*/  STS [R7+0x80], R16 ;  /* 0x0000801007007388 */ /* 0x000fe80000000800 */
[----:B------:R-:W-:Y:S04]  /*19db0*/  STS [R7+0x180], R17 ;  /* 0x0001801107007388 */ /* 0x000fe80000000800 */
[----:B------:R-:W-:Y:S04]  /*19dc0*/  STS [R10+0x400], R3 ;  /* 0x000400030a007388 */ /* 0x000fe80000000800 */
[----:B------:R-:W-:Y:S04]  /*19dd0*/  STS [R10+0x500], R0 ;  /* 0x000500000a007388 */ /* 0x000fe80000000800 */
[----:B------:R-:W-:Y:S04]  /*19de0*/  STS [R10+0x480], R18 ;  /* 0x000480120a007388 */ /* 0x000fe80000000800 */
[----:B------:R0:W-:Y:S01]  /*19df0*/  STS [R10+0x580], R19 ;  /* 0x000580130a007388 */ /* 0x0001e20000000800 */
[----:B------:R-:W-:-:S02]  /*19e00*/  LEA.HI R9, R8, R9, RZ, 0x1f ;  /* 0x0000000908097211 */ /* 0x000fc400078ff8ff */
[----:B------:R-:W-:-:S05]  /*19e10*/  LOP3.LUT R4, R2, 0x180, RZ, 0xc0, !PT ;  /* 0x0000018002047812 */ /* 0x000fca00078ec0ff */
[----:B------:R-:W-:Y:S01]  /*19e20*/  IMAD.IADD R4, R4, 0x1, R9 ;  /* 0x0000000104047824 */ /* 0x000fe200078e0209 */
[----:B------:R-:W-:Y:S04]  /*19e30*/  BAR.SYNC.DEFER_BLOCKING 0x0 ;  /* 0x0000000000007b1d */ /* 0x000fe80000010000 */
[C---:B------:R-:W-:Y:S02]  /*19e40*/  LOP3.LUT R2, R4.reuse, 0x4, RZ, 0x3c, !PT ;  /* 0x0000000404027812 */ /* 0x040fe400078e3cff */
[----:B0-----:R-:W-:Y:S02]  /*19e50*/  LOP3.LUT R19, R4, 0x8, RZ, 0x3c, !PT ;  /* 0x0000000804137812 */ /* 0x001fe400078e3cff */
[----:B------:R-:W-:Y:S01]  /*19e60*/  SHF.R.U32.HI R29, RZ, 0x6, R12 ;  /* 0x00000006ff1d7819 */ /* 0x000fe2000001160c */
[----:B------:R-:W0:Y:S04]  /*19e70*/  LDS R9, [R4] ;  /* 0x0000000004097984 */ /* 0x000e280000000800 */
[----:B------:R-:W1:Y:S01]  /*19e80*/  LDS R8, [R2] ;  /* 0x0000000002087984 */ /* 0x000e620000000800 */
[----:B------:R-:W-:-:S03]  /*19e90*/  SGXT.U32 R29, R29, 0x1 ;  /* 0x000000011d1d781a */ /* 0x000fc60000000000 */
[----:B------:R-:W4:Y:S01]  /*19ea0*/  LDS R6, [R19] ;  /* 0x0000000013067984 */ /* 0x000f220000000800 */
[----:B------:R-:W-:-:S03]  /*19eb0*/  LOP3.LUT R20, R4, 0xc, RZ, 0x3c, !PT ;  /* 0x0000000c04147812 */ /* 0x000fc600078e3cff */
[----:B------:R-:W-:Y:S04]  /*19ec0*/  LDS R4, [R4+0x200] ;  /* 0x0002000004047984 */ /* 0x000fe80000000800 */
[----:B------:R-:W5:Y:S04]  /*19ed0*/  LDS R5, [R20] ;  /* 0x0000000014057984 */ /* 0x000f680000000800 */
[----:B------:R-:W0:Y:S04]  /*19ee0*/  LDS R2, [R2+0x200] ;  /* 0x0002000002027984 */ /* 0x000e280000000800 */
[----:B------:R-:W0:Y:S04]  /*19ef0*/  LDS R19, [R19+0x200] ;  /* 0x0002000013137984 */ /* 0x000e280000000800 */
[----:B------:R-:W0:Y:S01]  /*19f00*/  LDS R20, [R20+0x200] ;  /* 0x0002000014147984 */ /* 0x000e220000000800 */
[C---:B--2---:R-:W-:Y:S01]  /*19f10*/  ISETP.GE.AND P0, PT, R11.reuse, c[0x0][0x178], PT ;  /* 0x00005e000b007a0c */ /* 0x044fe20003f06270 */
[----:B------:R-:W-:Y:S01]  /*19f20*/  IMAD R12, R11, c[0x0][0x194], RZ ;  /* 0x000065000b0c7a24 */ /* 0x000fe200078e02ff */
[----:B---3--:R-:W-:-:S02]  /*19f30*/  LOP3.LUT R13, R27, R29, RZ, 0xfc, !PT ;  /* 0x0000001d1b0d7212 */ /* 0x008fc400078efcff */
[----:B------:R-:W-:Y:S02]  /*19f40*/  LOP3.LUT R15, R27, 0x2, R29, 0xfe, !PT ;  /* 0x000000021b0f7812 */ /* 0x000fe400078efe1d */
[C---:B------:R-:W-:Y:S01]  /*19f50*/  ISETP.LT.AND P1, PT, R13.reuse, c[0x0][0x17c], !P0 ;  /* 0x00005f000d007a0c */ /* 0x040fe20004721270 */
[----:B------:R-:W-:Y:S01]  /*19f60*/  IMAD R13, R13, c[0x0][0x198], RZ ;  /* 0x000066000d0d7a24 */ /* 0x000fe200078e02ff */
[C---:B------:R-:W-:Y:S02]  /*19f70*/  LEA R3, P2, R12.reuse, c[0x0][0x170], 0x1 ;  /* 0x00005c000c037a11 */ /* 0x040fe400078408ff */
[C---:B------:R-:W-:Y:S01]  /*19f80*/  ISETP.LT.AND P4, PT, R15.reuse, c[0x0][0x17c], !P0 ;  /* 0x00005f000f007a0c */ /* 0x040fe20004781270 */
[----:B------:R-:W-:Y:S01]  /*19f90*/  IMAD R15, R15, c[0x0][0x198], RZ ;  /* 0x000066000f0f7a24 */ /* 0x000fe200078e02ff */
[----:B------:R-:W-:Y:S02]  /*19fa0*/  LEA.HI.X.SX32 R0, R12, c[0x0][0x174], 0x1, P2 ;  /* 0x00005d000c007a11 */ /* 0x000fe400010f0eff */
[----:B------:R-:W-:-:S02]  /*19fb0*/  LEA R12, P2, R13, R3, 0x1 ;  /* 0x000000030d0c7211 */ /* 0x000fc400078408ff */
[C-C-:B------:R-:W-:Y:S02]  /*19fc0*/  LOP3.LUT R28, R27.reuse, 0x1e, R29.reuse, 0xfe, !PT ;  /* 0x0000001e1b1c7812 */ /* 0x140fe400078efe1d */
[C-C-:B------:R-:W-:Y:S02]  /*19fd0*/  LOP3.LUT R26, R27.reuse, 0x1c, R29.reuse, 0xfe, !PT ;  /* 0x0000001c1b1a7812 */ /* 0x140fe400078efe1d */
[C-C-:B------:R-:W-:Y:S02]  /*19fe0*/  LOP3.LUT R24, R27.reuse, 0x1a, R29.reuse, 0xfe, !PT ;  /* 0x0000001a1b187812 */ /* 0x140fe400078efe1d */
[C-C-:B------:R-:W-:Y:S02]  /*19ff0*/  LOP3.LUT R23, R27.reuse, 0x18, R29.reuse, 0xfe, !PT ;  /* 0x000000181b177812 */ /* 0x140fe400078efe1d */
[C-C-:B------:R-:W-:Y:S02]  /*1a000*/  LOP3.LUT R21, R27.reuse, 0x16, R29.reuse, 0xfe, !PT ;  /* 0x000000161b157812 */ /* 0x140fe400078efe1d */
[----:B------:R-:W-:-:S02]  /*1a010*/  LOP3.LUT R7, R27, 0x14, R29, 0xfe, !PT ;  /* 0x000000141b077812 */ /* 0x000fc400078efe1d */
[C-C-:B------:R-:W-:Y:S02]  /*1a020*/  LOP3.LUT R10, R27.reuse, 0x12, R29.reuse, 0xfe, !PT ;  /* 0x000000121b0a7812 */ /* 0x140fe400078efe1d */
[C-C-:B------:R-:W-:Y:S02]  /*1a030*/  LOP3.LUT R11, R27.reuse, 0x10, R29.reuse, 0xfe, !PT ;  /* 0x000000101b0b7812 */ /* 0x140fe400078efe1d */
[C-C-:B------:R-:W-:Y:S02]  /*1a040*/  LOP3.LUT R18, R27.reuse, 0xe, R29.reuse, 0xfe, !PT ;  /* 0x0000000e1b127812 */ /* 0x140fe400078efe1d */
[C-C-:B------:R-:W-:Y:S02]  /*1a050*/  LOP3.LUT R22, R27.reuse, 0xc, R29.reuse, 0xfe, !PT ;  /* 0x0000000c1b167812 */ /* 0x140fe400078efe1d */
[----:B------:R-:W-:Y:S02]  /*1a060*/  LOP3.LUT R25, R27, 0xa, R29, 0xfe, !PT ;  /* 0x0000000a1b197812 */ /* 0x000fe400078efe1d */
[----:B------:R-:W-:-:S02]  /*1a070*/  LEA R14, P3, R15, R3, 0x1 ;  /* 0x000000030f0e7211 */ /* 0x000fc400078608ff */
[-C--:B------:R-:W-:Y:S02]  /*1a080*/  LEA.HI.X.SX32 R13, R13, R0.reuse, 0x1, P2 ;  /* 0x000000000d0d7211 */ /* 0x080fe400010f0eff */
[C-C-:B------:R-:W-:Y:S02]  /*1a090*/  LOP3.LUT R17, R27.reuse, 0x8, R29.reuse, 0xfe, !PT ;  /* 0x000000081b117812 */ /* 0x140fe400078efe1d */
[C-C-:B------:R-:W-:Y:S02]  /*1a0a0*/  LOP3.LUT R16, R27.reuse, 0x6, R29.reuse, 0xfe, !PT ;  /* 0x000000061b107812 */ /* 0x140fe400078efe1d */
[----:B------:R-:W-:Y:S01]  /*1a0b0*/  LOP3.LUT R27, R27, 0x4, R29, 0xfe, !PT ;  /* 0x000000041b1b7812 */ /* 0x000fe200078efe1d */
[----:B0-----:R0:W-:Y:S01]  /*1a0c0*/  @P1 STG.E.U16 [R12.64], R9 ;  /* 0x000000090c001986 */ /* 0x0011e2000c101508 */
[----:B------:R-:W-:Y:S02]  /*1a0d0*/  LEA.HI.X.SX32 R15, R15, R0, 0x1, P3 ;  /* 0x000000000f0f7211 */ /* 0x000fe400018f0eff */
[----:B------:R-:W-:-:S03]  /*1a0e0*/  ISETP.LT.AND P3, PT, R27, c[0x0][0x17c], !P0 ;  /* 0x00005f001b007a0c */ /* 0x000fc60004761270 */
[----:B-1----:R1:W-:Y:S01]  /*1a0f0*/  @P4 STG.E.U16 [R14.64], R8 ;  /* 0x000000080e004986 */ /* 0x0023e2000c101508 */
[C---:B------:R-:W-:Y:S01]  /*1a100*/  ISETP.LT.AND P4, PT, R16.reuse, c[0x0][0x17c], !P0 ;  /* 0x00005f0010007a0c */ /* 0x040fe20004781270 */
[----:B0-----:R-:W-:Y:S01]  /*1a110*/  IMAD R12, R27, c[0x0][0x198], RZ ;  /* 0x000066001b0c7a24 */ /* 0x001fe200078e02ff */
[C---:B------:R-:W-:Y:S01]  /*1a120*/  ISETP.LT.AND P1, PT, R17.reuse, c[0x0][0x17c], !P0 ;  /* 0x00005f0011007a0c */ /* 0x040fe20004721270 */
[----:B------:R-:W-:Y:S02]  /*1a130*/  IMAD R13, R17, c[0x0][0x198], RZ ;  /* 0x00006600110d7a24 */ /* 0x000fe400078e02ff */
[----:B-1----:R-:W-:Y:S01]  /*1a140*/  IMAD R15, R16, c[0x0][0x198], RZ ;  /* 0x00006600100f7a24 */ /* 0x002fe200078e02ff */
[----:B------:R-:W-:-:S04]  /*1a150*/  LEA R16, P2, R12, R3, 0x1 ;  /* 0x000000030c107211 */ /* 0x000fc800078408ff */
[-C--:B------:R-:W-:Y:S02]  /*1a160*/  LEA.HI.X.SX32 R17, R12, R0.reuse, 0x1, P2 ;  /* 0x000000000c117211 */ /* 0x080fe400010f0eff */
[C---:B------:R-:W-:Y:S01]  /*1a170*/  ISETP.LT.AND P2, PT, R25.reuse, c[0x0][0x17c], !P0 ;  /* 0x00005f0019007a0c */ /* 0x040fe20004741270 */
[----:B------:R-:W-:Y:S01]  /*1a180*/  IMAD R25, R25, c[0x0][0x198], RZ ;  /* 0x0000660019197a24 */ /* 0x000fe200078e02ff */
[-C--:B------:R-:W-:Y:S01]  /*1a190*/  LEA R14, P5, R15, R3.reuse, 0x1 ;  /* 0x000000030f0e7211 */ /* 0x080fe200078a08ff */
[----:B----4-:R0:W-:Y:S01]  /*1a1a0*/  @P3 STG.E.U16 [R16.64], R6 ;  /* 0x0000000610003986 */ /* 0x0101e2000c101508 */
[----:B------:R-:W-:Y:S02]  /*1a1b0*/  LEA R12, P6, R13, R3, 0x1 ;  /* 0x000000030d0c7211 */ /* 0x000fe400078c08ff */
[-C--:B------:R-:W-:Y:S02]  /*1a1c0*/  LEA.HI.X.SX32 R15, R15, R0.reuse, 0x1, P5 ;  /* 0x000000000f0f7211 */ /* 0x080fe400028f0eff */
[----:B------:R-:W-:-:S02]  /*1a1d0*/  LEA.HI.X.SX32 R13, R13, R0, 0x1, P6 ;  /* 0x000000000d0d7211 */ /* 0x000fc400030f0eff */
[----:B0-----:R-:W-:-:S04]  /*1a1e0*/  LEA R16, P3, R25, R3, 0x1 ;  /* 0x0000000319107211 */ /* 0x001fc800078608ff */
[----:B------:R-:W-:Y:S02]  /*1a1f0*/  LEA.HI.X.SX32 R17, R25, R0, 0x1, P3 ;  /* 0x0000000019117211 */ /* 0x000fe400018f0eff */
[C---:B------:R-:W-:Y:S01]  /*1a200*/  ISETP.LT.AND P3, PT, R22.reuse, c[0x0][0x17c], !P0 ;  /* 0x00005f0016007a0c */ /* 0x040fe20004761270 */
[----:B------:R-:W-:Y:S01]  /*1a210*/  IMAD R22, R22, c[0x0][0x198], RZ ;  /* 0x0000660016167a24 */ /* 0x000fe200078e02ff */
[----:B-----5:R-:W-:Y:S04]  /*1a220*/  @P4 STG.E.U16 [R14.64], R5 ;  /* 0x000000050e004986 */ /* 0x020fe8000c101508 */
[----:B------:R0:W-:Y:S04]  /*1a230*/  @P1 STG.E.U16 [R12.64], R4 ;  /* 0x000000040c001986 */ /* 0x0001e8000c101508 */
[----:B------:R1:W-:Y:S01]  /*1a240*/  @P2 STG.E.U16 [R16.64], R2 ;  /* 0x0000000210002986 */ /* 0x0003e2000c101508 */
[C---:B------:R-:W-:Y:S01]  /*1a250*/  ISETP.LT.AND P2, PT, R18.reuse, c[0x0][0x17c], !P0 ;  /* 0x00005f0012007a0c */ /* 0x040fe20004741270 */
[----:B------:R-:W-:Y:S01]  /*1a260*/  IMAD R18, R18, c[0x0][0x198], RZ ;  /* 0x0000660012127a24 */ /* 0x000fe200078e02ff */
[----:B0-----:R-:W-:Y:S01]  /*1a270*/  LEA R12, P4, R22, R3, 0x1 ;  /* 0x00000003160c7211 */ /* 0x001fe200078808ff */
[C---:B------:R-:W-:Y:S01]  /*1a280*/  IMAD R15, R11.reuse, c[0x0][0x198], RZ ;  /* 0x000066000b0f7a24 */ /* 0x040fe200078e02ff */
[----:B------:R-:W-:-:S02]  /*1a290*/  ISETP.LT.AND P1, PT, R11, c[0x0][0x17c], !P0 ;  /* 0x00005f000b007a0c */ /* 0x000fc40004721270 */
[-C--:B------:R-:W-:Y:S01]  /*1a2a0*/  LEA.HI.X.SX32 R13, R22, R0.reuse, 0x1, P4 ;  /* 0x00000000160d7211 */ /* 0x080fe200020f0eff */
[C---:B------:R-:W-:Y:S01]  /*1a2b0*/  IMAD R22, R10.reuse, c[0x0][0x198], RZ ;  /* 0x000066000a167a24 */ /* 0x040fe200078e02ff */
[----:B------:R-:W-:Y:S02]  /*1a2c0*/  ISETP.LT.AND P4, PT, R10, c[0x0][0x17c], !P0 ;  /* 0x00005f000a007a0c */ /* 0x000fe40004781270 */
[-C--:B------:R-:W-:Y:S01]  /*1a2d0*/  LEA R10, P5, R18, R3.reuse, 0x1 ;  /* 0x00000003120a7211 */ /* 0x080fe200078a08ff */
[----:B------:R0:W-:Y:S01]  /*1a2e0*/  @P3 STG.E.U16 [R12.64], R19 ;  /* 0x000000130c003986 */ /* 0x0001e2000c101508 */
[----:B------:R-:W-:Y:S02]  /*1a2f0*/  LEA R14, P6, R22, R3, 0x1 ;  /* 0x00000003160e7211 */ /* 0x000fe400078c08ff */
[----:B------:R-:W-:Y:S02]  /*1a300*/  LEA.HI.X.SX32 R11, R18, R0, 0x1, P5 ;  /* 0x00000000120b7211 */ /* 0x000fe400028f0eff */
[----:B------:R-:W-:-:S02]  /*1a310*/  PRMT R6, R9, 0x7632, R6 ;  /* 0x0000763209067816 */ /* 0x000fc40000000006 */
[----:B-1----:R-:W-:Y:S02]  /*1a320*/  PRMT R2, R8, 0x7632, R2 ;  /* 0x0000763208027816 */ /* 0x002fe40000000002 */
[----:B0-----:R-:W-:-:S04]  /*1a330*/  LEA R12, P3, R15, R3, 0x1 ;  /* 0x000000030f0c7211 */ /* 0x001fc800078608ff */
[-C--:B------:R-:W-:Y:S02]  /*1a340*/  LEA.HI.X.SX32 R13, R15, R0.reuse, 0x1, P3 ;  /* 0x000000000f0d7211 */ /* 0x080fe400018f0eff */
[----:B------:R-:W-:Y:S01]  /*1a350*/  LEA.HI.X.SX32 R15, R22, R0, 0x1, P6 ;  /* 0x00000000160f7211 */ /* 0x000fe200030f0eff */
[----:B------:R0:W-:Y:S01]  /*1a360*/  @P2 STG.E.U16 [R10.64], R20 ;  /* 0x000000140a002986 */ /* 0x0001e2000c101508 */
[----:B------:R-:W-:-:S03]  /*1a370*/  IMAD R9, R7, c[0x0][0x198], RZ ;  /* 0x0000660007097a24 */ /* 0x000fc600078e02ff */
[----:B------:R1:W-:Y:S04]  /*1a380*/  @P1 STG.E.U16 [R12.64], R6 ;  /* 0x000000060c001986 */ /* 0x0003e8000c101508 */
[----:B------:R2:W-:Y:S01]  /*1a390*/  @P4 STG.E.U16 [R14.64], R2 ;  /* 0x000000020e004986 */ /* 0x0005e2000c101508 */
[C---:B------:R-:W-:Y:S01]  /*1a3a0*/  ISETP.LT.AND P4, PT, R21.reuse, c[0x0][0x17c], !P0 ;  /* 0x00005f0015007a0c */ /* 0x040fe20004781270 */
[----:B------:R-:W-:Y:S01]  /*1a3b0*/  IMAD R21, R21, c[0x0][0x198], RZ ;  /* 0x0000660015157a24 */ /* 0x000fe200078e02ff */
[C---:B------:R-:W-:Y:S01]  /*1a3c0*/  ISETP.LT.AND P3, PT, R23.reuse, c[0x0][0x17c], !P0 ;  /* 0x00005f0017007a0c */ /* 0x040fe20004761270 */
[----:B------:R-:W-:Y:S01]  /*1a3d0*/  IMAD R23, R23, c[0x0][0x198], RZ ;  /* 0x0000660017177a24 */ /* 0x000fe200078e02ff */
[-C--:B------:R-:W-:Y:S01]  /*1a3e0*/  LEA R8, P6, R9, R3.reuse, 0x1 ;  /* 0x0000000309087211 */ /* 0x080fe200078c08ff */
[----:B------:R-:W-:Y:S01]  /*1a3f0*/  IMAD R17, R24, c[0x0][0x198], RZ ;  /* 0x0000660018117a24 */ /* 0x000fe200078e02ff */
[----:B0-----:R-:W-:Y:S01]  /*1a400*/  LEA R10, P1, R21, R3, 0x1 ;  /* 0x00000003150a7211 */ /* 0x001fe200078208ff */
[----:B------:R-:W-:Y:S01]  /*1a410*/  IMAD R18, R26, c[0x0][0x198], RZ ;  /* 0x000066001a127a24 */ /* 0x000fe200078e02ff */
[----:B------:R-:W-:-:S02]  /*1a420*/  LEA.HI.X.SX32 R9, R9, R0, 0x1, P6 ;  /* 0x0000000009097211 */ /* 0x000fc400030f0eff */
[-C--:B-1----:R-:W-:Y:S02]  /*1a430*/  LEA R12, P2, R23, R3.reuse, 0x1 ;  /* 0x00000003170c7211 */ /* 0x082fe400078408ff */
[-C--:B--2---:R-:W-:Y:S02]  /*1a440*/  LEA R14, P6, R17, R3.reuse, 0x1 ;  /* 0x00000003110e7211 */ /* 0x084fe400078c08ff */
[-C--:B------:R-:W-:Y:S02]  /*1a450*/  LEA.HI.X.SX32 R11, R21, R0.reuse, 0x1, P1 ;  /* 0x00000000150b7211 */ /* 0x080fe400008f0eff */
[----:B------:R-:W-:Y:S02]  /*1a460*/  LEA R16, P1, R18, R3, 0x1 ;  /* 0x0000000312107211 */ /* 0x000fe400078208ff */
[----:B------:R-:W-:Y:S01]  /*1a470*/  ISETP.LT.AND P5, PT, R7, c[0x0][0x17c], !P0 ;  /* 0x00005f0007007a0c */ /* 0x000fe200047a1270 */
[----:B------:R-:W-:Y:S01]  /*1a480*/  IMAD R7, R28, c[0x0][0x198], RZ ;  /* 0x000066001c077a24 */ /* 0x000fe200078e02ff */
[----:B------:R-:W-:-:S02]  /*1a490*/  LEA.HI.X.SX32 R13, R23, R0, 0x1, P2 ;  /* 0x00000000170d7211 */ /* 0x000fc400010f0eff */
[-C--:B------:R-:W-:Y:S02]  /*1a4a0*/  LEA.HI.X.SX32 R15, R17, R0.reuse, 0x1, P6 ;  /* 0x00000000110f7211 */ /* 0x080fe400030f0eff */
[----:B------:R-:W-:Y:S02]  /*1a4b0*/  ISETP.LT.AND P2, PT, R24, c[0x0][0x17c], !P0 ;  /* 0x00005f0018007a0c */ /* 0x000fe40004741270 */
[----:B------:R-:W-:Y:S02]  /*1a4c0*/  LEA.HI.X.SX32 R17, R18, R0, 0x1, P1 ;  /* 0x0000000012117211 */ /* 0x000fe400008f0eff */
[----:B------:R-:W-:Y:S02]  /*1a4d0*/  ISETP.LT.AND P1, PT, R26, c[0x0][0x17c], !P0 ;  /* 0x00005f001a007a0c */ /* 0x000fe40004721270 */
[----:B------:R-:W-:Y:S02]  /*1a4e0*/  ISETP.LT.AND P0, PT, R28, c[0x0][0x17c], !P0 ;  /* 0x00005f001c007a0c */ /* 0x000fe40004701270 */
[----:B------:R-:W-:-:S02]  /*1a4f0*/  LEA R22, P6, R7, R3, 0x1 ;  /* 0x0000000307167211 */ /* 0x000fc400078c08ff */
[----:B------:R-:W-:Y:S02]  /*1a500*/  PRMT R4, R6, 0x7632, R4 ;  /* 0x0000763206047816 */ /* 0x000fe40000000004 */
[----:B------:R-:W-:Y:S02]  /*1a510*/  PRMT R5, R5, 0x7632, R5 ;  /* 0x0000763205057816 */ /* 0x000fe40000000005 */
[----:B------:R-:W-:Y:S02]  /*1a520*/  LEA.HI.X.SX32 R23, R7, R0, 0x1, P6 ;  /* 0x0000000007177211 */ /* 0x000fe400030f0eff */
[----:B------:R-:W-:Y:S02]  /*1a530*/  PRMT R6, R4, 0x7632, R6 ;  /* 0x0000763204067816 */ /* 0x000fe40000000006 */
[----:B------:R-:W-:Y:S01]  /*1a540*/  PRMT R7, R2, 0x7632, R7 ;  /* 0x0000763202077816 */ /* 0x000fe20000000007 */
[----:B------:R0:W-:Y:S01]  /*1a550*/  @P5 STG.E.U16 [R8.64], R4 ;  /* 0x0000000408005986 */ /* 0x0001e2000c101508 */
[----:B------:R-:W-:-:S03]  /*1a560*/  PRMT R19, R19, 0x7632, R19 ;  /* 0x0000763213137816 */ /* 0x000fc60000000013 */
[----:B------:R0:W-:Y:S04]  /*1a570*/  @P4 STG.E.U16 [R10.64], R5 ;  /* 0x000000050a004986 */ /* 0x0001e8000c101508 */
[----:B------:R0:W-:Y:S04]  /*1a580*/  @P3 STG.E.U16 [R12.64], R6 ;  /* 0x000000060c003986 */ /* 0x0001e8000c101508 */
[----:B------:R0:W-:Y:S04]  /*1a590*/  @P2 STG.E.U16 [R14.64], R7 ;  /* 0x000000070e002986 */ /* 0x0001e8000c101508 */
[----:B------:R0:W-:Y:S01]  /*1a5a0*/  @P1 STG.E.U16 [R16.64], R19 ;  /* 0x0000001310001986 */ /* 0x0001e2000c101508 */
[----:B------:R-:W-:Y:S05]  /*1a5b0*/  @!P0 EXIT ;  /* 0x000000000000894d */ /* 0x000fea0003800000 */
[----:B0-----:R-:W-:-:S05]  /*1a5c0*/  PRMT R11, R20, 0x7632, R11 ;  /* 0x00007632140b7816 */ /* 0x001fca000000000b */
[----:B------:R-:W-:Y:S01]  /*1a5d0*/  STG.E.U16 [R22.64], R11 ;  /* 0x0000000b16007986 */ /* 0x000fe2000c101508 */
[----:B------:R-:W-:Y:S05]  /*1a5e0*/  EXIT ;  /* 0x000000000000794d */ /* 0x000fea0003800000 */
.L_x_3:
[----:B------:R-:W-:-:S00]  /*1a5f0*/  BRA `(.L_x_3) ;  /* 0xfffffff000007947 */ /* 0x000fc0000383ffff */
[----:B------:R-:W-:-:S00]  /*1a600*/  NOP ;  /* 0x0000000000007918 */ /* 0x000fc00000000000 */
[----:B------:R-:W-:-:S00]  /*1a610*/  NOP ;  /* 0x0000000000007918 */ /* 0x000fc00000000000 */
[----:B------:R-:W-:-:S00]  /*1a620*/  NOP ;  /* 0x0000000000007918 */ /* 0x000fc00000000000 */
[----:B------:R-:W-:-:S00]  /*1a630*/  NOP ;  /* 0x0000000000007918 */ /* 0x000fc00000000000 */
[----:B------:R-:W-:-:S00]  /*1a640*/  NOP ;  /* 0x0000000000007918 */ /* 0x000fc00000000000 */
[----:B------:R-:W-:-:S00]  /*1a650*/  NOP ;  /* 0x0000000000007918 */ /* 0x000fc00000000000 */
[----:B------:R-:W-:-:S00]  /*1a660*/  NOP ;  /* 0x0000000000007918 */ /* 0x000fc00000000000 */
[----:B------:R-:W-:-:S00]  /*1a670*/  NOP ;  /* 0x0000000000007918 */ /* 0x000fc00000000000 */
.L_x_4:


//--------------------- .nv.shared.matmul_kernel  --------------------------
	.section	.nv.shared.matmul_kernel,"aw",@nobits
	.sectionflags	@""
	.align	16
